//
// Generated by NVIDIA NVVM Compiler
//
// Compiler Build ID: CL-36424714
// Cuda compilation tools, release 13.0, V13.0.88
// Based on NVVM 20.0.0
//

.version 9.0
.target sm_100
.address_size 64

	// .globl	_Z29get_monoliths_world_per_blockiiPf
.extern .func  (.param .b32 func_retval0) vprintf
(
	.param .b64 vprintf_param_0,
	.param .b64 vprintf_param_1
)
;
.global .align 4 .b8 GRAD_LOOKUP[192] = {0, 0, 128, 63, 0, 0, 128, 63, 0, 0, 0, 0, 0, 0, 128, 191, 0, 0, 128, 63, 0, 0, 0, 0, 0, 0, 128, 63, 0, 0, 128, 191, 0, 0, 0, 0, 0, 0, 128, 191, 0, 0, 128, 191, 0, 0, 0, 0, 0, 0, 128, 63, 0, 0, 0, 0, 0, 0, 128, 63, 0, 0, 128, 191, 0, 0, 0, 0, 0, 0, 128, 63, 0, 0, 128, 63, 0, 0, 0, 0, 0, 0, 128, 191, 0, 0, 128, 191, 0, 0, 0, 0, 0, 0, 128, 191, 0, 0, 0, 0, 0, 0, 128, 63, 0, 0, 128, 63, 0, 0, 0, 0, 0, 0, 128, 191, 0, 0, 128, 63, 0, 0, 0, 0, 0, 0, 128, 63, 0, 0, 128, 191, 0, 0, 0, 0, 0, 0, 128, 191, 0, 0, 128, 191, 0, 0, 128, 63, 0, 0, 128, 63, 0, 0, 0, 0, 0, 0, 0, 0, 0, 0, 128, 191, 0, 0, 128, 63, 0, 0, 128, 191, 0, 0, 128, 63, 0, 0, 0, 0, 0, 0, 0, 0, 0, 0, 128, 191, 0, 0, 128, 191};
// _ZZ29get_monoliths_world_per_blockiiPfE5world has been demoted
.global .align 1 .b8 $str[18] = {66, 108, 111, 99, 107, 32, 37, 100, 32, 115, 101, 101, 100, 32, 37, 100, 10};

.visible .entry _Z29get_monoliths_world_per_blockiiPf(
	.param .u32 _Z29get_monoliths_world_per_blockiiPf_param_0,
	.param .u32 _Z29get_monoliths_world_per_blockiiPf_param_1,
	.param .u64 .ptr .align 1 _Z29get_monoliths_world_per_blockiiPf_param_2
)
{
	.local .align 8 .b8 	__local_depot0[8];
	.reg .b64 	%SP;
	.reg .b64 	%SPL;
	.reg .pred 	%p<25>;
	.reg .b16 	%rs<97>;
	.reg .b32 	%r<527>;
	.reg .b32 	%f<408>;
	.reg .b64 	%rd<174>;
	.reg .b64 	%fd<79>;
	// demoted variable
	.shared .align 4 .b8 _ZZ29get_monoliths_world_per_blockiiPfE5world[6968];
	mov.u64 	%SPL, __local_depot0;
	cvta.local.u64 	%SP, %SPL;
	ld.param.u32 	%r58, [_Z29get_monoliths_world_per_blockiiPf_param_0];
	mov.u32 	%r59, %tid.x;
	mov.u32 	%r1, %ctaid.x;
	add.s32 	%r2, %r58, %r1;
	setp.ne.s32 	%p1, %r59, 0;
	@%p1 bra 	$L__BB0_39;
	cvt.s64.s32 	%rd25, %r2;
	xor.b64  	%rd26, %rd25, 25214903917;
	mad.lo.s64 	%rd27, %rd26, 249870891710593, 44331453843488;
	and.b64  	%rd171, %rd27, 281474976710655;
	mov.b32 	%r507, 0;
	mov.u32 	%r62, _ZZ29get_monoliths_world_per_blockiiPfE5world;
$L__BB0_2:
	mad.lo.s32 	%r4, %r507, 268, %r62;
	mad.lo.s64 	%rd28, %rd171, 806876925344, 352;
	and.b64  	%rd29, %rd28, 9007199120523264;
	mad.lo.s64 	%rd30, %rd171, 8602081037417187945, 277363943098;
	shr.u64 	%rd31, %rd30, 21;
	and.b64  	%rd32, %rd31, 134217727;
	or.b64  	%rd33, %rd32, %rd29;
	cvt.rn.f64.u64 	%fd1, %rd33;
	mul.f64 	%fd2, %fd1, 0d3CA0000000000000;
	mul.f64 	%fd3, %fd2, 0d4070000000000000;
	cvt.rn.f32.f64 	%f19, %fd3;
	st.shared.f32 	[%r4+256], %f19;
	mad.lo.s64 	%rd34, %rd171, 1736862336005215904, 2666505958129870752;
	and.b64  	%rd35, %rd34, 9007199120523264;
	mad.lo.s64 	%rd36, %rd171, 5985058416696778513, -8542997297661424380;
	shr.u64 	%rd37, %rd36, 21;
	and.b64  	%rd38, %rd37, 134217727;
	or.b64  	%rd39, %rd38, %rd35;
	cvt.rn.f64.u64 	%fd4, %rd39;
	mul.f64 	%fd5, %fd4, 0d3CA0000000000000;
	mul.f64 	%fd6, %fd5, 0d4070000000000000;
	cvt.rn.f32.f64 	%f20, %fd6;
	st.shared.f32 	[%r4+260], %f20;
	mad.lo.s64 	%rd40, %rd171, 8074320948992935840, 7136985854854846432;
	and.b64  	%rd41, %rd40, 9007199120523264;
	mad.lo.s64 	%rd42, %rd171, 3291645168302270457, 7610264652607923550;
	and.b64  	%rd171, %rd42, 281474976710655;
	shr.u64 	%rd43, %rd171, 21;
	or.b64  	%rd44, %rd43, %rd41;
	cvt.rn.f64.u64 	%fd7, %rd44;
	mul.f64 	%fd8, %fd7, 0d3CA0000000000000;
	mul.f64 	%fd9, %fd8, 0d4070000000000000;
	cvt.rn.f32.f64 	%f21, %fd9;
	st.shared.f32 	[%r4+264], %f21;
	mov.b32 	%r63, 50462976;
	st.shared.u32 	[%r4], %r63;
	mov.b32 	%r64, 117835012;
	st.shared.u32 	[%r4+4], %r64;
	mov.b32 	%r65, 185207048;
	st.shared.u32 	[%r4+8], %r65;
	mov.b32 	%r66, 252579084;
	st.shared.u32 	[%r4+12], %r66;
	mov.b32 	%r67, 319951120;
	st.shared.u32 	[%r4+16], %r67;
	mov.b32 	%r68, 387323156;
	st.shared.u32 	[%r4+20], %r68;
	mov.b32 	%r69, 454695192;
	st.shared.u32 	[%r4+24], %r69;
	mov.b32 	%r70, 522067228;
	st.shared.u32 	[%r4+28], %r70;
	mov.b32 	%r71, 589439264;
	st.shared.u32 	[%r4+32], %r71;
	mov.b32 	%r72, 656811300;
	st.shared.u32 	[%r4+36], %r72;
	mov.b32 	%r73, 724183336;
	st.shared.u32 	[%r4+40], %r73;
	mov.b32 	%r74, 791555372;
	st.shared.u32 	[%r4+44], %r74;
	mov.b32 	%r75, 858927408;
	st.shared.u32 	[%r4+48], %r75;
	mov.b32 	%r76, 926299444;
	st.shared.u32 	[%r4+52], %r76;
	mov.b32 	%r77, 993671480;
	st.shared.u32 	[%r4+56], %r77;
	mov.b32 	%r78, 1061043516;
	st.shared.u32 	[%r4+60], %r78;
	mov.b32 	%r79, 1128415552;
	st.shared.u32 	[%r4+64], %r79;
	mov.b32 	%r80, 1195787588;
	st.shared.u32 	[%r4+68], %r80;
	mov.b32 	%r81, 1263159624;
	st.shared.u32 	[%r4+72], %r81;
	mov.b32 	%r82, 1330531660;
	st.shared.u32 	[%r4+76], %r82;
	mov.b32 	%r83, 1397903696;
	st.shared.u32 	[%r4+80], %r83;
	mov.b32 	%r84, 1465275732;
	st.shared.u32 	[%r4+84], %r84;
	mov.b32 	%r85, 1532647768;
	st.shared.u32 	[%r4+88], %r85;
	mov.b32 	%r86, 1600019804;
	st.shared.u32 	[%r4+92], %r86;
	mov.b32 	%r87, 1667391840;
	st.shared.u32 	[%r4+96], %r87;
	mov.b32 	%r88, 1734763876;
	st.shared.u32 	[%r4+100], %r88;
	mov.b32 	%r89, 1802135912;
	st.shared.u32 	[%r4+104], %r89;
	mov.b32 	%r90, 1869507948;
	st.shared.u32 	[%r4+108], %r90;
	mov.b32 	%r91, 1936879984;
	st.shared.u32 	[%r4+112], %r91;
	mov.b32 	%r92, 2004252020;
	st.shared.u32 	[%r4+116], %r92;
	mov.b32 	%r93, 2071624056;
	st.shared.u32 	[%r4+120], %r93;
	mov.b32 	%r94, 2138996092;
	st.shared.u32 	[%r4+124], %r94;
	mov.b32 	%r95, -2088599168;
	st.shared.u32 	[%r4+128], %r95;
	mov.b32 	%r96, -2021227132;
	st.shared.u32 	[%r4+132], %r96;
	mov.b32 	%r97, -1953855096;
	st.shared.u32 	[%r4+136], %r97;
	mov.b32 	%r98, -1886483060;
	st.shared.u32 	[%r4+140], %r98;
	mov.b32 	%r99, -1819111024;
	st.shared.u32 	[%r4+144], %r99;
	mov.b32 	%r100, -1751738988;
	st.shared.u32 	[%r4+148], %r100;
	mov.b32 	%r101, -1684366952;
	st.shared.u32 	[%r4+152], %r101;
	mov.b32 	%r102, -1616994916;
	st.shared.u32 	[%r4+156], %r102;
	mov.b32 	%r103, -1549622880;
	st.shared.u32 	[%r4+160], %r103;
	mov.b32 	%r104, -1482250844;
	st.shared.u32 	[%r4+164], %r104;
	mov.b32 	%r105, -1414878808;
	st.shared.u32 	[%r4+168], %r105;
	mov.b32 	%r106, -1347506772;
	st.shared.u32 	[%r4+172], %r106;
	mov.b32 	%r107, -1280134736;
	st.shared.u32 	[%r4+176], %r107;
	mov.b32 	%r108, -1212762700;
	st.shared.u32 	[%r4+180], %r108;
	mov.b32 	%r109, -1145390664;
	st.shared.u32 	[%r4+184], %r109;
	mov.b32 	%r110, -1078018628;
	st.shared.u32 	[%r4+188], %r110;
	mov.b32 	%r111, -1010646592;
	st.shared.u32 	[%r4+192], %r111;
	mov.b32 	%r112, -943274556;
	st.shared.u32 	[%r4+196], %r112;
	mov.b32 	%r113, -875902520;
	st.shared.u32 	[%r4+200], %r113;
	mov.b32 	%r114, -808530484;
	st.shared.u32 	[%r4+204], %r114;
	mov.b32 	%r115, -741158448;
	st.shared.u32 	[%r4+208], %r115;
	mov.b32 	%r116, -673786412;
	st.shared.u32 	[%r4+212], %r116;
	mov.b32 	%r117, -606414376;
	st.shared.u32 	[%r4+216], %r117;
	mov.b32 	%r118, -539042340;
	st.shared.u32 	[%r4+220], %r118;
	mov.b32 	%r119, -471670304;
	st.shared.u32 	[%r4+224], %r119;
	mov.b32 	%r120, -404298268;
	st.shared.u32 	[%r4+228], %r120;
	mov.b32 	%r121, -336926232;
	st.shared.u32 	[%r4+232], %r121;
	mov.b32 	%r122, -269554196;
	st.shared.u32 	[%r4+236], %r122;
	mov.b32 	%r123, -202182160;
	st.shared.u32 	[%r4+240], %r123;
	mov.b32 	%r124, -134810124;
	st.shared.u32 	[%r4+244], %r124;
	mov.b32 	%r125, -67438088;
	st.shared.u32 	[%r4+248], %r125;
	mov.b32 	%r126, -66052;
	st.shared.u32 	[%r4+252], %r126;
	mov.b32 	%r508, 0;
$L__BB0_3:
	sub.s32 	%r6, 256, %r508;
	sub.s32 	%r127, 255, %r508;
	and.b32  	%r128, %r6, %r127;
	setp.ne.s32 	%p2, %r128, 0;
	@%p2 bra 	$L__BB0_5;
	cvt.u64.u32 	%rd47, %r6;
	mad.lo.s64 	%rd48, %rd171, 25214903917, 11;
	and.b64  	%rd168, %rd48, 281474976710655;
	shr.u64 	%rd49, %rd168, 17;
	mul.lo.s64 	%rd50, %rd49, %rd47;
	shr.u64 	%rd51, %rd50, 31;
	cvt.u32.u64 	%r509, %rd51;
	bra.uni 	$L__BB0_6;
$L__BB0_5:
	mad.lo.s64 	%rd45, %rd171, 25214903917, 11;
	and.b64  	%rd168, %rd45, 281474976710655;
	shr.u64 	%rd46, %rd168, 17;
	cvt.u32.u64 	%r129, %rd46;
	rem.u32 	%r509, %r129, %r6;
$L__BB0_6:
	add.s32 	%r10, %r4, %r508;
	ld.shared.u8 	%rs1, [%r10];
	add.s32 	%r130, %r10, %r509;
	ld.shared.u8 	%rs2, [%r130];
	st.shared.u8 	[%r10], %rs2;
	st.shared.u8 	[%r130], %rs1;
	mad.lo.s64 	%rd52, %rd168, 25214903917, 11;
	shr.u64 	%rd53, %rd52, 17;
	cvt.u32.u64 	%r132, %rd53;
	and.b32  	%r133, %r132, 2147483647;
	rem.u32 	%r134, %r133, %r127;
	mad.lo.s64 	%rd8, %rd168, 8602081037417187945, 277363943098;
	and.b64  	%rd9, %rd8, 281474976710655;
	ld.shared.u8 	%rs3, [%r10+1];
	add.s32 	%r135, %r10, %r134;
	ld.shared.u8 	%rs4, [%r135+1];
	st.shared.u8 	[%r10+1], %rs4;
	st.shared.u8 	[%r135+1], %rs3;
	sub.s32 	%r11, 254, %r508;
	and.b32  	%r136, %r11, 252;
	setp.eq.s32 	%p3, %r136, 0;
	@%p3 bra 	$L__BB0_8;
	shr.u64 	%rd54, %rd9, 17;
	cvt.u32.u64 	%r137, %rd54;
	rem.u32 	%r510, %r137, %r11;
	bra.uni 	$L__BB0_9;
$L__BB0_8:
	shr.u64 	%rd55, %rd9, 47;
	cvt.u32.u64 	%r510, %rd55;
$L__BB0_9:
	ld.shared.u8 	%rs5, [%r10+2];
	add.s32 	%r138, %r10, %r510;
	ld.shared.u8 	%rs6, [%r138+2];
	st.shared.u8 	[%r10+2], %rs6;
	st.shared.u8 	[%r138+2], %rs5;
	sub.s32 	%r15, 253, %r508;
	and.b32  	%r139, %r15, 252;
	setp.eq.s32 	%p4, %r139, 0;
	@%p4 bra 	$L__BB0_11;
	mad.lo.s64 	%rd56, %rd8, 25214903917, 11;
	and.b64  	%rd171, %rd56, 281474976710655;
	shr.u64 	%rd57, %rd171, 17;
	cvt.u32.u64 	%r140, %rd57;
	rem.u32 	%r511, %r140, %r15;
	bra.uni 	$L__BB0_12;
$L__BB0_11:
	mad.lo.s64 	%rd58, %rd8, 25214903917, 11;
	and.b64  	%rd171, %rd58, 281474976710655;
	mov.b32 	%r511, 0;
$L__BB0_12:
	ld.shared.u8 	%rs7, [%r10+3];
	add.s32 	%r142, %r10, %r511;
	ld.shared.u8 	%rs8, [%r142+3];
	st.shared.u8 	[%r10+3], %rs8;
	st.shared.u8 	[%r142+3], %rs7;
	add.s32 	%r508, %r508, 4;
	setp.ne.s32 	%p5, %r508, 256;
	@%p5 bra 	$L__BB0_3;
	add.s32 	%r507, %r507, 1;
	setp.ne.s32 	%p6, %r507, 10;
	@%p6 bra 	$L__BB0_2;
	mov.b32 	%r512, 0;
$L__BB0_15:
	mad.lo.s32 	%r146, %r512, 268, %r62;
	add.s32 	%r21, %r146, 2680;
	mad.lo.s64 	%rd59, %rd171, 806876925344, 352;
	and.b64  	%rd60, %rd59, 9007199120523264;
	mad.lo.s64 	%rd61, %rd171, 8602081037417187945, 277363943098;
	shr.u64 	%rd62, %rd61, 21;
	and.b64  	%rd63, %rd62, 134217727;
	or.b64  	%rd64, %rd63, %rd60;
	cvt.rn.f64.u64 	%fd10, %rd64;
	mul.f64 	%fd11, %fd10, 0d3CA0000000000000;
	mul.f64 	%fd12, %fd11, 0d4070000000000000;
	cvt.rn.f32.f64 	%f22, %fd12;
	st.shared.f32 	[%r146+2936], %f22;
	mad.lo.s64 	%rd65, %rd171, 1736862336005215904, 2666505958129870752;
	and.b64  	%rd66, %rd65, 9007199120523264;
	mad.lo.s64 	%rd67, %rd171, 5985058416696778513, -8542997297661424380;
	shr.u64 	%rd68, %rd67, 21;
	and.b64  	%rd69, %rd68, 134217727;
	or.b64  	%rd70, %rd69, %rd66;
	cvt.rn.f64.u64 	%fd13, %rd70;
	mul.f64 	%fd14, %fd13, 0d3CA0000000000000;
	mul.f64 	%fd15, %fd14, 0d4070000000000000;
	cvt.rn.f32.f64 	%f23, %fd15;
	st.shared.f32 	[%r146+2940], %f23;
	mad.lo.s64 	%rd71, %rd171, 8074320948992935840, 7136985854854846432;
	and.b64  	%rd72, %rd71, 9007199120523264;
	mad.lo.s64 	%rd73, %rd171, 3291645168302270457, 7610264652607923550;
	and.b64  	%rd171, %rd73, 281474976710655;
	shr.u64 	%rd74, %rd171, 21;
	or.b64  	%rd75, %rd74, %rd72;
	cvt.rn.f64.u64 	%fd16, %rd75;
	mul.f64 	%fd17, %fd16, 0d3CA0000000000000;
	mul.f64 	%fd18, %fd17, 0d4070000000000000;
	cvt.rn.f32.f64 	%f24, %fd18;
	st.shared.f32 	[%r146+2944], %f24;
	mov.b32 	%r147, 50462976;
	st.shared.u32 	[%r146+2680], %r147;
	mov.b32 	%r148, 117835012;
	st.shared.u32 	[%r146+2684], %r148;
	mov.b32 	%r149, 185207048;
	st.shared.u32 	[%r146+2688], %r149;
	mov.b32 	%r150, 252579084;
	st.shared.u32 	[%r146+2692], %r150;
	mov.b32 	%r151, 319951120;
	st.shared.u32 	[%r146+2696], %r151;
	mov.b32 	%r152, 387323156;
	st.shared.u32 	[%r146+2700], %r152;
	mov.b32 	%r153, 454695192;
	st.shared.u32 	[%r146+2704], %r153;
	mov.b32 	%r154, 522067228;
	st.shared.u32 	[%r146+2708], %r154;
	mov.b32 	%r155, 589439264;
	st.shared.u32 	[%r146+2712], %r155;
	mov.b32 	%r156, 656811300;
	st.shared.u32 	[%r146+2716], %r156;
	mov.b32 	%r157, 724183336;
	st.shared.u32 	[%r146+2720], %r157;
	mov.b32 	%r158, 791555372;
	st.shared.u32 	[%r146+2724], %r158;
	mov.b32 	%r159, 858927408;
	st.shared.u32 	[%r146+2728], %r159;
	mov.b32 	%r160, 926299444;
	st.shared.u32 	[%r146+2732], %r160;
	mov.b32 	%r161, 993671480;
	st.shared.u32 	[%r146+2736], %r161;
	mov.b32 	%r162, 1061043516;
	st.shared.u32 	[%r146+2740], %r162;
	mov.b32 	%r163, 1128415552;
	st.shared.u32 	[%r146+2744], %r163;
	mov.b32 	%r164, 1195787588;
	st.shared.u32 	[%r146+2748], %r164;
	mov.b32 	%r165, 1263159624;
	st.shared.u32 	[%r146+2752], %r165;
	mov.b32 	%r166, 1330531660;
	st.shared.u32 	[%r146+2756], %r166;
	mov.b32 	%r167, 1397903696;
	st.shared.u32 	[%r146+2760], %r167;
	mov.b32 	%r168, 1465275732;
	st.shared.u32 	[%r146+2764], %r168;
	mov.b32 	%r169, 1532647768;
	st.shared.u32 	[%r146+2768], %r169;
	mov.b32 	%r170, 1600019804;
	st.shared.u32 	[%r146+2772], %r170;
	mov.b32 	%r171, 1667391840;
	st.shared.u32 	[%r146+2776], %r171;
	mov.b32 	%r172, 1734763876;
	st.shared.u32 	[%r146+2780], %r172;
	mov.b32 	%r173, 1802135912;
	st.shared.u32 	[%r146+2784], %r173;
	mov.b32 	%r174, 1869507948;
	st.shared.u32 	[%r146+2788], %r174;
	mov.b32 	%r175, 1936879984;
	st.shared.u32 	[%r146+2792], %r175;
	mov.b32 	%r176, 2004252020;
	st.shared.u32 	[%r146+2796], %r176;
	mov.b32 	%r177, 2071624056;
	st.shared.u32 	[%r146+2800], %r177;
	mov.b32 	%r178, 2138996092;
	st.shared.u32 	[%r146+2804], %r178;
	mov.b32 	%r179, -2088599168;
	st.shared.u32 	[%r146+2808], %r179;
	mov.b32 	%r180, -2021227132;
	st.shared.u32 	[%r146+2812], %r180;
	mov.b32 	%r181, -1953855096;
	st.shared.u32 	[%r146+2816], %r181;
	mov.b32 	%r182, -1886483060;
	st.shared.u32 	[%r146+2820], %r182;
	mov.b32 	%r183, -1819111024;
	st.shared.u32 	[%r146+2824], %r183;
	mov.b32 	%r184, -1751738988;
	st.shared.u32 	[%r146+2828], %r184;
	mov.b32 	%r185, -1684366952;
	st.shared.u32 	[%r146+2832], %r185;
	mov.b32 	%r186, -1616994916;
	st.shared.u32 	[%r146+2836], %r186;
	mov.b32 	%r187, -1549622880;
	st.shared.u32 	[%r146+2840], %r187;
	mov.b32 	%r188, -1482250844;
	st.shared.u32 	[%r146+2844], %r188;
	mov.b32 	%r189, -1414878808;
	st.shared.u32 	[%r146+2848], %r189;
	mov.b32 	%r190, -1347506772;
	st.shared.u32 	[%r146+2852], %r190;
	mov.b32 	%r191, -1280134736;
	st.shared.u32 	[%r146+2856], %r191;
	mov.b32 	%r192, -1212762700;
	st.shared.u32 	[%r146+2860], %r192;
	mov.b32 	%r193, -1145390664;
	st.shared.u32 	[%r146+2864], %r193;
	mov.b32 	%r194, -1078018628;
	st.shared.u32 	[%r146+2868], %r194;
	mov.b32 	%r195, -1010646592;
	st.shared.u32 	[%r146+2872], %r195;
	mov.b32 	%r196, -943274556;
	st.shared.u32 	[%r146+2876], %r196;
	mov.b32 	%r197, -875902520;
	st.shared.u32 	[%r146+2880], %r197;
	mov.b32 	%r198, -808530484;
	st.shared.u32 	[%r146+2884], %r198;
	mov.b32 	%r199, -741158448;
	st.shared.u32 	[%r146+2888], %r199;
	mov.b32 	%r200, -673786412;
	st.shared.u32 	[%r146+2892], %r200;
	mov.b32 	%r201, -606414376;
	st.shared.u32 	[%r146+2896], %r201;
	mov.b32 	%r202, -539042340;
	st.shared.u32 	[%r146+2900], %r202;
	mov.b32 	%r203, -471670304;
	st.shared.u32 	[%r146+2904], %r203;
	mov.b32 	%r204, -404298268;
	st.shared.u32 	[%r146+2908], %r204;
	mov.b32 	%r205, -336926232;
	st.shared.u32 	[%r146+2912], %r205;
	mov.b32 	%r206, -269554196;
	st.shared.u32 	[%r146+2916], %r206;
	mov.b32 	%r207, -202182160;
	st.shared.u32 	[%r146+2920], %r207;
	mov.b32 	%r208, -134810124;
	st.shared.u32 	[%r146+2924], %r208;
	mov.b32 	%r209, -67438088;
	st.shared.u32 	[%r146+2928], %r209;
	mov.b32 	%r210, -66052;
	st.shared.u32 	[%r146+2932], %r210;
	mov.b32 	%r513, 0;
$L__BB0_16:
	sub.s32 	%r23, 256, %r513;
	sub.s32 	%r211, 255, %r513;
	and.b32  	%r212, %r23, %r211;
	setp.ne.s32 	%p7, %r212, 0;
	@%p7 bra 	$L__BB0_18;
	cvt.u64.u32 	%rd78, %r23;
	mad.lo.s64 	%rd79, %rd171, 25214903917, 11;
	and.b64  	%rd172, %rd79, 281474976710655;
	shr.u64 	%rd80, %rd172, 17;
	mul.lo.s64 	%rd81, %rd80, %rd78;
	shr.u64 	%rd82, %rd81, 31;
	cvt.u32.u64 	%r514, %rd82;
	bra.uni 	$L__BB0_19;
$L__BB0_18:
	mad.lo.s64 	%rd76, %rd171, 25214903917, 11;
	and.b64  	%rd172, %rd76, 281474976710655;
	shr.u64 	%rd77, %rd172, 17;
	cvt.u32.u64 	%r213, %rd77;
	rem.u32 	%r514, %r213, %r23;
$L__BB0_19:
	add.s32 	%r27, %r21, %r513;
	ld.shared.u8 	%rs9, [%r27];
	add.s32 	%r214, %r27, %r514;
	ld.shared.u8 	%rs10, [%r214];
	st.shared.u8 	[%r27], %rs10;
	st.shared.u8 	[%r214], %rs9;
	mad.lo.s64 	%rd83, %rd172, 25214903917, 11;
	shr.u64 	%rd84, %rd83, 17;
	cvt.u32.u64 	%r216, %rd84;
	and.b32  	%r217, %r216, 2147483647;
	rem.u32 	%r218, %r217, %r211;
	mad.lo.s64 	%rd19, %rd172, 8602081037417187945, 277363943098;
	and.b64  	%rd20, %rd19, 281474976710655;
	ld.shared.u8 	%rs11, [%r27+1];
	add.s32 	%r219, %r27, %r218;
	ld.shared.u8 	%rs12, [%r219+1];
	st.shared.u8 	[%r27+1], %rs12;
	st.shared.u8 	[%r219+1], %rs11;
	sub.s32 	%r28, 254, %r513;
	and.b32  	%r220, %r28, 252;
	setp.eq.s32 	%p8, %r220, 0;
	@%p8 bra 	$L__BB0_21;
	shr.u64 	%rd85, %rd20, 17;
	cvt.u32.u64 	%r221, %rd85;
	rem.u32 	%r515, %r221, %r28;
	bra.uni 	$L__BB0_22;
$L__BB0_21:
	shr.u64 	%rd86, %rd20, 47;
	cvt.u32.u64 	%r515, %rd86;
$L__BB0_22:
	ld.shared.u8 	%rs13, [%r27+2];
	add.s32 	%r222, %r27, %r515;
	ld.shared.u8 	%rs14, [%r222+2];
	st.shared.u8 	[%r27+2], %rs14;
	st.shared.u8 	[%r222+2], %rs13;
	sub.s32 	%r32, 253, %r513;
	and.b32  	%r223, %r32, 252;
	setp.eq.s32 	%p9, %r223, 0;
	@%p9 bra 	$L__BB0_24;
	mad.lo.s64 	%rd87, %rd19, 25214903917, 11;
	and.b64  	%rd171, %rd87, 281474976710655;
	shr.u64 	%rd88, %rd171, 17;
	cvt.u32.u64 	%r224, %rd88;
	rem.u32 	%r516, %r224, %r32;
	bra.uni 	$L__BB0_25;
$L__BB0_24:
	mad.lo.s64 	%rd89, %rd19, 25214903917, 11;
	and.b64  	%rd171, %rd89, 281474976710655;
	mov.b32 	%r516, 0;
$L__BB0_25:
	ld.shared.u8 	%rs15, [%r27+3];
	add.s32 	%r226, %r27, %r516;
	ld.shared.u8 	%rs16, [%r226+3];
	st.shared.u8 	[%r27+3], %rs16;
	st.shared.u8 	[%r226+3], %rs15;
	add.s32 	%r513, %r513, 4;
	setp.ne.s32 	%p10, %r513, 256;
	@%p10 bra 	$L__BB0_16;
	add.s32 	%r512, %r512, 1;
	setp.ne.s32 	%p11, %r512, 16;
	@%p11 bra 	$L__BB0_15;
	mul.lo.s32 	%r227, %r1, 989560465;
	shf.l.wrap.b32 	%r228, %r227, %r227, 28;
	setp.gt.u32 	%p12, %r228, 429496;
	@%p12 bra 	$L__BB0_29;
	add.u64 	%rd90, %SP, 0;
	add.u64 	%rd91, %SPL, 0;
	st.local.v2.u32 	[%rd91], {%r1, %r2};
	mov.u64 	%rd92, $str;
	cvta.global.u64 	%rd93, %rd92;
	{ // callseq 0, 0
	.param .b64 param0;
	st.param.b64 	[param0], %rd93;
	.param .b64 param1;
	st.param.b64 	[param1], %rd90;
	.param .b32 retval0;
	call.uni (retval0), 
	vprintf, 
	(
	param0, 
	param1
	);
	ld.param.b32 	%r229, [retval0];
	} // callseq 0
$L__BB0_29:
	mov.b32 	%r517, -200;
	mov.u64 	%rd95, GRAD_LOOKUP;
$L__BB0_30:
	shr.s32 	%r233, %r517, 2;
	cvt.rn.f32.s32 	%f1, %r233;
	mov.b32 	%r518, -200;
	mul.f32 	%f27, %f1, 0f42C80000;
$L__BB0_31:
	mov.u32 	%r38, %r518;
	shr.s32 	%r235, %r38, 2;
	cvt.rn.f32.s32 	%f2, %r235;
	mov.f32 	%f401, 0f00000000;
	mov.b32 	%r519, 0;
$L__BB0_32:
	mov.b32 	%r236, 1;
	shl.b32 	%r237, %r236, %r519;
	cvt.rn.f32.u32 	%f26, %r237;
	div.rn.f32 	%f28, %f27, %f26;
	mov.f32 	%f29, 0f00000000;
	div.rn.f32 	%f30, %f29, %f26;
	mul.f32 	%f31, %f2, 0f42C80000;
	div.rn.f32 	%f32, %f31, %f26;
	mad.lo.s32 	%r239, %r519, 268, %r62;
	add.s32 	%r240, %r239, 2680;
	ld.shared.f32 	%f33, [%r239+2936];
	add.f32 	%f34, %f28, %f33;
	ld.shared.f32 	%f35, [%r239+2940];
	add.f32 	%f36, %f30, %f35;
	ld.shared.f32 	%f37, [%r239+2944];
	add.f32 	%f38, %f32, %f37;
	cvt.rmi.s32.f32 	%r241, %f34;
	cvt.rmi.s32.f32 	%r242, %f36;
	cvt.rmi.s32.f32 	%r243, %f38;
	cvt.rmi.f32.f32 	%f39, %f34;
	sub.f32 	%f40, %f34, %f39;
	cvt.rmi.f32.f32 	%f41, %f36;
	sub.f32 	%f42, %f36, %f41;
	cvt.rmi.f32.f32 	%f43, %f38;
	sub.f32 	%f44, %f38, %f43;
	mul.f32 	%f45, %f40, %f40;
	mul.f32 	%f46, %f40, %f45;
	cvt.f64.f32 	%fd19, %f46;
	cvt.f64.f32 	%fd20, %f40;
	fma.rn.f64 	%fd21, %fd20, 0d4018000000000000, 0dC02E000000000000;
	fma.rn.f64 	%fd22, %fd21, %fd20, 0d4024000000000000;
	mul.f64 	%fd23, %fd22, %fd19;
	cvt.rn.f32.f64 	%f47, %fd23;
	mul.f32 	%f48, %f42, %f42;
	mul.f32 	%f49, %f42, %f48;
	cvt.f64.f32 	%fd24, %f49;
	cvt.f64.f32 	%fd25, %f42;
	fma.rn.f64 	%fd26, %fd25, 0d4018000000000000, 0dC02E000000000000;
	fma.rn.f64 	%fd27, %fd26, %fd25, 0d4024000000000000;
	mul.f64 	%fd28, %fd27, %fd24;
	cvt.rn.f32.f64 	%f50, %fd28;
	mul.f32 	%f51, %f44, %f44;
	mul.f32 	%f52, %f44, %f51;
	cvt.f64.f32 	%fd29, %f52;
	cvt.f64.f32 	%fd30, %f44;
	fma.rn.f64 	%fd31, %fd30, 0d4018000000000000, 0dC02E000000000000;
	fma.rn.f64 	%fd32, %fd31, %fd30, 0d4024000000000000;
	mul.f64 	%fd33, %fd32, %fd29;
	cvt.rn.f32.f64 	%f53, %fd33;
	and.b32  	%r244, %r241, 255;
	add.s32 	%r245, %r240, %r244;
	ld.shared.u8 	%rs17, [%r245];
	cvt.u16.u32 	%rs18, %r242;
	add.s16 	%rs19, %rs17, %rs18;
	cvt.u32.u16 	%r246, %rs19;
	and.b32  	%r247, %r246, 255;
	add.s32 	%r248, %r240, %r247;
	ld.shared.u8 	%rs20, [%r248];
	add.s16 	%rs21, %rs19, 1;
	cvt.u32.u16 	%r249, %rs21;
	and.b32  	%r250, %r249, 255;
	add.s32 	%r251, %r240, %r250;
	ld.shared.u8 	%rs22, [%r251];
	add.s32 	%r252, %r241, 1;
	and.b32  	%r253, %r252, 255;
	add.s32 	%r254, %r240, %r253;
	ld.shared.u8 	%rs23, [%r254];
	add.s16 	%rs24, %rs23, %rs18;
	cvt.u32.u16 	%r255, %rs24;
	and.b32  	%r256, %r255, 255;
	add.s32 	%r257, %r240, %r256;
	ld.shared.u8 	%rs25, [%r257];
	add.s16 	%rs26, %rs24, 1;
	cvt.u32.u16 	%r258, %rs26;
	and.b32  	%r259, %r258, 255;
	add.s32 	%r260, %r240, %r259;
	ld.shared.u8 	%rs27, [%r260];
	cvt.u16.u32 	%rs28, %r243;
	add.s16 	%rs29, %rs20, %rs28;
	cvt.u32.u16 	%r261, %rs29;
	and.b32  	%r262, %r261, 255;
	add.s32 	%r263, %r240, %r262;
	ld.shared.u8 	%r264, [%r263];
	and.b32  	%r265, %r264, 15;
	mul.wide.u32 	%rd94, %r265, 12;
	add.s64 	%rd96, %rd95, %rd94;
	ld.global.nc.f32 	%f54, [%rd96];
	ld.global.nc.f32 	%f55, [%rd96+4];
	ld.global.nc.f32 	%f56, [%rd96+8];
	mul.f32 	%f57, %f44, %f56;
	fma.rn.f32 	%f58, %f55, %f42, %f57;
	fma.rn.f32 	%f59, %f54, %f40, %f58;
	add.s16 	%rs30, %rs25, %rs28;
	cvt.u32.u16 	%r266, %rs30;
	and.b32  	%r267, %r266, 255;
	add.s32 	%r268, %r240, %r267;
	ld.shared.u8 	%r269, [%r268];
	add.f32 	%f60, %f40, 0fBF800000;
	and.b32  	%r270, %r269, 15;
	mul.wide.u32 	%rd97, %r270, 12;
	add.s64 	%rd98, %rd95, %rd97;
	ld.global.nc.f32 	%f61, [%rd98];
	ld.global.nc.f32 	%f62, [%rd98+4];
	ld.global.nc.f32 	%f63, [%rd98+8];
	mul.f32 	%f64, %f44, %f63;
	fma.rn.f32 	%f65, %f62, %f42, %f64;
	fma.rn.f32 	%f66, %f61, %f60, %f65;
	sub.f32 	%f67, %f66, %f59;
	fma.rn.f32 	%f68, %f47, %f67, %f59;
	add.s16 	%rs31, %rs22, %rs28;
	cvt.u32.u16 	%r271, %rs31;
	and.b32  	%r272, %r271, 255;
	add.s32 	%r273, %r240, %r272;
	ld.shared.u8 	%r274, [%r273];
	add.f32 	%f69, %f42, 0fBF800000;
	and.b32  	%r275, %r274, 15;
	mul.wide.u32 	%rd99, %r275, 12;
	add.s64 	%rd100, %rd95, %rd99;
	ld.global.nc.f32 	%f70, [%rd100];
	ld.global.nc.f32 	%f71, [%rd100+4];
	ld.global.nc.f32 	%f72, [%rd100+8];
	mul.f32 	%f73, %f44, %f72;
	fma.rn.f32 	%f74, %f71, %f69, %f73;
	fma.rn.f32 	%f75, %f70, %f40, %f74;
	add.s16 	%rs32, %rs27, %rs28;
	cvt.u32.u16 	%r276, %rs32;
	and.b32  	%r277, %r276, 255;
	add.s32 	%r278, %r240, %r277;
	ld.shared.u8 	%r279, [%r278];
	and.b32  	%r280, %r279, 15;
	mul.wide.u32 	%rd101, %r280, 12;
	add.s64 	%rd102, %rd95, %rd101;
	ld.global.nc.f32 	%f76, [%rd102];
	ld.global.nc.f32 	%f77, [%rd102+4];
	ld.global.nc.f32 	%f78, [%rd102+8];
	mul.f32 	%f79, %f44, %f78;
	fma.rn.f32 	%f80, %f77, %f69, %f79;
	fma.rn.f32 	%f81, %f76, %f60, %f80;
	sub.f32 	%f82, %f81, %f75;
	fma.rn.f32 	%f83, %f47, %f82, %f75;
	sub.f32 	%f84, %f83, %f68;
	fma.rn.f32 	%f85, %f50, %f84, %f68;
	add.s16 	%rs33, %rs29, 1;
	cvt.u32.u16 	%r281, %rs33;
	and.b32  	%r282, %r281, 255;
	add.s32 	%r283, %r240, %r282;
	ld.shared.u8 	%r284, [%r283];
	add.f32 	%f86, %f44, 0fBF800000;
	and.b32  	%r285, %r284, 15;
	mul.wide.u32 	%rd103, %r285, 12;
	add.s64 	%rd104, %rd95, %rd103;
	ld.global.nc.f32 	%f87, [%rd104];
	ld.global.nc.f32 	%f88, [%rd104+4];
	ld.global.nc.f32 	%f89, [%rd104+8];
	mul.f32 	%f90, %f86, %f89;
	fma.rn.f32 	%f91, %f88, %f42, %f90;
	fma.rn.f32 	%f92, %f87, %f40, %f91;
	add.s16 	%rs34, %rs30, 1;
	cvt.u32.u16 	%r286, %rs34;
	and.b32  	%r287, %r286, 255;
	add.s32 	%r288, %r240, %r287;
	ld.shared.u8 	%r289, [%r288];
	and.b32  	%r290, %r289, 15;
	mul.wide.u32 	%rd105, %r290, 12;
	add.s64 	%rd106, %rd95, %rd105;
	ld.global.nc.f32 	%f93, [%rd106];
	ld.global.nc.f32 	%f94, [%rd106+4];
	ld.global.nc.f32 	%f95, [%rd106+8];
	mul.f32 	%f96, %f86, %f95;
	fma.rn.f32 	%f97, %f94, %f42, %f96;
	fma.rn.f32 	%f98, %f93, %f60, %f97;
	sub.f32 	%f99, %f98, %f92;
	fma.rn.f32 	%f100, %f47, %f99, %f92;
	add.s16 	%rs35, %rs31, 1;
	cvt.u32.u16 	%r291, %rs35;
	and.b32  	%r292, %r291, 255;
	add.s32 	%r293, %r240, %r292;
	ld.shared.u8 	%r294, [%r293];
	and.b32  	%r295, %r294, 15;
	mul.wide.u32 	%rd107, %r295, 12;
	add.s64 	%rd108, %rd95, %rd107;
	ld.global.nc.f32 	%f101, [%rd108];
	ld.global.nc.f32 	%f102, [%rd108+4];
	ld.global.nc.f32 	%f103, [%rd108+8];
	mul.f32 	%f104, %f86, %f103;
	fma.rn.f32 	%f105, %f102, %f69, %f104;
	fma.rn.f32 	%f106, %f101, %f40, %f105;
	add.s16 	%rs36, %rs32, 1;
	cvt.u32.u16 	%r296, %rs36;
	and.b32  	%r297, %r296, 255;
	add.s32 	%r298, %r240, %r297;
	ld.shared.u8 	%r299, [%r298];
	and.b32  	%r300, %r299, 15;
	mul.wide.u32 	%rd109, %r300, 12;
	add.s64 	%rd110, %rd95, %rd109;
	ld.global.nc.f32 	%f107, [%rd110];
	ld.global.nc.f32 	%f108, [%rd110+4];
	ld.global.nc.f32 	%f109, [%rd110+8];
	mul.f32 	%f110, %f86, %f109;
	fma.rn.f32 	%f111, %f108, %f69, %f110;
	fma.rn.f32 	%f112, %f107, %f60, %f111;
	sub.f32 	%f113, %f112, %f106;
	fma.rn.f32 	%f114, %f47, %f113, %f106;
	sub.f32 	%f115, %f114, %f100;
	fma.rn.f32 	%f116, %f50, %f115, %f100;
	sub.f32 	%f117, %f116, %f85;
	fma.rn.f32 	%f118, %f53, %f117, %f85;
	fma.rn.f32 	%f401, %f118, %f26, %f401;
	add.s32 	%r519, %r519, 1;
	setp.ne.s32 	%p13, %r519, 16;
	@%p13 bra 	$L__BB0_32;
	abs.f32 	%f119, %f401;
	setp.leu.f32 	%p14, %f119, 0f45FA0000;
	@%p14 bra 	$L__BB0_37;
	mov.f32 	%f402, 0f00000000;
	mov.b32 	%r520, 0;
$L__BB0_35:
	mov.b32 	%r302, 1;
	shl.b32 	%r303, %r302, %r520;
	cvt.rn.f32.u32 	%f121, %r303;
	div.rn.f32 	%f122, %f1, %f121;
	mov.f32 	%f123, 0f00000000;
	div.rn.f32 	%f124, %f123, %f121;
	div.rn.f32 	%f125, %f2, %f121;
	mov.u32 	%r304, _ZZ29get_monoliths_world_per_blockiiPfE5world;
	mad.lo.s32 	%r305, %r520, 268, %r304;
	ld.shared.f32 	%f126, [%r305+256];
	add.f32 	%f127, %f122, %f126;
	ld.shared.f32 	%f128, [%r305+260];
	add.f32 	%f129, %f124, %f128;
	ld.shared.f32 	%f130, [%r305+264];
	add.f32 	%f131, %f125, %f130;
	cvt.rmi.s32.f32 	%r306, %f127;
	cvt.rmi.s32.f32 	%r307, %f129;
	cvt.rmi.s32.f32 	%r308, %f131;
	cvt.rmi.f32.f32 	%f132, %f127;
	sub.f32 	%f133, %f127, %f132;
	cvt.rmi.f32.f32 	%f134, %f129;
	sub.f32 	%f135, %f129, %f134;
	cvt.rmi.f32.f32 	%f136, %f131;
	sub.f32 	%f137, %f131, %f136;
	mul.f32 	%f138, %f133, %f133;
	mul.f32 	%f139, %f133, %f138;
	cvt.f64.f32 	%fd34, %f139;
	cvt.f64.f32 	%fd35, %f133;
	fma.rn.f64 	%fd36, %fd35, 0d4018000000000000, 0dC02E000000000000;
	fma.rn.f64 	%fd37, %fd36, %fd35, 0d4024000000000000;
	mul.f64 	%fd38, %fd37, %fd34;
	cvt.rn.f32.f64 	%f140, %fd38;
	mul.f32 	%f141, %f135, %f135;
	mul.f32 	%f142, %f135, %f141;
	cvt.f64.f32 	%fd39, %f142;
	cvt.f64.f32 	%fd40, %f135;
	fma.rn.f64 	%fd41, %fd40, 0d4018000000000000, 0dC02E000000000000;
	fma.rn.f64 	%fd42, %fd41, %fd40, 0d4024000000000000;
	mul.f64 	%fd43, %fd42, %fd39;
	cvt.rn.f32.f64 	%f143, %fd43;
	mul.f32 	%f144, %f137, %f137;
	mul.f32 	%f145, %f137, %f144;
	cvt.f64.f32 	%fd44, %f145;
	cvt.f64.f32 	%fd45, %f137;
	fma.rn.f64 	%fd46, %fd45, 0d4018000000000000, 0dC02E000000000000;
	fma.rn.f64 	%fd47, %fd46, %fd45, 0d4024000000000000;
	mul.f64 	%fd48, %fd47, %fd44;
	cvt.rn.f32.f64 	%f146, %fd48;
	and.b32  	%r309, %r306, 255;
	add.s32 	%r310, %r305, %r309;
	ld.shared.u8 	%rs37, [%r310];
	cvt.u16.u32 	%rs38, %r307;
	add.s16 	%rs39, %rs37, %rs38;
	cvt.u32.u16 	%r311, %rs39;
	and.b32  	%r312, %r311, 255;
	add.s32 	%r313, %r305, %r312;
	ld.shared.u8 	%rs40, [%r313];
	add.s16 	%rs41, %rs39, 1;
	cvt.u32.u16 	%r314, %rs41;
	and.b32  	%r315, %r314, 255;
	add.s32 	%r316, %r305, %r315;
	ld.shared.u8 	%rs42, [%r316];
	add.s32 	%r317, %r306, 1;
	and.b32  	%r318, %r317, 255;
	add.s32 	%r319, %r305, %r318;
	ld.shared.u8 	%rs43, [%r319];
	add.s16 	%rs44, %rs43, %rs38;
	cvt.u32.u16 	%r320, %rs44;
	and.b32  	%r321, %r320, 255;
	add.s32 	%r322, %r305, %r321;
	ld.shared.u8 	%rs45, [%r322];
	add.s16 	%rs46, %rs44, 1;
	cvt.u32.u16 	%r323, %rs46;
	and.b32  	%r324, %r323, 255;
	add.s32 	%r325, %r305, %r324;
	ld.shared.u8 	%rs47, [%r325];
	cvt.u16.u32 	%rs48, %r308;
	add.s16 	%rs49, %rs40, %rs48;
	cvt.u32.u16 	%r326, %rs49;
	and.b32  	%r327, %r326, 255;
	add.s32 	%r328, %r305, %r327;
	ld.shared.u8 	%r329, [%r328];
	and.b32  	%r330, %r329, 15;
	mul.wide.u32 	%rd111, %r330, 12;
	mov.u64 	%rd112, GRAD_LOOKUP;
	add.s64 	%rd113, %rd112, %rd111;
	ld.global.nc.f32 	%f147, [%rd113];
	ld.global.nc.f32 	%f148, [%rd113+4];
	ld.global.nc.f32 	%f149, [%rd113+8];
	mul.f32 	%f150, %f137, %f149;
	fma.rn.f32 	%f151, %f148, %f135, %f150;
	fma.rn.f32 	%f152, %f147, %f133, %f151;
	add.s16 	%rs50, %rs45, %rs48;
	cvt.u32.u16 	%r331, %rs50;
	and.b32  	%r332, %r331, 255;
	add.s32 	%r333, %r305, %r332;
	ld.shared.u8 	%r334, [%r333];
	add.f32 	%f153, %f133, 0fBF800000;
	and.b32  	%r335, %r334, 15;
	mul.wide.u32 	%rd114, %r335, 12;
	add.s64 	%rd115, %rd112, %rd114;
	ld.global.nc.f32 	%f154, [%rd115];
	ld.global.nc.f32 	%f155, [%rd115+4];
	ld.global.nc.f32 	%f156, [%rd115+8];
	mul.f32 	%f157, %f137, %f156;
	fma.rn.f32 	%f158, %f155, %f135, %f157;
	fma.rn.f32 	%f159, %f154, %f153, %f158;
	sub.f32 	%f160, %f159, %f152;
	fma.rn.f32 	%f161, %f140, %f160, %f152;
	add.s16 	%rs51, %rs42, %rs48;
	cvt.u32.u16 	%r336, %rs51;
	and.b32  	%r337, %r336, 255;
	add.s32 	%r338, %r305, %r337;
	ld.shared.u8 	%r339, [%r338];
	add.f32 	%f162, %f135, 0fBF800000;
	and.b32  	%r340, %r339, 15;
	mul.wide.u32 	%rd116, %r340, 12;
	add.s64 	%rd117, %rd112, %rd116;
	ld.global.nc.f32 	%f163, [%rd117];
	ld.global.nc.f32 	%f164, [%rd117+4];
	ld.global.nc.f32 	%f165, [%rd117+8];
	mul.f32 	%f166, %f137, %f165;
	fma.rn.f32 	%f167, %f164, %f162, %f166;
	fma.rn.f32 	%f168, %f163, %f133, %f167;
	add.s16 	%rs52, %rs47, %rs48;
	cvt.u32.u16 	%r341, %rs52;
	and.b32  	%r342, %r341, 255;
	add.s32 	%r343, %r305, %r342;
	ld.shared.u8 	%r344, [%r343];
	and.b32  	%r345, %r344, 15;
	mul.wide.u32 	%rd118, %r345, 12;
	add.s64 	%rd119, %rd112, %rd118;
	ld.global.nc.f32 	%f169, [%rd119];
	ld.global.nc.f32 	%f170, [%rd119+4];
	ld.global.nc.f32 	%f171, [%rd119+8];
	mul.f32 	%f172, %f137, %f171;
	fma.rn.f32 	%f173, %f170, %f162, %f172;
	fma.rn.f32 	%f174, %f169, %f153, %f173;
	sub.f32 	%f175, %f174, %f168;
	fma.rn.f32 	%f176, %f140, %f175, %f168;
	sub.f32 	%f177, %f176, %f161;
	fma.rn.f32 	%f178, %f143, %f177, %f161;
	add.s16 	%rs53, %rs49, 1;
	cvt.u32.u16 	%r346, %rs53;
	and.b32  	%r347, %r346, 255;
	add.s32 	%r348, %r305, %r347;
	ld.shared.u8 	%r349, [%r348];
	add.f32 	%f179, %f137, 0fBF800000;
	and.b32  	%r350, %r349, 15;
	mul.wide.u32 	%rd120, %r350, 12;
	add.s64 	%rd121, %rd112, %rd120;
	ld.global.nc.f32 	%f180, [%rd121];
	ld.global.nc.f32 	%f181, [%rd121+4];
	ld.global.nc.f32 	%f182, [%rd121+8];
	mul.f32 	%f183, %f179, %f182;
	fma.rn.f32 	%f184, %f181, %f135, %f183;
	fma.rn.f32 	%f185, %f180, %f133, %f184;
	add.s16 	%rs54, %rs50, 1;
	cvt.u32.u16 	%r351, %rs54;
	and.b32  	%r352, %r351, 255;
	add.s32 	%r353, %r305, %r352;
	ld.shared.u8 	%r354, [%r353];
	and.b32  	%r355, %r354, 15;
	mul.wide.u32 	%rd122, %r355, 12;
	add.s64 	%rd123, %rd112, %rd122;
	ld.global.nc.f32 	%f186, [%rd123];
	ld.global.nc.f32 	%f187, [%rd123+4];
	ld.global.nc.f32 	%f188, [%rd123+8];
	mul.f32 	%f189, %f179, %f188;
	fma.rn.f32 	%f190, %f187, %f135, %f189;
	fma.rn.f32 	%f191, %f186, %f153, %f190;
	sub.f32 	%f192, %f191, %f185;
	fma.rn.f32 	%f193, %f140, %f192, %f185;
	add.s16 	%rs55, %rs51, 1;
	cvt.u32.u16 	%r356, %rs55;
	and.b32  	%r357, %r356, 255;
	add.s32 	%r358, %r305, %r357;
	ld.shared.u8 	%r359, [%r358];
	and.b32  	%r360, %r359, 15;
	mul.wide.u32 	%rd124, %r360, 12;
	add.s64 	%rd125, %rd112, %rd124;
	ld.global.nc.f32 	%f194, [%rd125];
	ld.global.nc.f32 	%f195, [%rd125+4];
	ld.global.nc.f32 	%f196, [%rd125+8];
	mul.f32 	%f197, %f179, %f196;
	fma.rn.f32 	%f198, %f195, %f162, %f197;
	fma.rn.f32 	%f199, %f194, %f133, %f198;
	add.s16 	%rs56, %rs52, 1;
	cvt.u32.u16 	%r361, %rs56;
	and.b32  	%r362, %r361, 255;
	add.s32 	%r363, %r305, %r362;
	ld.shared.u8 	%r364, [%r363];
	and.b32  	%r365, %r364, 15;
	mul.wide.u32 	%rd126, %r365, 12;
	add.s64 	%rd127, %rd112, %rd126;
	ld.global.nc.f32 	%f200, [%rd127];
	ld.global.nc.f32 	%f201, [%rd127+4];
	ld.global.nc.f32 	%f202, [%rd127+8];
	mul.f32 	%f203, %f179, %f202;
	fma.rn.f32 	%f204, %f201, %f162, %f203;
	fma.rn.f32 	%f205, %f200, %f153, %f204;
	sub.f32 	%f206, %f205, %f199;
	fma.rn.f32 	%f207, %f140, %f206, %f199;
	sub.f32 	%f208, %f207, %f193;
	fma.rn.f32 	%f209, %f143, %f208, %f193;
	sub.f32 	%f210, %f209, %f178;
	fma.rn.f32 	%f211, %f146, %f210, %f178;
	fma.rn.f32 	%f402, %f211, %f121, %f402;
	add.s32 	%r520, %r520, 1;
	setp.ne.s32 	%p15, %r520, 10;
	@%p15 bra 	$L__BB0_35;
	setp.lt.f32 	%p16, %f402, 0fC4000000;
	@%p16 bra 	$L__BB0_39;
$L__BB0_37:
	add.s32 	%r518, %r38, 100;
	setp.lt.s32 	%p23, %r38, 101;
	@%p23 bra 	$L__BB0_31;
	add.s32 	%r44, %r517, 100;
	setp.gt.s32 	%p24, %r517, 100;
	mov.u32 	%r517, %r44;
	@%p24 bra 	$L__BB0_50;
	bra.uni 	$L__BB0_30;
$L__BB0_39:
	mov.u32 	%r366, %tid.x;
	or.b32  	%r521, %r366, -4096;
	mov.f32 	%f404, 0f00000000;
	mov.u32 	%r376, _ZZ29get_monoliths_world_per_blockiiPfE5world;
	add.s32 	%r374, %r376, 2680;
	mov.u64 	%rd129, GRAD_LOOKUP;
$L__BB0_40:
	shr.s32 	%r368, %r521, 31;
	shr.u32 	%r369, %r368, 30;
	add.s32 	%r370, %r521, %r369;
	shr.s32 	%r371, %r370, 2;
	cvt.rn.f32.s32 	%f8, %r371;
	mov.b32 	%r522, -4096;
$L__BB0_41:
	mov.u32 	%r47, %r522;
	shr.s32 	%r375, %r47, 2;
	cvt.rn.f32.s32 	%f10, %r375;
	mul.f32 	%f11, %f10, 0f42C80000;
	mov.f32 	%f405, 0f00000000;
	mov.b32 	%r524, 2680;
	mov.b32 	%r523, -16;
	mov.u32 	%r525, %r374;
$L__BB0_42:
	add.s32 	%r377, %r523, 16;
	mov.b32 	%r378, 1;
	shl.b32 	%r379, %r378, %r377;
	cvt.rn.f32.u32 	%f214, %r379;
	mul.f32 	%f215, %f8, 0f42C80000;
	div.rn.f32 	%f216, %f215, %f214;
	mov.f32 	%f217, 0f00000000;
	div.rn.f32 	%f218, %f217, %f214;
	div.rn.f32 	%f219, %f11, %f214;
	ld.shared.f32 	%f220, [%r525+256];
	add.f32 	%f221, %f216, %f220;
	ld.shared.f32 	%f222, [%r525+260];
	add.f32 	%f223, %f218, %f222;
	ld.shared.f32 	%f224, [%r525+264];
	add.f32 	%f225, %f219, %f224;
	cvt.rmi.s32.f32 	%r380, %f221;
	cvt.rmi.s32.f32 	%r381, %f223;
	cvt.rmi.s32.f32 	%r382, %f225;
	cvt.rmi.f32.f32 	%f226, %f221;
	sub.f32 	%f227, %f221, %f226;
	cvt.rmi.f32.f32 	%f228, %f223;
	sub.f32 	%f229, %f223, %f228;
	cvt.rmi.f32.f32 	%f230, %f225;
	sub.f32 	%f231, %f225, %f230;
	mul.f32 	%f232, %f227, %f227;
	mul.f32 	%f233, %f227, %f232;
	cvt.f64.f32 	%fd49, %f233;
	cvt.f64.f32 	%fd50, %f227;
	fma.rn.f64 	%fd51, %fd50, 0d4018000000000000, 0dC02E000000000000;
	fma.rn.f64 	%fd52, %fd51, %fd50, 0d4024000000000000;
	mul.f64 	%fd53, %fd52, %fd49;
	cvt.rn.f32.f64 	%f234, %fd53;
	mul.f32 	%f235, %f229, %f229;
	mul.f32 	%f236, %f229, %f235;
	cvt.f64.f32 	%fd54, %f236;
	cvt.f64.f32 	%fd55, %f229;
	fma.rn.f64 	%fd56, %fd55, 0d4018000000000000, 0dC02E000000000000;
	fma.rn.f64 	%fd57, %fd56, %fd55, 0d4024000000000000;
	mul.f64 	%fd58, %fd57, %fd54;
	cvt.rn.f32.f64 	%f237, %fd58;
	mul.f32 	%f238, %f231, %f231;
	mul.f32 	%f239, %f231, %f238;
	cvt.f64.f32 	%fd59, %f239;
	cvt.f64.f32 	%fd60, %f231;
	fma.rn.f64 	%fd61, %fd60, 0d4018000000000000, 0dC02E000000000000;
	fma.rn.f64 	%fd62, %fd61, %fd60, 0d4024000000000000;
	mul.f64 	%fd63, %fd62, %fd59;
	cvt.rn.f32.f64 	%f240, %fd63;
	and.b32  	%r383, %r380, 255;
	add.s32 	%r384, %r525, %r383;
	ld.shared.u8 	%rs57, [%r384];
	cvt.u16.u32 	%rs58, %r381;
	add.s16 	%rs59, %rs57, %rs58;
	cvt.u32.u16 	%r385, %rs59;
	and.b32  	%r386, %r385, 255;
	add.s32 	%r387, %r525, %r386;
	ld.shared.u8 	%rs60, [%r387];
	add.s16 	%rs61, %rs59, 1;
	cvt.u32.u16 	%r388, %rs61;
	and.b32  	%r389, %r388, 255;
	add.s32 	%r390, %r525, %r389;
	ld.shared.u8 	%rs62, [%r390];
	add.s32 	%r391, %r380, 1;
	and.b32  	%r392, %r391, 255;
	add.s32 	%r393, %r525, %r392;
	ld.shared.u8 	%rs63, [%r393];
	add.s16 	%rs64, %rs63, %rs58;
	cvt.u32.u16 	%r394, %rs64;
	and.b32  	%r395, %r394, 255;
	add.s32 	%r396, %r525, %r395;
	ld.shared.u8 	%rs65, [%r396];
	add.s16 	%rs66, %rs64, 1;
	cvt.u32.u16 	%r397, %rs66;
	and.b32  	%r398, %r397, 255;
	add.s32 	%r399, %r525, %r398;
	ld.shared.u8 	%rs67, [%r399];
	cvt.u16.u32 	%rs68, %r382;
	add.s16 	%rs69, %rs60, %rs68;
	cvt.u32.u16 	%r400, %rs69;
	and.b32  	%r401, %r400, 255;
	add.s32 	%r402, %r525, %r401;
	ld.shared.u8 	%r403, [%r402];
	and.b32  	%r404, %r403, 15;
	mul.wide.u32 	%rd128, %r404, 12;
	add.s64 	%rd130, %rd129, %rd128;
	ld.global.nc.f32 	%f241, [%rd130];
	ld.global.nc.f32 	%f242, [%rd130+4];
	ld.global.nc.f32 	%f243, [%rd130+8];
	mul.f32 	%f244, %f231, %f243;
	fma.rn.f32 	%f245, %f242, %f229, %f244;
	fma.rn.f32 	%f246, %f241, %f227, %f245;
	add.s16 	%rs70, %rs65, %rs68;
	cvt.u32.u16 	%r405, %rs70;
	and.b32  	%r406, %r405, 255;
	add.s32 	%r407, %r525, %r406;
	ld.shared.u8 	%r408, [%r407];
	add.f32 	%f247, %f227, 0fBF800000;
	and.b32  	%r409, %r408, 15;
	mul.wide.u32 	%rd131, %r409, 12;
	add.s64 	%rd132, %rd129, %rd131;
	ld.global.nc.f32 	%f248, [%rd132];
	ld.global.nc.f32 	%f249, [%rd132+4];
	ld.global.nc.f32 	%f250, [%rd132+8];
	mul.f32 	%f251, %f231, %f250;
	fma.rn.f32 	%f252, %f249, %f229, %f251;
	fma.rn.f32 	%f253, %f248, %f247, %f252;
	sub.f32 	%f254, %f253, %f246;
	fma.rn.f32 	%f255, %f234, %f254, %f246;
	add.s16 	%rs71, %rs62, %rs68;
	cvt.u32.u16 	%r410, %rs71;
	and.b32  	%r411, %r410, 255;
	add.s32 	%r412, %r525, %r411;
	ld.shared.u8 	%r413, [%r412];
	add.f32 	%f256, %f229, 0fBF800000;
	and.b32  	%r414, %r413, 15;
	mul.wide.u32 	%rd133, %r414, 12;
	add.s64 	%rd134, %rd129, %rd133;
	ld.global.nc.f32 	%f257, [%rd134];
	ld.global.nc.f32 	%f258, [%rd134+4];
	ld.global.nc.f32 	%f259, [%rd134+8];
	mul.f32 	%f260, %f231, %f259;
	fma.rn.f32 	%f261, %f258, %f256, %f260;
	fma.rn.f32 	%f262, %f257, %f227, %f261;
	add.s16 	%rs72, %rs67, %rs68;
	cvt.u32.u16 	%r415, %rs72;
	and.b32  	%r416, %r415, 255;
	add.s32 	%r417, %r525, %r416;
	ld.shared.u8 	%r418, [%r417];
	and.b32  	%r419, %r418, 15;
	mul.wide.u32 	%rd135, %r419, 12;
	add.s64 	%rd136, %rd129, %rd135;
	ld.global.nc.f32 	%f263, [%rd136];
	ld.global.nc.f32 	%f264, [%rd136+4];
	ld.global.nc.f32 	%f265, [%rd136+8];
	mul.f32 	%f266, %f231, %f265;
	fma.rn.f32 	%f267, %f264, %f256, %f266;
	fma.rn.f32 	%f268, %f263, %f247, %f267;
	sub.f32 	%f269, %f268, %f262;
	fma.rn.f32 	%f270, %f234, %f269, %f262;
	sub.f32 	%f271, %f270, %f255;
	fma.rn.f32 	%f272, %f237, %f271, %f255;
	add.s16 	%rs73, %rs69, 1;
	cvt.u32.u16 	%r420, %rs73;
	and.b32  	%r421, %r420, 255;
	add.s32 	%r422, %r525, %r421;
	ld.shared.u8 	%r423, [%r422];
	add.f32 	%f273, %f231, 0fBF800000;
	and.b32  	%r424, %r423, 15;
	mul.wide.u32 	%rd137, %r424, 12;
	add.s64 	%rd138, %rd129, %rd137;
	ld.global.nc.f32 	%f274, [%rd138];
	ld.global.nc.f32 	%f275, [%rd138+4];
	ld.global.nc.f32 	%f276, [%rd138+8];
	mul.f32 	%f277, %f273, %f276;
	fma.rn.f32 	%f278, %f275, %f229, %f277;
	fma.rn.f32 	%f279, %f274, %f227, %f278;
	add.s16 	%rs74, %rs70, 1;
	cvt.u32.u16 	%r425, %rs74;
	and.b32  	%r426, %r425, 255;
	add.s32 	%r427, %r525, %r426;
	ld.shared.u8 	%r428, [%r427];
	and.b32  	%r429, %r428, 15;
	mul.wide.u32 	%rd139, %r429, 12;
	add.s64 	%rd140, %rd129, %rd139;
	ld.global.nc.f32 	%f280, [%rd140];
	ld.global.nc.f32 	%f281, [%rd140+4];
	ld.global.nc.f32 	%f282, [%rd140+8];
	mul.f32 	%f283, %f273, %f282;
	fma.rn.f32 	%f284, %f281, %f229, %f283;
	fma.rn.f32 	%f285, %f280, %f247, %f284;
	sub.f32 	%f286, %f285, %f279;
	fma.rn.f32 	%f287, %f234, %f286, %f279;
	add.s16 	%rs75, %rs71, 1;
	cvt.u32.u16 	%r430, %rs75;
	and.b32  	%r431, %r430, 255;
	add.s32 	%r432, %r525, %r431;
	ld.shared.u8 	%r433, [%r432];
	and.b32  	%r434, %r433, 15;
	mul.wide.u32 	%rd141, %r434, 12;
	add.s64 	%rd142, %rd129, %rd141;
	ld.global.nc.f32 	%f288, [%rd142];
	ld.global.nc.f32 	%f289, [%rd142+4];
	ld.global.nc.f32 	%f290, [%rd142+8];
	mul.f32 	%f291, %f273, %f290;
	fma.rn.f32 	%f292, %f289, %f256, %f291;
	fma.rn.f32 	%f293, %f288, %f227, %f292;
	add.s16 	%rs76, %rs72, 1;
	cvt.u32.u16 	%r435, %rs76;
	and.b32  	%r436, %r435, 255;
	add.s32 	%r437, %r525, %r436;
	ld.shared.u8 	%r438, [%r437];
	and.b32  	%r439, %r438, 15;
	mul.wide.u32 	%rd143, %r439, 12;
	add.s64 	%rd144, %rd129, %rd143;
	ld.global.nc.f32 	%f294, [%rd144];
	ld.global.nc.f32 	%f295, [%rd144+4];
	ld.global.nc.f32 	%f296, [%rd144+8];
	mul.f32 	%f297, %f273, %f296;
	fma.rn.f32 	%f298, %f295, %f256, %f297;
	fma.rn.f32 	%f299, %f294, %f247, %f298;
	sub.f32 	%f300, %f299, %f293;
	fma.rn.f32 	%f301, %f234, %f300, %f293;
	sub.f32 	%f302, %f301, %f287;
	fma.rn.f32 	%f303, %f237, %f302, %f287;
	sub.f32 	%f304, %f303, %f272;
	fma.rn.f32 	%f305, %f240, %f304, %f272;
	fma.rn.f32 	%f405, %f305, %f214, %f405;
	add.s32 	%r525, %r525, 268;
	add.s32 	%r524, %r524, 268;
	add.s32 	%r523, %r523, 1;
	setp.ne.s32 	%p17, %r524, 6968;
	@%p17 bra 	$L__BB0_42;
	abs.f32 	%f307, %f405;
	setp.leu.f32 	%p18, %f307, 0f45FA0000;
	mov.f32 	%f407, 0f00000000;
	@%p18 bra 	$L__BB0_47;
	mov.f32 	%f406, 0f00000000;
	mov.b32 	%r526, 0;
$L__BB0_45:
	mov.b32 	%r441, 1;
	shl.b32 	%r442, %r441, %r526;
	cvt.rn.f32.u32 	%f309, %r442;
	div.rn.f32 	%f310, %f8, %f309;
	mov.f32 	%f311, 0f00000000;
	div.rn.f32 	%f312, %f311, %f309;
	div.rn.f32 	%f313, %f10, %f309;
	mov.u32 	%r443, _ZZ29get_monoliths_world_per_blockiiPfE5world;
	mad.lo.s32 	%r444, %r526, 268, %r443;
	ld.shared.f32 	%f314, [%r444+256];
	add.f32 	%f315, %f310, %f314;
	ld.shared.f32 	%f316, [%r444+260];
	add.f32 	%f317, %f312, %f316;
	ld.shared.f32 	%f318, [%r444+264];
	add.f32 	%f319, %f313, %f318;
	cvt.rmi.s32.f32 	%r445, %f315;
	cvt.rmi.s32.f32 	%r446, %f317;
	cvt.rmi.s32.f32 	%r447, %f319;
	cvt.rmi.f32.f32 	%f320, %f315;
	sub.f32 	%f321, %f315, %f320;
	cvt.rmi.f32.f32 	%f322, %f317;
	sub.f32 	%f323, %f317, %f322;
	cvt.rmi.f32.f32 	%f324, %f319;
	sub.f32 	%f325, %f319, %f324;
	mul.f32 	%f326, %f321, %f321;
	mul.f32 	%f327, %f321, %f326;
	cvt.f64.f32 	%fd64, %f327;
	cvt.f64.f32 	%fd65, %f321;
	fma.rn.f64 	%fd66, %fd65, 0d4018000000000000, 0dC02E000000000000;
	fma.rn.f64 	%fd67, %fd66, %fd65, 0d4024000000000000;
	mul.f64 	%fd68, %fd67, %fd64;
	cvt.rn.f32.f64 	%f328, %fd68;
	mul.f32 	%f329, %f323, %f323;
	mul.f32 	%f330, %f323, %f329;
	cvt.f64.f32 	%fd69, %f330;
	cvt.f64.f32 	%fd70, %f323;
	fma.rn.f64 	%fd71, %fd70, 0d4018000000000000, 0dC02E000000000000;
	fma.rn.f64 	%fd72, %fd71, %fd70, 0d4024000000000000;
	mul.f64 	%fd73, %fd72, %fd69;
	cvt.rn.f32.f64 	%f331, %fd73;
	mul.f32 	%f332, %f325, %f325;
	mul.f32 	%f333, %f325, %f332;
	cvt.f64.f32 	%fd74, %f333;
	cvt.f64.f32 	%fd75, %f325;
	fma.rn.f64 	%fd76, %fd75, 0d4018000000000000, 0dC02E000000000000;
	fma.rn.f64 	%fd77, %fd76, %fd75, 0d4024000000000000;
	mul.f64 	%fd78, %fd77, %fd74;
	cvt.rn.f32.f64 	%f334, %fd78;
	and.b32  	%r448, %r445, 255;
	add.s32 	%r449, %r444, %r448;
	ld.shared.u8 	%rs77, [%r449];
	cvt.u16.u32 	%rs78, %r446;
	add.s16 	%rs79, %rs77, %rs78;
	cvt.u32.u16 	%r450, %rs79;
	and.b32  	%r451, %r450, 255;
	add.s32 	%r452, %r444, %r451;
	ld.shared.u8 	%rs80, [%r452];
	add.s16 	%rs81, %rs79, 1;
	cvt.u32.u16 	%r453, %rs81;
	and.b32  	%r454, %r453, 255;
	add.s32 	%r455, %r444, %r454;
	ld.shared.u8 	%rs82, [%r455];
	add.s32 	%r456, %r445, 1;
	and.b32  	%r457, %r456, 255;
	add.s32 	%r458, %r444, %r457;
	ld.shared.u8 	%rs83, [%r458];
	add.s16 	%rs84, %rs83, %rs78;
	cvt.u32.u16 	%r459, %rs84;
	and.b32  	%r460, %r459, 255;
	add.s32 	%r461, %r444, %r460;
	ld.shared.u8 	%rs85, [%r461];
	add.s16 	%rs86, %rs84, 1;
	cvt.u32.u16 	%r462, %rs86;
	and.b32  	%r463, %r462, 255;
	add.s32 	%r464, %r444, %r463;
	ld.shared.u8 	%rs87, [%r464];
	cvt.u16.u32 	%rs88, %r447;
	add.s16 	%rs89, %rs80, %rs88;
	cvt.u32.u16 	%r465, %rs89;
	and.b32  	%r466, %r465, 255;
	add.s32 	%r467, %r444, %r466;
	ld.shared.u8 	%r468, [%r467];
	and.b32  	%r469, %r468, 15;
	mul.wide.u32 	%rd145, %r469, 12;
	mov.u64 	%rd146, GRAD_LOOKUP;
	add.s64 	%rd147, %rd146, %rd145;
	ld.global.nc.f32 	%f335, [%rd147];
	ld.global.nc.f32 	%f336, [%rd147+4];
	ld.global.nc.f32 	%f337, [%rd147+8];
	mul.f32 	%f338, %f325, %f337;
	fma.rn.f32 	%f339, %f336, %f323, %f338;
	fma.rn.f32 	%f340, %f335, %f321, %f339;
	add.s16 	%rs90, %rs85, %rs88;
	cvt.u32.u16 	%r470, %rs90;
	and.b32  	%r471, %r470, 255;
	add.s32 	%r472, %r444, %r471;
	ld.shared.u8 	%r473, [%r472];
	add.f32 	%f341, %f321, 0fBF800000;
	and.b32  	%r474, %r473, 15;
	mul.wide.u32 	%rd148, %r474, 12;
	add.s64 	%rd149, %rd146, %rd148;
	ld.global.nc.f32 	%f342, [%rd149];
	ld.global.nc.f32 	%f343, [%rd149+4];
	ld.global.nc.f32 	%f344, [%rd149+8];
	mul.f32 	%f345, %f325, %f344;
	fma.rn.f32 	%f346, %f343, %f323, %f345;
	fma.rn.f32 	%f347, %f342, %f341, %f346;
	sub.f32 	%f348, %f347, %f340;
	fma.rn.f32 	%f349, %f328, %f348, %f340;
	add.s16 	%rs91, %rs82, %rs88;
	cvt.u32.u16 	%r475, %rs91;
	and.b32  	%r476, %r475, 255;
	add.s32 	%r477, %r444, %r476;
	ld.shared.u8 	%r478, [%r477];
	add.f32 	%f350, %f323, 0fBF800000;
	and.b32  	%r479, %r478, 15;
	mul.wide.u32 	%rd150, %r479, 12;
	add.s64 	%rd151, %rd146, %rd150;
	ld.global.nc.f32 	%f351, [%rd151];
	ld.global.nc.f32 	%f352, [%rd151+4];
	ld.global.nc.f32 	%f353, [%rd151+8];
	mul.f32 	%f354, %f325, %f353;
	fma.rn.f32 	%f355, %f352, %f350, %f354;
	fma.rn.f32 	%f356, %f351, %f321, %f355;
	add.s16 	%rs92, %rs87, %rs88;
	cvt.u32.u16 	%r480, %rs92;
	and.b32  	%r481, %r480, 255;
	add.s32 	%r482, %r444, %r481;
	ld.shared.u8 	%r483, [%r482];
	and.b32  	%r484, %r483, 15;
	mul.wide.u32 	%rd152, %r484, 12;
	add.s64 	%rd153, %rd146, %rd152;
	ld.global.nc.f32 	%f357, [%rd153];
	ld.global.nc.f32 	%f358, [%rd153+4];
	ld.global.nc.f32 	%f359, [%rd153+8];
	mul.f32 	%f360, %f325, %f359;
	fma.rn.f32 	%f361, %f358, %f350, %f360;
	fma.rn.f32 	%f362, %f357, %f341, %f361;
	sub.f32 	%f363, %f362, %f356;
	fma.rn.f32 	%f364, %f328, %f363, %f356;
	sub.f32 	%f365, %f364, %f349;
	fma.rn.f32 	%f366, %f331, %f365, %f349;
	add.s16 	%rs93, %rs89, 1;
	cvt.u32.u16 	%r485, %rs93;
	and.b32  	%r486, %r485, 255;
	add.s32 	%r487, %r444, %r486;
	ld.shared.u8 	%r488, [%r487];
	add.f32 	%f367, %f325, 0fBF800000;
	and.b32  	%r489, %r488, 15;
	mul.wide.u32 	%rd154, %r489, 12;
	add.s64 	%rd155, %rd146, %rd154;
	ld.global.nc.f32 	%f368, [%rd155];
	ld.global.nc.f32 	%f369, [%rd155+4];
	ld.global.nc.f32 	%f370, [%rd155+8];
	mul.f32 	%f371, %f367, %f370;
	fma.rn.f32 	%f372, %f369, %f323, %f371;
	fma.rn.f32 	%f373, %f368, %f321, %f372;
	add.s16 	%rs94, %rs90, 1;
	cvt.u32.u16 	%r490, %rs94;
	and.b32  	%r491, %r490, 255;
	add.s32 	%r492, %r444, %r491;
	ld.shared.u8 	%r493, [%r492];
	and.b32  	%r494, %r493, 15;
	mul.wide.u32 	%rd156, %r494, 12;
	add.s64 	%rd157, %rd146, %rd156;
	ld.global.nc.f32 	%f374, [%rd157];
	ld.global.nc.f32 	%f375, [%rd157+4];
	ld.global.nc.f32 	%f376, [%rd157+8];
	mul.f32 	%f377, %f367, %f376;
	fma.rn.f32 	%f378, %f375, %f323, %f377;
	fma.rn.f32 	%f379, %f374, %f341, %f378;
	sub.f32 	%f380, %f379, %f373;
	fma.rn.f32 	%f381, %f328, %f380, %f373;
	add.s16 	%rs95, %rs91, 1;
	cvt.u32.u16 	%r495, %rs95;
	and.b32  	%r496, %r495, 255;
	add.s32 	%r497, %r444, %r496;
	ld.shared.u8 	%r498, [%r497];
	and.b32  	%r499, %r498, 15;
	mul.wide.u32 	%rd158, %r499, 12;
	add.s64 	%rd159, %rd146, %rd158;
	ld.global.nc.f32 	%f382, [%rd159];
	ld.global.nc.f32 	%f383, [%rd159+4];
	ld.global.nc.f32 	%f384, [%rd159+8];
	mul.f32 	%f385, %f367, %f384;
	fma.rn.f32 	%f386, %f383, %f350, %f385;
	fma.rn.f32 	%f387, %f382, %f321, %f386;
	add.s16 	%rs96, %rs92, 1;
	cvt.u32.u16 	%r500, %rs96;
	and.b32  	%r501, %r500, 255;
	add.s32 	%r502, %r444, %r501;
	ld.shared.u8 	%r503, [%r502];
	and.b32  	%r504, %r503, 15;
	mul.wide.u32 	%rd160, %r504, 12;
	add.s64 	%rd161, %rd146, %rd160;
	ld.global.nc.f32 	%f388, [%rd161];
	ld.global.nc.f32 	%f389, [%rd161+4];
	ld.global.nc.f32 	%f390, [%rd161+8];
	mul.f32 	%f391, %f367, %f390;
	fma.rn.f32 	%f392, %f389, %f350, %f391;
	fma.rn.f32 	%f393, %f388, %f341, %f392;
	sub.f32 	%f394, %f393, %f387;
	fma.rn.f32 	%f395, %f328, %f394, %f387;
	sub.f32 	%f396, %f395, %f381;
	fma.rn.f32 	%f397, %f331, %f396, %f381;
	sub.f32 	%f398, %f397, %f366;
	fma.rn.f32 	%f399, %f334, %f398, %f366;
	fma.rn.f32 	%f406, %f399, %f309, %f406;
	add.s32 	%r526, %r526, 1;
	setp.ne.s32 	%p19, %r526, 10;
	@%p19 bra 	$L__BB0_45;
	setp.lt.f32 	%p20, %f406, 0fC4000000;
	selp.f32 	%f407, 0f44800000, 0f00000000, %p20;
$L__BB0_47:
	add.f32 	%f404, %f404, %f407;
	add.s32 	%r522, %r47, 32;
	setp.lt.s32 	%p21, %r47, 4065;
	@%p21 bra 	$L__BB0_41;
	mov.u32 	%r505, %ntid.x;
	shl.b32 	%r506, %r505, 5;
	add.s32 	%r521, %r521, %r506;
	setp.lt.s32 	%p22, %r521, 4097;
	@%p22 bra 	$L__BB0_40;
	ld.param.u64 	%rd165, [_Z29get_monoliths_world_per_blockiiPf_param_2];
	cvta.to.global.u64 	%rd162, %rd165;
	mul.wide.u32 	%rd163, %r1, 4;
	add.s64 	%rd164, %rd162, %rd163;
	atom.global.add.f32 	%f400, [%rd164], %f404;
$L__BB0_50:
	ret;

}
	// .globl	_Z30get_monoliths_world_per_threadiiPf
.visible .entry _Z30get_monoliths_world_per_threadiiPf(
	.param .u32 _Z30get_monoliths_world_per_threadiiPf_param_0,
	.param .u32 _Z30get_monoliths_world_per_threadiiPf_param_1,
	.param .u64 .ptr .align 1 _Z30get_monoliths_world_per_threadiiPf_param_2
)
{
	.local .align 8 .b8 	__local_depot1[6976];
	.reg .b64 	%SP;
	.reg .b64 	%SPL;
	.reg .pred 	%p<57>;
	.reg .b16 	%rs<524>;
	.reg .b32 	%r<1549>;
	.reg .b32 	%f<1894>;
	.reg .b64 	%rd<1901>;
	.reg .b64 	%fd<380>;

	mov.u64 	%SPL, __local_depot1;
	cvta.local.u64 	%SP, %SPL;
	ld.param.u32 	%r158, [_Z30get_monoliths_world_per_threadiiPf_param_0];
	add.u64 	%rd1, %SPL, 0;
	mov.u32 	%r159, %tid.x;
	mov.u32 	%r160, %ntid.x;
	mov.u32 	%r1, %ctaid.x;
	mad.lo.s32 	%r2, %r1, %r160, %r159;
	add.s32 	%r3, %r158, %r2;
	cvt.s64.s32 	%rd159, %r3;
	xor.b64  	%rd160, %rd159, 25214903917;
	mad.lo.s64 	%rd161, %rd160, 249870891710593, 44331453843488;
	and.b64  	%rd162, %rd161, 281474976710655;
	mad.lo.s64 	%rd163, %rd160, 2423736857621077408, 1080165078426629472;
	and.b64  	%rd164, %rd163, 9007199120523264;
	mad.lo.s64 	%rd165, %rd160, 2883975918346008297, 1071265536600013786;
	shr.u64 	%rd166, %rd165, 21;
	and.b64  	%rd167, %rd166, 134217727;
	or.b64  	%rd168, %rd167, %rd164;
	cvt.rn.f64.u64 	%fd1, %rd168;
	mul.f64 	%fd2, %fd1, 0d3CA0000000000000;
	mul.f64 	%fd3, %fd2, 0d4070000000000000;
	cvt.rn.f32.f64 	%f97, %fd3;
	st.local.f32 	[%rd1+256], %f97;
	mad.lo.s64 	%rd169, %rd162, 1736862336005215904, 2666505958129870752;
	and.b64  	%rd170, %rd169, 9007199120523264;
	mad.lo.s64 	%rd171, %rd160, -1790251872612196463, -5187274999495903452;
	shr.u64 	%rd172, %rd171, 21;
	and.b64  	%rd173, %rd172, 134217727;
	or.b64  	%rd174, %rd173, %rd170;
	cvt.rn.f64.u64 	%fd4, %rd174;
	mul.f64 	%fd5, %fd4, 0d3CA0000000000000;
	mul.f64 	%fd6, %fd5, 0d4070000000000000;
	cvt.rn.f32.f64 	%f98, %fd6;
	st.local.f32 	[%rd1+260], %f98;
	mad.lo.s64 	%rd175, %rd162, 8074320948992935840, 7136985854854846432;
	and.b64  	%rd176, %rd175, 9007199120523264;
	mad.lo.s64 	%rd177, %rd160, 4549299020915235961, 4978285921745235070;
	and.b64  	%rd1856, %rd177, 281474976710655;
	shr.u64 	%rd178, %rd1856, 21;
	or.b64  	%rd179, %rd178, %rd176;
	cvt.rn.f64.u64 	%fd7, %rd179;
	mul.f64 	%fd8, %fd7, 0d3CA0000000000000;
	mul.f64 	%fd9, %fd8, 0d4070000000000000;
	cvt.rn.f32.f64 	%f99, %fd9;
	st.local.f32 	[%rd1+264], %f99;
	mov.b32 	%r161, 50462976;
	st.local.u32 	[%rd1], %r161;
	mov.b32 	%r162, 117835012;
	st.local.u32 	[%rd1+4], %r162;
	mov.b32 	%r163, 185207048;
	st.local.u32 	[%rd1+8], %r163;
	mov.b32 	%r164, 252579084;
	st.local.u32 	[%rd1+12], %r164;
	mov.b32 	%r165, 319951120;
	st.local.u32 	[%rd1+16], %r165;
	mov.b32 	%r166, 387323156;
	st.local.u32 	[%rd1+20], %r166;
	mov.b32 	%r167, 454695192;
	st.local.u32 	[%rd1+24], %r167;
	mov.b32 	%r168, 522067228;
	st.local.u32 	[%rd1+28], %r168;
	mov.b32 	%r169, 589439264;
	st.local.u32 	[%rd1+32], %r169;
	mov.b32 	%r170, 656811300;
	st.local.u32 	[%rd1+36], %r170;
	mov.b32 	%r171, 724183336;
	st.local.u32 	[%rd1+40], %r171;
	mov.b32 	%r172, 791555372;
	st.local.u32 	[%rd1+44], %r172;
	mov.b32 	%r173, 858927408;
	st.local.u32 	[%rd1+48], %r173;
	mov.b32 	%r174, 926299444;
	st.local.u32 	[%rd1+52], %r174;
	mov.b32 	%r175, 993671480;
	st.local.u32 	[%rd1+56], %r175;
	mov.b32 	%r176, 1061043516;
	st.local.u32 	[%rd1+60], %r176;
	mov.b32 	%r177, 1128415552;
	st.local.u32 	[%rd1+64], %r177;
	mov.b32 	%r178, 1195787588;
	st.local.u32 	[%rd1+68], %r178;
	mov.b32 	%r179, 1263159624;
	st.local.u32 	[%rd1+72], %r179;
	mov.b32 	%r180, 1330531660;
	st.local.u32 	[%rd1+76], %r180;
	mov.b32 	%r181, 1397903696;
	st.local.u32 	[%rd1+80], %r181;
	mov.b32 	%r182, 1465275732;
	st.local.u32 	[%rd1+84], %r182;
	mov.b32 	%r183, 1532647768;
	st.local.u32 	[%rd1+88], %r183;
	mov.b32 	%r184, 1600019804;
	st.local.u32 	[%rd1+92], %r184;
	mov.b32 	%r185, 1667391840;
	st.local.u32 	[%rd1+96], %r185;
	mov.b32 	%r186, 1734763876;
	st.local.u32 	[%rd1+100], %r186;
	mov.b32 	%r187, 1802135912;
	st.local.u32 	[%rd1+104], %r187;
	mov.b32 	%r188, 1869507948;
	st.local.u32 	[%rd1+108], %r188;
	mov.b32 	%r189, 1936879984;
	st.local.u32 	[%rd1+112], %r189;
	mov.b32 	%r190, 2004252020;
	st.local.u32 	[%rd1+116], %r190;
	mov.b32 	%r191, 2071624056;
	st.local.u32 	[%rd1+120], %r191;
	mov.b32 	%r192, 2138996092;
	st.local.u32 	[%rd1+124], %r192;
	mov.b32 	%r193, -2088599168;
	st.local.u32 	[%rd1+128], %r193;
	mov.b32 	%r194, -2021227132;
	st.local.u32 	[%rd1+132], %r194;
	mov.b32 	%r195, -1953855096;
	st.local.u32 	[%rd1+136], %r195;
	mov.b32 	%r196, -1886483060;
	st.local.u32 	[%rd1+140], %r196;
	mov.b32 	%r197, -1819111024;
	st.local.u32 	[%rd1+144], %r197;
	mov.b32 	%r198, -1751738988;
	st.local.u32 	[%rd1+148], %r198;
	mov.b32 	%r199, -1684366952;
	st.local.u32 	[%rd1+152], %r199;
	mov.b32 	%r200, -1616994916;
	st.local.u32 	[%rd1+156], %r200;
	mov.b32 	%r201, -1549622880;
	st.local.u32 	[%rd1+160], %r201;
	mov.b32 	%r202, -1482250844;
	st.local.u32 	[%rd1+164], %r202;
	mov.b32 	%r203, -1414878808;
	st.local.u32 	[%rd1+168], %r203;
	mov.b32 	%r204, -1347506772;
	st.local.u32 	[%rd1+172], %r204;
	mov.b32 	%r205, -1280134736;
	st.local.u32 	[%rd1+176], %r205;
	mov.b32 	%r206, -1212762700;
	st.local.u32 	[%rd1+180], %r206;
	mov.b32 	%r207, -1145390664;
	st.local.u32 	[%rd1+184], %r207;
	mov.b32 	%r208, -1078018628;
	st.local.u32 	[%rd1+188], %r208;
	mov.b32 	%r209, -1010646592;
	st.local.u32 	[%rd1+192], %r209;
	mov.b32 	%r210, -943274556;
	st.local.u32 	[%rd1+196], %r210;
	mov.b32 	%r211, -875902520;
	st.local.u32 	[%rd1+200], %r211;
	mov.b32 	%r212, -808530484;
	st.local.u32 	[%rd1+204], %r212;
	mov.b32 	%r213, -741158448;
	st.local.u32 	[%rd1+208], %r213;
	mov.b32 	%r214, -673786412;
	st.local.u32 	[%rd1+212], %r214;
	mov.b32 	%r215, -606414376;
	st.local.u32 	[%rd1+216], %r215;
	mov.b32 	%r216, -539042340;
	st.local.u32 	[%rd1+220], %r216;
	mov.b32 	%r217, -471670304;
	st.local.u32 	[%rd1+224], %r217;
	mov.b32 	%r218, -404298268;
	st.local.u32 	[%rd1+228], %r218;
	mov.b32 	%r219, -336926232;
	st.local.u32 	[%rd1+232], %r219;
	mov.b32 	%r220, -269554196;
	st.local.u32 	[%rd1+236], %r220;
	mov.b32 	%r221, -202182160;
	st.local.u32 	[%rd1+240], %r221;
	mov.b32 	%r222, -134810124;
	st.local.u32 	[%rd1+244], %r222;
	mov.b32 	%r223, -67438088;
	st.local.u32 	[%rd1+248], %r223;
	mov.b32 	%r224, -66052;
	st.local.u32 	[%rd1+252], %r224;
	mov.b32 	%r1510, 0;
$L__BB1_1:
	sub.s32 	%r5, 256, %r1510;
	sub.s32 	%r225, 255, %r1510;
	and.b32  	%r226, %r5, %r225;
	setp.ne.s32 	%p1, %r226, 0;
	@%p1 bra 	$L__BB1_3;
	cvt.u64.u32 	%rd182, %r5;
	mad.lo.s64 	%rd183, %rd1856, 25214903917, 11;
	and.b64  	%rd1857, %rd183, 281474976710655;
	shr.u64 	%rd184, %rd1857, 17;
	mul.lo.s64 	%rd185, %rd184, %rd182;
	shr.u64 	%rd186, %rd185, 31;
	cvt.u32.u64 	%r1511, %rd186;
	bra.uni 	$L__BB1_4;
$L__BB1_3:
	mad.lo.s64 	%rd180, %rd1856, 25214903917, 11;
	and.b64  	%rd1857, %rd180, 281474976710655;
	shr.u64 	%rd181, %rd1857, 17;
	cvt.u32.u64 	%r227, %rd181;
	rem.u32 	%r1511, %r227, %r5;
$L__BB1_4:
	add.s32 	%r228, %r1511, %r1510;
	cvt.u64.u32 	%rd187, %r1510;
	add.s64 	%rd7, %rd1, %rd187;
	ld.local.u8 	%rs13, [%rd7];
	cvt.u64.u32 	%rd188, %r228;
	add.s64 	%rd189, %rd1, %rd188;
	ld.local.u8 	%rs14, [%rd189];
	st.local.u8 	[%rd7], %rs14;
	st.local.u8 	[%rd189], %rs13;
	mad.lo.s64 	%rd190, %rd1857, 25214903917, 11;
	shr.u64 	%rd191, %rd190, 17;
	cvt.u32.u64 	%r230, %rd191;
	and.b32  	%r231, %r230, 2147483647;
	rem.u32 	%r232, %r231, %r225;
	mad.lo.s64 	%rd8, %rd1857, 8602081037417187945, 277363943098;
	and.b64  	%rd9, %rd8, 281474976710655;
	ld.local.u8 	%rs15, [%rd7+1];
	cvt.u64.u32 	%rd192, %r232;
	add.s64 	%rd193, %rd7, %rd192;
	ld.local.u8 	%rs16, [%rd193+1];
	st.local.u8 	[%rd7+1], %rs16;
	st.local.u8 	[%rd193+1], %rs15;
	sub.s32 	%r9, 254, %r1510;
	and.b32  	%r233, %r9, 252;
	setp.eq.s32 	%p2, %r233, 0;
	@%p2 bra 	$L__BB1_6;
	shr.u64 	%rd194, %rd9, 17;
	cvt.u32.u64 	%r234, %rd194;
	rem.u32 	%r1512, %r234, %r9;
	bra.uni 	$L__BB1_7;
$L__BB1_6:
	shr.u64 	%rd195, %rd9, 47;
	cvt.u32.u64 	%r1512, %rd195;
$L__BB1_7:
	ld.local.u8 	%rs17, [%rd7+2];
	cvt.u64.u32 	%rd196, %r1512;
	add.s64 	%rd197, %rd7, %rd196;
	ld.local.u8 	%rs18, [%rd197+2];
	st.local.u8 	[%rd7+2], %rs18;
	st.local.u8 	[%rd197+2], %rs17;
	sub.s32 	%r13, 253, %r1510;
	and.b32  	%r235, %r13, 252;
	setp.eq.s32 	%p3, %r235, 0;
	@%p3 bra 	$L__BB1_9;
	mad.lo.s64 	%rd198, %rd8, 25214903917, 11;
	and.b64  	%rd1856, %rd198, 281474976710655;
	shr.u64 	%rd199, %rd1856, 17;
	cvt.u32.u64 	%r236, %rd199;
	rem.u32 	%r237, %r236, %r13;
	cvt.u64.u32 	%rd1859, %r237;
	bra.uni 	$L__BB1_10;
$L__BB1_9:
	mad.lo.s64 	%rd201, %rd8, 25214903917, 11;
	and.b64  	%rd1856, %rd201, 281474976710655;
	mov.b64 	%rd1859, 0;
$L__BB1_10:
	ld.local.u8 	%rs19, [%rd7+3];
	add.s64 	%rd202, %rd7, %rd1859;
	ld.local.u8 	%rs20, [%rd202+3];
	st.local.u8 	[%rd7+3], %rs20;
	st.local.u8 	[%rd202+3], %rs19;
	add.s32 	%r1510, %r1510, 4;
	setp.ne.s32 	%p4, %r1510, 256;
	@%p4 bra 	$L__BB1_1;
	mad.lo.s64 	%rd203, %rd1856, 806876925344, 352;
	and.b64  	%rd204, %rd203, 9007199120523264;
	mad.lo.s64 	%rd205, %rd1856, 8602081037417187945, 277363943098;
	shr.u64 	%rd206, %rd205, 21;
	and.b64  	%rd207, %rd206, 134217727;
	or.b64  	%rd208, %rd207, %rd204;
	cvt.rn.f64.u64 	%fd10, %rd208;
	mul.f64 	%fd11, %fd10, 0d3CA0000000000000;
	mul.f64 	%fd12, %fd11, 0d4070000000000000;
	cvt.rn.f32.f64 	%f100, %fd12;
	st.local.f32 	[%rd1+524], %f100;
	mad.lo.s64 	%rd209, %rd1856, 1736862336005215904, 2666505958129870752;
	and.b64  	%rd210, %rd209, 9007199120523264;
	mad.lo.s64 	%rd211, %rd1856, 5985058416696778513, -8542997297661424380;
	shr.u64 	%rd212, %rd211, 21;
	and.b64  	%rd213, %rd212, 134217727;
	or.b64  	%rd214, %rd213, %rd210;
	cvt.rn.f64.u64 	%fd13, %rd214;
	mul.f64 	%fd14, %fd13, 0d3CA0000000000000;
	mul.f64 	%fd15, %fd14, 0d4070000000000000;
	cvt.rn.f32.f64 	%f101, %fd15;
	st.local.f32 	[%rd1+528], %f101;
	mad.lo.s64 	%rd215, %rd1856, 8074320948992935840, 7136985854854846432;
	and.b64  	%rd216, %rd215, 9007199120523264;
	mad.lo.s64 	%rd217, %rd1856, 3291645168302270457, 7610264652607923550;
	and.b64  	%rd1860, %rd217, 281474976710655;
	shr.u64 	%rd218, %rd1860, 21;
	or.b64  	%rd219, %rd218, %rd216;
	cvt.rn.f64.u64 	%fd16, %rd219;
	mul.f64 	%fd17, %fd16, 0d3CA0000000000000;
	mul.f64 	%fd18, %fd17, 0d4070000000000000;
	cvt.rn.f32.f64 	%f102, %fd18;
	st.local.f32 	[%rd1+532], %f102;
	mov.b32 	%r239, 50462976;
	st.local.u32 	[%rd1+268], %r239;
	mov.b32 	%r240, 117835012;
	st.local.u32 	[%rd1+272], %r240;
	mov.b32 	%r241, 185207048;
	st.local.u32 	[%rd1+276], %r241;
	mov.b32 	%r242, 252579084;
	st.local.u32 	[%rd1+280], %r242;
	mov.b32 	%r243, 319951120;
	st.local.u32 	[%rd1+284], %r243;
	mov.b32 	%r244, 387323156;
	st.local.u32 	[%rd1+288], %r244;
	mov.b32 	%r245, 454695192;
	st.local.u32 	[%rd1+292], %r245;
	mov.b32 	%r246, 522067228;
	st.local.u32 	[%rd1+296], %r246;
	mov.b32 	%r247, 589439264;
	st.local.u32 	[%rd1+300], %r247;
	mov.b32 	%r248, 656811300;
	st.local.u32 	[%rd1+304], %r248;
	mov.b32 	%r249, 724183336;
	st.local.u32 	[%rd1+308], %r249;
	mov.b32 	%r250, 791555372;
	st.local.u32 	[%rd1+312], %r250;
	mov.b32 	%r251, 858927408;
	st.local.u32 	[%rd1+316], %r251;
	mov.b32 	%r252, 926299444;
	st.local.u32 	[%rd1+320], %r252;
	mov.b32 	%r253, 993671480;
	st.local.u32 	[%rd1+324], %r253;
	mov.b32 	%r254, 1061043516;
	st.local.u32 	[%rd1+328], %r254;
	mov.b32 	%r255, 1128415552;
	st.local.u32 	[%rd1+332], %r255;
	mov.b32 	%r256, 1195787588;
	st.local.u32 	[%rd1+336], %r256;
	mov.b32 	%r257, 1263159624;
	st.local.u32 	[%rd1+340], %r257;
	mov.b32 	%r258, 1330531660;
	st.local.u32 	[%rd1+344], %r258;
	mov.b32 	%r259, 1397903696;
	st.local.u32 	[%rd1+348], %r259;
	mov.b32 	%r260, 1465275732;
	st.local.u32 	[%rd1+352], %r260;
	mov.b32 	%r261, 1532647768;
	st.local.u32 	[%rd1+356], %r261;
	mov.b32 	%r262, 1600019804;
	st.local.u32 	[%rd1+360], %r262;
	mov.b32 	%r263, 1667391840;
	st.local.u32 	[%rd1+364], %r263;
	mov.b32 	%r264, 1734763876;
	st.local.u32 	[%rd1+368], %r264;
	mov.b32 	%r265, 1802135912;
	st.local.u32 	[%rd1+372], %r265;
	mov.b32 	%r266, 1869507948;
	st.local.u32 	[%rd1+376], %r266;
	mov.b32 	%r267, 1936879984;
	st.local.u32 	[%rd1+380], %r267;
	mov.b32 	%r268, 2004252020;
	st.local.u32 	[%rd1+384], %r268;
	mov.b32 	%r269, 2071624056;
	st.local.u32 	[%rd1+388], %r269;
	mov.b32 	%r270, 2138996092;
	st.local.u32 	[%rd1+392], %r270;
	mov.b32 	%r271, -2088599168;
	st.local.u32 	[%rd1+396], %r271;
	mov.b32 	%r272, -2021227132;
	st.local.u32 	[%rd1+400], %r272;
	mov.b32 	%r273, -1953855096;
	st.local.u32 	[%rd1+404], %r273;
	mov.b32 	%r274, -1886483060;
	st.local.u32 	[%rd1+408], %r274;
	mov.b32 	%r275, -1819111024;
	st.local.u32 	[%rd1+412], %r275;
	mov.b32 	%r276, -1751738988;
	st.local.u32 	[%rd1+416], %r276;
	mov.b32 	%r277, -1684366952;
	st.local.u32 	[%rd1+420], %r277;
	mov.b32 	%r278, -1616994916;
	st.local.u32 	[%rd1+424], %r278;
	mov.b32 	%r279, -1549622880;
	st.local.u32 	[%rd1+428], %r279;
	mov.b32 	%r280, -1482250844;
	st.local.u32 	[%rd1+432], %r280;
	mov.b32 	%r281, -1414878808;
	st.local.u32 	[%rd1+436], %r281;
	mov.b32 	%r282, -1347506772;
	st.local.u32 	[%rd1+440], %r282;
	mov.b32 	%r283, -1280134736;
	st.local.u32 	[%rd1+444], %r283;
	mov.b32 	%r284, -1212762700;
	st.local.u32 	[%rd1+448], %r284;
	mov.b32 	%r285, -1145390664;
	st.local.u32 	[%rd1+452], %r285;
	mov.b32 	%r286, -1078018628;
	st.local.u32 	[%rd1+456], %r286;
	mov.b32 	%r287, -1010646592;
	st.local.u32 	[%rd1+460], %r287;
	mov.b32 	%r288, -943274556;
	st.local.u32 	[%rd1+464], %r288;
	mov.b32 	%r289, -875902520;
	st.local.u32 	[%rd1+468], %r289;
	mov.b32 	%r290, -808530484;
	st.local.u32 	[%rd1+472], %r290;
	mov.b32 	%r291, -741158448;
	st.local.u32 	[%rd1+476], %r291;
	mov.b32 	%r292, -673786412;
	st.local.u32 	[%rd1+480], %r292;
	mov.b32 	%r293, -606414376;
	st.local.u32 	[%rd1+484], %r293;
	mov.b32 	%r294, -539042340;
	st.local.u32 	[%rd1+488], %r294;
	mov.b32 	%r295, -471670304;
	st.local.u32 	[%rd1+492], %r295;
	mov.b32 	%r296, -404298268;
	st.local.u32 	[%rd1+496], %r296;
	mov.b32 	%r297, -336926232;
	st.local.u32 	[%rd1+500], %r297;
	mov.b32 	%r298, -269554196;
	st.local.u32 	[%rd1+504], %r298;
	mov.b32 	%r299, -202182160;
	st.local.u32 	[%rd1+508], %r299;
	mov.b32 	%r300, -134810124;
	st.local.u32 	[%rd1+512], %r300;
	mov.b32 	%r301, -67438088;
	st.local.u32 	[%rd1+516], %r301;
	mov.b32 	%r302, -66052;
	st.local.u32 	[%rd1+520], %r302;
	mov.b32 	%r1513, 0;
$L__BB1_12:
	sub.s32 	%r16, 256, %r1513;
	sub.s32 	%r303, 255, %r1513;
	and.b32  	%r304, %r16, %r303;
	setp.eq.s32 	%p5, %r304, 0;
	@%p5 bra 	$L__BB1_14;
	mad.lo.s64 	%rd220, %rd1860, 25214903917, 11;
	and.b64  	%rd1861, %rd220, 281474976710655;
	shr.u64 	%rd221, %rd1861, 17;
	cvt.u32.u64 	%r305, %rd221;
	rem.u32 	%r1514, %r305, %r16;
	bra.uni 	$L__BB1_15;
$L__BB1_14:
	cvt.u64.u32 	%rd222, %r16;
	mad.lo.s64 	%rd223, %rd1860, 25214903917, 11;
	and.b64  	%rd1861, %rd223, 281474976710655;
	shr.u64 	%rd224, %rd1861, 17;
	mul.lo.s64 	%rd225, %rd224, %rd222;
	shr.u64 	%rd226, %rd225, 31;
	cvt.u32.u64 	%r1514, %rd226;
$L__BB1_15:
	add.s32 	%r306, %r1514, %r1513;
	cvt.u64.u32 	%rd227, %r1513;
	add.s64 	%rd20, %rd1, %rd227;
	add.s64 	%rd21, %rd20, 268;
	ld.local.u8 	%rs21, [%rd20+268];
	cvt.u64.u32 	%rd228, %r306;
	add.s64 	%rd229, %rd1, %rd228;
	ld.local.u8 	%rs22, [%rd229+268];
	st.local.u8 	[%rd20+268], %rs22;
	st.local.u8 	[%rd229+268], %rs21;
	mad.lo.s64 	%rd230, %rd1861, 25214903917, 11;
	shr.u64 	%rd231, %rd230, 17;
	cvt.u32.u64 	%r308, %rd231;
	and.b32  	%r309, %r308, 2147483647;
	rem.u32 	%r310, %r309, %r303;
	mad.lo.s64 	%rd22, %rd1861, 8602081037417187945, 277363943098;
	and.b64  	%rd23, %rd22, 281474976710655;
	ld.local.u8 	%rs23, [%rd20+269];
	cvt.u64.u32 	%rd232, %r310;
	add.s64 	%rd233, %rd21, %rd232;
	ld.local.u8 	%rs24, [%rd233+1];
	st.local.u8 	[%rd20+269], %rs24;
	st.local.u8 	[%rd233+1], %rs23;
	sub.s32 	%r20, 254, %r1513;
	and.b32  	%r311, %r20, 252;
	setp.eq.s32 	%p6, %r311, 0;
	@%p6 bra 	$L__BB1_17;
	shr.u64 	%rd234, %rd23, 17;
	cvt.u32.u64 	%r312, %rd234;
	rem.u32 	%r1515, %r312, %r20;
	bra.uni 	$L__BB1_18;
$L__BB1_17:
	shr.u64 	%rd235, %rd23, 47;
	cvt.u32.u64 	%r1515, %rd235;
$L__BB1_18:
	ld.local.u8 	%rs25, [%rd20+270];
	cvt.u64.u32 	%rd236, %r1515;
	add.s64 	%rd237, %rd21, %rd236;
	ld.local.u8 	%rs26, [%rd237+2];
	st.local.u8 	[%rd20+270], %rs26;
	st.local.u8 	[%rd237+2], %rs25;
	sub.s32 	%r24, 253, %r1513;
	and.b32  	%r313, %r24, 252;
	setp.eq.s32 	%p7, %r313, 0;
	@%p7 bra 	$L__BB1_20;
	mad.lo.s64 	%rd238, %rd22, 25214903917, 11;
	and.b64  	%rd1860, %rd238, 281474976710655;
	shr.u64 	%rd239, %rd1860, 17;
	cvt.u32.u64 	%r314, %rd239;
	rem.u32 	%r315, %r314, %r24;
	add.s32 	%r316, %r315, 268;
	cvt.u64.u32 	%rd1863, %r316;
	bra.uni 	$L__BB1_21;
$L__BB1_20:
	mad.lo.s64 	%rd241, %rd22, 25214903917, 11;
	and.b64  	%rd1860, %rd241, 281474976710655;
	mov.b64 	%rd1863, 268;
$L__BB1_21:
	ld.local.u8 	%rs27, [%rd20+271];
	add.s64 	%rd242, %rd20, %rd1863;
	ld.local.u8 	%rs28, [%rd242+3];
	st.local.u8 	[%rd20+271], %rs28;
	st.local.u8 	[%rd242+3], %rs27;
	add.s32 	%r1513, %r1513, 4;
	setp.ne.s32 	%p8, %r1513, 256;
	@%p8 bra 	$L__BB1_12;
	mad.lo.s64 	%rd243, %rd1860, 806876925344, 352;
	and.b64  	%rd244, %rd243, 9007199120523264;
	mad.lo.s64 	%rd245, %rd1860, 8602081037417187945, 277363943098;
	shr.u64 	%rd246, %rd245, 21;
	and.b64  	%rd247, %rd246, 134217727;
	or.b64  	%rd248, %rd247, %rd244;
	cvt.rn.f64.u64 	%fd19, %rd248;
	mul.f64 	%fd20, %fd19, 0d3CA0000000000000;
	mul.f64 	%fd21, %fd20, 0d4070000000000000;
	cvt.rn.f32.f64 	%f103, %fd21;
	st.local.f32 	[%rd1+792], %f103;
	mad.lo.s64 	%rd249, %rd1860, 1736862336005215904, 2666505958129870752;
	and.b64  	%rd250, %rd249, 9007199120523264;
	mad.lo.s64 	%rd251, %rd1860, 5985058416696778513, -8542997297661424380;
	shr.u64 	%rd252, %rd251, 21;
	and.b64  	%rd253, %rd252, 134217727;
	or.b64  	%rd254, %rd253, %rd250;
	cvt.rn.f64.u64 	%fd22, %rd254;
	mul.f64 	%fd23, %fd22, 0d3CA0000000000000;
	mul.f64 	%fd24, %fd23, 0d4070000000000000;
	cvt.rn.f32.f64 	%f104, %fd24;
	st.local.f32 	[%rd1+796], %f104;
	mad.lo.s64 	%rd255, %rd1860, 8074320948992935840, 7136985854854846432;
	and.b64  	%rd256, %rd255, 9007199120523264;
	mad.lo.s64 	%rd257, %rd1860, 3291645168302270457, 7610264652607923550;
	and.b64  	%rd1864, %rd257, 281474976710655;
	shr.u64 	%rd258, %rd1864, 21;
	or.b64  	%rd259, %rd258, %rd256;
	cvt.rn.f64.u64 	%fd25, %rd259;
	mul.f64 	%fd26, %fd25, 0d3CA0000000000000;
	mul.f64 	%fd27, %fd26, 0d4070000000000000;
	cvt.rn.f32.f64 	%f105, %fd27;
	st.local.f32 	[%rd1+800], %f105;
	mov.b32 	%r318, 50462976;
	st.local.u32 	[%rd1+536], %r318;
	mov.b32 	%r319, 117835012;
	st.local.u32 	[%rd1+540], %r319;
	mov.b32 	%r320, 185207048;
	st.local.u32 	[%rd1+544], %r320;
	mov.b32 	%r321, 252579084;
	st.local.u32 	[%rd1+548], %r321;
	mov.b32 	%r322, 319951120;
	st.local.u32 	[%rd1+552], %r322;
	mov.b32 	%r323, 387323156;
	st.local.u32 	[%rd1+556], %r323;
	mov.b32 	%r324, 454695192;
	st.local.u32 	[%rd1+560], %r324;
	mov.b32 	%r325, 522067228;
	st.local.u32 	[%rd1+564], %r325;
	mov.b32 	%r326, 589439264;
	st.local.u32 	[%rd1+568], %r326;
	mov.b32 	%r327, 656811300;
	st.local.u32 	[%rd1+572], %r327;
	mov.b32 	%r328, 724183336;
	st.local.u32 	[%rd1+576], %r328;
	mov.b32 	%r329, 791555372;
	st.local.u32 	[%rd1+580], %r329;
	mov.b32 	%r330, 858927408;
	st.local.u32 	[%rd1+584], %r330;
	mov.b32 	%r331, 926299444;
	st.local.u32 	[%rd1+588], %r331;
	mov.b32 	%r332, 993671480;
	st.local.u32 	[%rd1+592], %r332;
	mov.b32 	%r333, 1061043516;
	st.local.u32 	[%rd1+596], %r333;
	mov.b32 	%r334, 1128415552;
	st.local.u32 	[%rd1+600], %r334;
	mov.b32 	%r335, 1195787588;
	st.local.u32 	[%rd1+604], %r335;
	mov.b32 	%r336, 1263159624;
	st.local.u32 	[%rd1+608], %r336;
	mov.b32 	%r337, 1330531660;
	st.local.u32 	[%rd1+612], %r337;
	mov.b32 	%r338, 1397903696;
	st.local.u32 	[%rd1+616], %r338;
	mov.b32 	%r339, 1465275732;
	st.local.u32 	[%rd1+620], %r339;
	mov.b32 	%r340, 1532647768;
	st.local.u32 	[%rd1+624], %r340;
	mov.b32 	%r341, 1600019804;
	st.local.u32 	[%rd1+628], %r341;
	mov.b32 	%r342, 1667391840;
	st.local.u32 	[%rd1+632], %r342;
	mov.b32 	%r343, 1734763876;
	st.local.u32 	[%rd1+636], %r343;
	mov.b32 	%r344, 1802135912;
	st.local.u32 	[%rd1+640], %r344;
	mov.b32 	%r345, 1869507948;
	st.local.u32 	[%rd1+644], %r345;
	mov.b32 	%r346, 1936879984;
	st.local.u32 	[%rd1+648], %r346;
	mov.b32 	%r347, 2004252020;
	st.local.u32 	[%rd1+652], %r347;
	mov.b32 	%r348, 2071624056;
	st.local.u32 	[%rd1+656], %r348;
	mov.b32 	%r349, 2138996092;
	st.local.u32 	[%rd1+660], %r349;
	mov.b32 	%r350, -2088599168;
	st.local.u32 	[%rd1+664], %r350;
	mov.b32 	%r351, -2021227132;
	st.local.u32 	[%rd1+668], %r351;
	mov.b32 	%r352, -1953855096;
	st.local.u32 	[%rd1+672], %r352;
	mov.b32 	%r353, -1886483060;
	st.local.u32 	[%rd1+676], %r353;
	mov.b32 	%r354, -1819111024;
	st.local.u32 	[%rd1+680], %r354;
	mov.b32 	%r355, -1751738988;
	st.local.u32 	[%rd1+684], %r355;
	mov.b32 	%r356, -1684366952;
	st.local.u32 	[%rd1+688], %r356;
	mov.b32 	%r357, -1616994916;
	st.local.u32 	[%rd1+692], %r357;
	mov.b32 	%r358, -1549622880;
	st.local.u32 	[%rd1+696], %r358;
	mov.b32 	%r359, -1482250844;
	st.local.u32 	[%rd1+700], %r359;
	mov.b32 	%r360, -1414878808;
	st.local.u32 	[%rd1+704], %r360;
	mov.b32 	%r361, -1347506772;
	st.local.u32 	[%rd1+708], %r361;
	mov.b32 	%r362, -1280134736;
	st.local.u32 	[%rd1+712], %r362;
	mov.b32 	%r363, -1212762700;
	st.local.u32 	[%rd1+716], %r363;
	mov.b32 	%r364, -1145390664;
	st.local.u32 	[%rd1+720], %r364;
	mov.b32 	%r365, -1078018628;
	st.local.u32 	[%rd1+724], %r365;
	mov.b32 	%r366, -1010646592;
	st.local.u32 	[%rd1+728], %r366;
	mov.b32 	%r367, -943274556;
	st.local.u32 	[%rd1+732], %r367;
	mov.b32 	%r368, -875902520;
	st.local.u32 	[%rd1+736], %r368;
	mov.b32 	%r369, -808530484;
	st.local.u32 	[%rd1+740], %r369;
	mov.b32 	%r370, -741158448;
	st.local.u32 	[%rd1+744], %r370;
	mov.b32 	%r371, -673786412;
	st.local.u32 	[%rd1+748], %r371;
	mov.b32 	%r372, -606414376;
	st.local.u32 	[%rd1+752], %r372;
	mov.b32 	%r373, -539042340;
	st.local.u32 	[%rd1+756], %r373;
	mov.b32 	%r374, -471670304;
	st.local.u32 	[%rd1+760], %r374;
	mov.b32 	%r375, -404298268;
	st.local.u32 	[%rd1+764], %r375;
	mov.b32 	%r376, -336926232;
	st.local.u32 	[%rd1+768], %r376;
	mov.b32 	%r377, -269554196;
	st.local.u32 	[%rd1+772], %r377;
	mov.b32 	%r378, -202182160;
	st.local.u32 	[%rd1+776], %r378;
	mov.b32 	%r379, -134810124;
	st.local.u32 	[%rd1+780], %r379;
	mov.b32 	%r380, -67438088;
	st.local.u32 	[%rd1+784], %r380;
	mov.b32 	%r381, -66052;
	st.local.u32 	[%rd1+788], %r381;
	mov.b32 	%r1516, 0;
$L__BB1_23:
	sub.s32 	%r27, 256, %r1516;
	sub.s32 	%r382, 255, %r1516;
	and.b32  	%r383, %r27, %r382;
	setp.eq.s32 	%p9, %r383, 0;
	@%p9 bra 	$L__BB1_25;
	mad.lo.s64 	%rd260, %rd1864, 25214903917, 11;
	and.b64  	%rd1865, %rd260, 281474976710655;
	shr.u64 	%rd261, %rd1865, 17;
	cvt.u32.u64 	%r384, %rd261;
	rem.u32 	%r1517, %r384, %r27;
	bra.uni 	$L__BB1_26;
$L__BB1_25:
	cvt.u64.u32 	%rd262, %r27;
	mad.lo.s64 	%rd263, %rd1864, 25214903917, 11;
	and.b64  	%rd1865, %rd263, 281474976710655;
	shr.u64 	%rd264, %rd1865, 17;
	mul.lo.s64 	%rd265, %rd264, %rd262;
	shr.u64 	%rd266, %rd265, 31;
	cvt.u32.u64 	%r1517, %rd266;
$L__BB1_26:
	add.s32 	%r385, %r1517, %r1516;
	cvt.u64.u32 	%rd267, %r1516;
	add.s64 	%rd34, %rd1, %rd267;
	add.s64 	%rd35, %rd34, 536;
	ld.local.u8 	%rs29, [%rd34+536];
	cvt.u64.u32 	%rd268, %r385;
	add.s64 	%rd269, %rd1, %rd268;
	ld.local.u8 	%rs30, [%rd269+536];
	st.local.u8 	[%rd34+536], %rs30;
	st.local.u8 	[%rd269+536], %rs29;
	mad.lo.s64 	%rd270, %rd1865, 25214903917, 11;
	shr.u64 	%rd271, %rd270, 17;
	cvt.u32.u64 	%r387, %rd271;
	and.b32  	%r388, %r387, 2147483647;
	rem.u32 	%r389, %r388, %r382;
	mad.lo.s64 	%rd36, %rd1865, 8602081037417187945, 277363943098;
	and.b64  	%rd37, %rd36, 281474976710655;
	ld.local.u8 	%rs31, [%rd34+537];
	cvt.u64.u32 	%rd272, %r389;
	add.s64 	%rd273, %rd35, %rd272;
	ld.local.u8 	%rs32, [%rd273+1];
	st.local.u8 	[%rd34+537], %rs32;
	st.local.u8 	[%rd273+1], %rs31;
	sub.s32 	%r31, 254, %r1516;
	and.b32  	%r390, %r31, 252;
	setp.eq.s32 	%p10, %r390, 0;
	@%p10 bra 	$L__BB1_28;
	shr.u64 	%rd274, %rd37, 17;
	cvt.u32.u64 	%r391, %rd274;
	rem.u32 	%r1518, %r391, %r31;
	bra.uni 	$L__BB1_29;
$L__BB1_28:
	shr.u64 	%rd275, %rd37, 47;
	cvt.u32.u64 	%r1518, %rd275;
$L__BB1_29:
	ld.local.u8 	%rs33, [%rd34+538];
	cvt.u64.u32 	%rd276, %r1518;
	add.s64 	%rd277, %rd35, %rd276;
	ld.local.u8 	%rs34, [%rd277+2];
	st.local.u8 	[%rd34+538], %rs34;
	st.local.u8 	[%rd277+2], %rs33;
	sub.s32 	%r35, 253, %r1516;
	and.b32  	%r392, %r35, 252;
	setp.eq.s32 	%p11, %r392, 0;
	@%p11 bra 	$L__BB1_31;
	mad.lo.s64 	%rd278, %rd36, 25214903917, 11;
	and.b64  	%rd1864, %rd278, 281474976710655;
	shr.u64 	%rd279, %rd1864, 17;
	cvt.u32.u64 	%r393, %rd279;
	rem.u32 	%r394, %r393, %r35;
	add.s32 	%r395, %r394, 536;
	cvt.u64.u32 	%rd1867, %r395;
	bra.uni 	$L__BB1_32;
$L__BB1_31:
	mad.lo.s64 	%rd281, %rd36, 25214903917, 11;
	and.b64  	%rd1864, %rd281, 281474976710655;
	mov.b64 	%rd1867, 536;
$L__BB1_32:
	ld.local.u8 	%rs35, [%rd34+539];
	add.s64 	%rd282, %rd34, %rd1867;
	ld.local.u8 	%rs36, [%rd282+3];
	st.local.u8 	[%rd34+539], %rs36;
	st.local.u8 	[%rd282+3], %rs35;
	add.s32 	%r1516, %r1516, 4;
	setp.ne.s32 	%p12, %r1516, 256;
	@%p12 bra 	$L__BB1_23;
	mad.lo.s64 	%rd283, %rd1864, 806876925344, 352;
	and.b64  	%rd284, %rd283, 9007199120523264;
	mad.lo.s64 	%rd285, %rd1864, 8602081037417187945, 277363943098;
	shr.u64 	%rd286, %rd285, 21;
	and.b64  	%rd287, %rd286, 134217727;
	or.b64  	%rd288, %rd287, %rd284;
	cvt.rn.f64.u64 	%fd28, %rd288;
	mul.f64 	%fd29, %fd28, 0d3CA0000000000000;
	mul.f64 	%fd30, %fd29, 0d4070000000000000;
	cvt.rn.f32.f64 	%f106, %fd30;
	st.local.f32 	[%rd1+1060], %f106;
	mad.lo.s64 	%rd289, %rd1864, 1736862336005215904, 2666505958129870752;
	and.b64  	%rd290, %rd289, 9007199120523264;
	mad.lo.s64 	%rd291, %rd1864, 5985058416696778513, -8542997297661424380;
	shr.u64 	%rd292, %rd291, 21;
	and.b64  	%rd293, %rd292, 134217727;
	or.b64  	%rd294, %rd293, %rd290;
	cvt.rn.f64.u64 	%fd31, %rd294;
	mul.f64 	%fd32, %fd31, 0d3CA0000000000000;
	mul.f64 	%fd33, %fd32, 0d4070000000000000;
	cvt.rn.f32.f64 	%f107, %fd33;
	st.local.f32 	[%rd1+1064], %f107;
	mad.lo.s64 	%rd295, %rd1864, 8074320948992935840, 7136985854854846432;
	and.b64  	%rd296, %rd295, 9007199120523264;
	mad.lo.s64 	%rd297, %rd1864, 3291645168302270457, 7610264652607923550;
	and.b64  	%rd1868, %rd297, 281474976710655;
	shr.u64 	%rd298, %rd1868, 21;
	or.b64  	%rd299, %rd298, %rd296;
	cvt.rn.f64.u64 	%fd34, %rd299;
	mul.f64 	%fd35, %fd34, 0d3CA0000000000000;
	mul.f64 	%fd36, %fd35, 0d4070000000000000;
	cvt.rn.f32.f64 	%f108, %fd36;
	st.local.f32 	[%rd1+1068], %f108;
	mov.b32 	%r397, 50462976;
	st.local.u32 	[%rd1+804], %r397;
	mov.b32 	%r398, 117835012;
	st.local.u32 	[%rd1+808], %r398;
	mov.b32 	%r399, 185207048;
	st.local.u32 	[%rd1+812], %r399;
	mov.b32 	%r400, 252579084;
	st.local.u32 	[%rd1+816], %r400;
	mov.b32 	%r401, 319951120;
	st.local.u32 	[%rd1+820], %r401;
	mov.b32 	%r402, 387323156;
	st.local.u32 	[%rd1+824], %r402;
	mov.b32 	%r403, 454695192;
	st.local.u32 	[%rd1+828], %r403;
	mov.b32 	%r404, 522067228;
	st.local.u32 	[%rd1+832], %r404;
	mov.b32 	%r405, 589439264;
	st.local.u32 	[%rd1+836], %r405;
	mov.b32 	%r406, 656811300;
	st.local.u32 	[%rd1+840], %r406;
	mov.b32 	%r407, 724183336;
	st.local.u32 	[%rd1+844], %r407;
	mov.b32 	%r408, 791555372;
	st.local.u32 	[%rd1+848], %r408;
	mov.b32 	%r409, 858927408;
	st.local.u32 	[%rd1+852], %r409;
	mov.b32 	%r410, 926299444;
	st.local.u32 	[%rd1+856], %r410;
	mov.b32 	%r411, 993671480;
	st.local.u32 	[%rd1+860], %r411;
	mov.b32 	%r412, 1061043516;
	st.local.u32 	[%rd1+864], %r412;
	mov.b32 	%r413, 1128415552;
	st.local.u32 	[%rd1+868], %r413;
	mov.b32 	%r414, 1195787588;
	st.local.u32 	[%rd1+872], %r414;
	mov.b32 	%r415, 1263159624;
	st.local.u32 	[%rd1+876], %r415;
	mov.b32 	%r416, 1330531660;
	st.local.u32 	[%rd1+880], %r416;
	mov.b32 	%r417, 1397903696;
	st.local.u32 	[%rd1+884], %r417;
	mov.b32 	%r418, 1465275732;
	st.local.u32 	[%rd1+888], %r418;
	mov.b32 	%r419, 1532647768;
	st.local.u32 	[%rd1+892], %r419;
	mov.b32 	%r420, 1600019804;
	st.local.u32 	[%rd1+896], %r420;
	mov.b32 	%r421, 1667391840;
	st.local.u32 	[%rd1+900], %r421;
	mov.b32 	%r422, 1734763876;
	st.local.u32 	[%rd1+904], %r422;
	mov.b32 	%r423, 1802135912;
	st.local.u32 	[%rd1+908], %r423;
	mov.b32 	%r424, 1869507948;
	st.local.u32 	[%rd1+912], %r424;
	mov.b32 	%r425, 1936879984;
	st.local.u32 	[%rd1+916], %r425;
	mov.b32 	%r426, 2004252020;
	st.local.u32 	[%rd1+920], %r426;
	mov.b32 	%r427, 2071624056;
	st.local.u32 	[%rd1+924], %r427;
	mov.b32 	%r428, 2138996092;
	st.local.u32 	[%rd1+928], %r428;
	mov.b32 	%r429, -2088599168;
	st.local.u32 	[%rd1+932], %r429;
	mov.b32 	%r430, -2021227132;
	st.local.u32 	[%rd1+936], %r430;
	mov.b32 	%r431, -1953855096;
	st.local.u32 	[%rd1+940], %r431;
	mov.b32 	%r432, -1886483060;
	st.local.u32 	[%rd1+944], %r432;
	mov.b32 	%r433, -1819111024;
	st.local.u32 	[%rd1+948], %r433;
	mov.b32 	%r434, -1751738988;
	st.local.u32 	[%rd1+952], %r434;
	mov.b32 	%r435, -1684366952;
	st.local.u32 	[%rd1+956], %r435;
	mov.b32 	%r436, -1616994916;
	st.local.u32 	[%rd1+960], %r436;
	mov.b32 	%r437, -1549622880;
	st.local.u32 	[%rd1+964], %r437;
	mov.b32 	%r438, -1482250844;
	st.local.u32 	[%rd1+968], %r438;
	mov.b32 	%r439, -1414878808;
	st.local.u32 	[%rd1+972], %r439;
	mov.b32 	%r440, -1347506772;
	st.local.u32 	[%rd1+976], %r440;
	mov.b32 	%r441, -1280134736;
	st.local.u32 	[%rd1+980], %r441;
	mov.b32 	%r442, -1212762700;
	st.local.u32 	[%rd1+984], %r442;
	mov.b32 	%r443, -1145390664;
	st.local.u32 	[%rd1+988], %r443;
	mov.b32 	%r444, -1078018628;
	st.local.u32 	[%rd1+992], %r444;
	mov.b32 	%r445, -1010646592;
	st.local.u32 	[%rd1+996], %r445;
	mov.b32 	%r446, -943274556;
	st.local.u32 	[%rd1+1000], %r446;
	mov.b32 	%r447, -875902520;
	st.local.u32 	[%rd1+1004], %r447;
	mov.b32 	%r448, -808530484;
	st.local.u32 	[%rd1+1008], %r448;
	mov.b32 	%r449, -741158448;
	st.local.u32 	[%rd1+1012], %r449;
	mov.b32 	%r450, -673786412;
	st.local.u32 	[%rd1+1016], %r450;
	mov.b32 	%r451, -606414376;
	st.local.u32 	[%rd1+1020], %r451;
	mov.b32 	%r452, -539042340;
	st.local.u32 	[%rd1+1024], %r452;
	mov.b32 	%r453, -471670304;
	st.local.u32 	[%rd1+1028], %r453;
	mov.b32 	%r454, -404298268;
	st.local.u32 	[%rd1+1032], %r454;
	mov.b32 	%r455, -336926232;
	st.local.u32 	[%rd1+1036], %r455;
	mov.b32 	%r456, -269554196;
	st.local.u32 	[%rd1+1040], %r456;
	mov.b32 	%r457, -202182160;
	st.local.u32 	[%rd1+1044], %r457;
	mov.b32 	%r458, -134810124;
	st.local.u32 	[%rd1+1048], %r458;
	mov.b32 	%r459, -67438088;
	st.local.u32 	[%rd1+1052], %r459;
	mov.b32 	%r460, -66052;
	st.local.u32 	[%rd1+1056], %r460;
	mov.b32 	%r1519, 0;
$L__BB1_34:
	sub.s32 	%r38, 256, %r1519;
	sub.s32 	%r461, 255, %r1519;
	and.b32  	%r462, %r38, %r461;
	setp.eq.s32 	%p13, %r462, 0;
	@%p13 bra 	$L__BB1_36;
	mad.lo.s64 	%rd300, %rd1868, 25214903917, 11;
	and.b64  	%rd1869, %rd300, 281474976710655;
	shr.u64 	%rd301, %rd1869, 17;
	cvt.u32.u64 	%r463, %rd301;
	rem.u32 	%r1520, %r463, %r38;
	bra.uni 	$L__BB1_37;
$L__BB1_36:
	cvt.u64.u32 	%rd302, %r38;
	mad.lo.s64 	%rd303, %rd1868, 25214903917, 11;
	and.b64  	%rd1869, %rd303, 281474976710655;
	shr.u64 	%rd304, %rd1869, 17;
	mul.lo.s64 	%rd305, %rd304, %rd302;
	shr.u64 	%rd306, %rd305, 31;
	cvt.u32.u64 	%r1520, %rd306;
$L__BB1_37:
	add.s32 	%r464, %r1520, %r1519;
	cvt.u64.u32 	%rd307, %r1519;
	add.s64 	%rd48, %rd1, %rd307;
	add.s64 	%rd49, %rd48, 804;
	ld.local.u8 	%rs37, [%rd48+804];
	cvt.u64.u32 	%rd308, %r464;
	add.s64 	%rd309, %rd1, %rd308;
	ld.local.u8 	%rs38, [%rd309+804];
	st.local.u8 	[%rd48+804], %rs38;
	st.local.u8 	[%rd309+804], %rs37;
	mad.lo.s64 	%rd310, %rd1869, 25214903917, 11;
	shr.u64 	%rd311, %rd310, 17;
	cvt.u32.u64 	%r466, %rd311;
	and.b32  	%r467, %r466, 2147483647;
	rem.u32 	%r468, %r467, %r461;
	mad.lo.s64 	%rd50, %rd1869, 8602081037417187945, 277363943098;
	and.b64  	%rd51, %rd50, 281474976710655;
	ld.local.u8 	%rs39, [%rd48+805];
	cvt.u64.u32 	%rd312, %r468;
	add.s64 	%rd313, %rd49, %rd312;
	ld.local.u8 	%rs40, [%rd313+1];
	st.local.u8 	[%rd48+805], %rs40;
	st.local.u8 	[%rd313+1], %rs39;
	sub.s32 	%r42, 254, %r1519;
	and.b32  	%r469, %r42, 252;
	setp.eq.s32 	%p14, %r469, 0;
	@%p14 bra 	$L__BB1_39;
	shr.u64 	%rd314, %rd51, 17;
	cvt.u32.u64 	%r470, %rd314;
	rem.u32 	%r1521, %r470, %r42;
	bra.uni 	$L__BB1_40;
$L__BB1_39:
	shr.u64 	%rd315, %rd51, 47;
	cvt.u32.u64 	%r1521, %rd315;
$L__BB1_40:
	ld.local.u8 	%rs41, [%rd48+806];
	cvt.u64.u32 	%rd316, %r1521;
	add.s64 	%rd317, %rd49, %rd316;
	ld.local.u8 	%rs42, [%rd317+2];
	st.local.u8 	[%rd48+806], %rs42;
	st.local.u8 	[%rd317+2], %rs41;
	sub.s32 	%r46, 253, %r1519;
	and.b32  	%r471, %r46, 252;
	setp.eq.s32 	%p15, %r471, 0;
	@%p15 bra 	$L__BB1_42;
	mad.lo.s64 	%rd318, %rd50, 25214903917, 11;
	and.b64  	%rd1868, %rd318, 281474976710655;
	shr.u64 	%rd319, %rd1868, 17;
	cvt.u32.u64 	%r472, %rd319;
	rem.u32 	%r473, %r472, %r46;
	add.s32 	%r474, %r473, 804;
	cvt.u64.u32 	%rd1871, %r474;
	bra.uni 	$L__BB1_43;
$L__BB1_42:
	mad.lo.s64 	%rd321, %rd50, 25214903917, 11;
	and.b64  	%rd1868, %rd321, 281474976710655;
	mov.b64 	%rd1871, 804;
$L__BB1_43:
	ld.local.u8 	%rs43, [%rd48+807];
	add.s64 	%rd322, %rd48, %rd1871;
	ld.local.u8 	%rs44, [%rd322+3];
	st.local.u8 	[%rd48+807], %rs44;
	st.local.u8 	[%rd322+3], %rs43;
	add.s32 	%r1519, %r1519, 4;
	setp.ne.s32 	%p16, %r1519, 256;
	@%p16 bra 	$L__BB1_34;
	mad.lo.s64 	%rd323, %rd1868, 806876925344, 352;
	and.b64  	%rd324, %rd323, 9007199120523264;
	mad.lo.s64 	%rd325, %rd1868, 8602081037417187945, 277363943098;
	shr.u64 	%rd326, %rd325, 21;
	and.b64  	%rd327, %rd326, 134217727;
	or.b64  	%rd328, %rd327, %rd324;
	cvt.rn.f64.u64 	%fd37, %rd328;
	mul.f64 	%fd38, %fd37, 0d3CA0000000000000;
	mul.f64 	%fd39, %fd38, 0d4070000000000000;
	cvt.rn.f32.f64 	%f109, %fd39;
	st.local.f32 	[%rd1+1328], %f109;
	mad.lo.s64 	%rd329, %rd1868, 1736862336005215904, 2666505958129870752;
	and.b64  	%rd330, %rd329, 9007199120523264;
	mad.lo.s64 	%rd331, %rd1868, 5985058416696778513, -8542997297661424380;
	shr.u64 	%rd332, %rd331, 21;
	and.b64  	%rd333, %rd332, 134217727;
	or.b64  	%rd334, %rd333, %rd330;
	cvt.rn.f64.u64 	%fd40, %rd334;
	mul.f64 	%fd41, %fd40, 0d3CA0000000000000;
	mul.f64 	%fd42, %fd41, 0d4070000000000000;
	cvt.rn.f32.f64 	%f110, %fd42;
	st.local.f32 	[%rd1+1332], %f110;
	mad.lo.s64 	%rd335, %rd1868, 8074320948992935840, 7136985854854846432;
	and.b64  	%rd336, %rd335, 9007199120523264;
	mad.lo.s64 	%rd337, %rd1868, 3291645168302270457, 7610264652607923550;
	and.b64  	%rd1872, %rd337, 281474976710655;
	shr.u64 	%rd338, %rd1872, 21;
	or.b64  	%rd339, %rd338, %rd336;
	cvt.rn.f64.u64 	%fd43, %rd339;
	mul.f64 	%fd44, %fd43, 0d3CA0000000000000;
	mul.f64 	%fd45, %fd44, 0d4070000000000000;
	cvt.rn.f32.f64 	%f111, %fd45;
	st.local.f32 	[%rd1+1336], %f111;
	mov.b32 	%r476, 50462976;
	st.local.u32 	[%rd1+1072], %r476;
	mov.b32 	%r477, 117835012;
	st.local.u32 	[%rd1+1076], %r477;
	mov.b32 	%r478, 185207048;
	st.local.u32 	[%rd1+1080], %r478;
	mov.b32 	%r479, 252579084;
	st.local.u32 	[%rd1+1084], %r479;
	mov.b32 	%r480, 319951120;
	st.local.u32 	[%rd1+1088], %r480;
	mov.b32 	%r481, 387323156;
	st.local.u32 	[%rd1+1092], %r481;
	mov.b32 	%r482, 454695192;
	st.local.u32 	[%rd1+1096], %r482;
	mov.b32 	%r483, 522067228;
	st.local.u32 	[%rd1+1100], %r483;
	mov.b32 	%r484, 589439264;
	st.local.u32 	[%rd1+1104], %r484;
	mov.b32 	%r485, 656811300;
	st.local.u32 	[%rd1+1108], %r485;
	mov.b32 	%r486, 724183336;
	st.local.u32 	[%rd1+1112], %r486;
	mov.b32 	%r487, 791555372;
	st.local.u32 	[%rd1+1116], %r487;
	mov.b32 	%r488, 858927408;
	st.local.u32 	[%rd1+1120], %r488;
	mov.b32 	%r489, 926299444;
	st.local.u32 	[%rd1+1124], %r489;
	mov.b32 	%r490, 993671480;
	st.local.u32 	[%rd1+1128], %r490;
	mov.b32 	%r491, 1061043516;
	st.local.u32 	[%rd1+1132], %r491;
	mov.b32 	%r492, 1128415552;
	st.local.u32 	[%rd1+1136], %r492;
	mov.b32 	%r493, 1195787588;
	st.local.u32 	[%rd1+1140], %r493;
	mov.b32 	%r494, 1263159624;
	st.local.u32 	[%rd1+1144], %r494;
	mov.b32 	%r495, 1330531660;
	st.local.u32 	[%rd1+1148], %r495;
	mov.b32 	%r496, 1397903696;
	st.local.u32 	[%rd1+1152], %r496;
	mov.b32 	%r497, 1465275732;
	st.local.u32 	[%rd1+1156], %r497;
	mov.b32 	%r498, 1532647768;
	st.local.u32 	[%rd1+1160], %r498;
	mov.b32 	%r499, 1600019804;
	st.local.u32 	[%rd1+1164], %r499;
	mov.b32 	%r500, 1667391840;
	st.local.u32 	[%rd1+1168], %r500;
	mov.b32 	%r501, 1734763876;
	st.local.u32 	[%rd1+1172], %r501;
	mov.b32 	%r502, 1802135912;
	st.local.u32 	[%rd1+1176], %r502;
	mov.b32 	%r503, 1869507948;
	st.local.u32 	[%rd1+1180], %r503;
	mov.b32 	%r504, 1936879984;
	st.local.u32 	[%rd1+1184], %r504;
	mov.b32 	%r505, 2004252020;
	st.local.u32 	[%rd1+1188], %r505;
	mov.b32 	%r506, 2071624056;
	st.local.u32 	[%rd1+1192], %r506;
	mov.b32 	%r507, 2138996092;
	st.local.u32 	[%rd1+1196], %r507;
	mov.b32 	%r508, -2088599168;
	st.local.u32 	[%rd1+1200], %r508;
	mov.b32 	%r509, -2021227132;
	st.local.u32 	[%rd1+1204], %r509;
	mov.b32 	%r510, -1953855096;
	st.local.u32 	[%rd1+1208], %r510;
	mov.b32 	%r511, -1886483060;
	st.local.u32 	[%rd1+1212], %r511;
	mov.b32 	%r512, -1819111024;
	st.local.u32 	[%rd1+1216], %r512;
	mov.b32 	%r513, -1751738988;
	st.local.u32 	[%rd1+1220], %r513;
	mov.b32 	%r514, -1684366952;
	st.local.u32 	[%rd1+1224], %r514;
	mov.b32 	%r515, -1616994916;
	st.local.u32 	[%rd1+1228], %r515;
	mov.b32 	%r516, -1549622880;
	st.local.u32 	[%rd1+1232], %r516;
	mov.b32 	%r517, -1482250844;
	st.local.u32 	[%rd1+1236], %r517;
	mov.b32 	%r518, -1414878808;
	st.local.u32 	[%rd1+1240], %r518;
	mov.b32 	%r519, -1347506772;
	st.local.u32 	[%rd1+1244], %r519;
	mov.b32 	%r520, -1280134736;
	st.local.u32 	[%rd1+1248], %r520;
	mov.b32 	%r521, -1212762700;
	st.local.u32 	[%rd1+1252], %r521;
	mov.b32 	%r522, -1145390664;
	st.local.u32 	[%rd1+1256], %r522;
	mov.b32 	%r523, -1078018628;
	st.local.u32 	[%rd1+1260], %r523;
	mov.b32 	%r524, -1010646592;
	st.local.u32 	[%rd1+1264], %r524;
	mov.b32 	%r525, -943274556;
	st.local.u32 	[%rd1+1268], %r525;
	mov.b32 	%r526, -875902520;
	st.local.u32 	[%rd1+1272], %r526;
	mov.b32 	%r527, -808530484;
	st.local.u32 	[%rd1+1276], %r527;
	mov.b32 	%r528, -741158448;
	st.local.u32 	[%rd1+1280], %r528;
	mov.b32 	%r529, -673786412;
	st.local.u32 	[%rd1+1284], %r529;
	mov.b32 	%r530, -606414376;
	st.local.u32 	[%rd1+1288], %r530;
	mov.b32 	%r531, -539042340;
	st.local.u32 	[%rd1+1292], %r531;
	mov.b32 	%r532, -471670304;
	st.local.u32 	[%rd1+1296], %r532;
	mov.b32 	%r533, -404298268;
	st.local.u32 	[%rd1+1300], %r533;
	mov.b32 	%r534, -336926232;
	st.local.u32 	[%rd1+1304], %r534;
	mov.b32 	%r535, -269554196;
	st.local.u32 	[%rd1+1308], %r535;
	mov.b32 	%r536, -202182160;
	st.local.u32 	[%rd1+1312], %r536;
	mov.b32 	%r537, -134810124;
	st.local.u32 	[%rd1+1316], %r537;
	mov.b32 	%r538, -67438088;
	st.local.u32 	[%rd1+1320], %r538;
	mov.b32 	%r539, -66052;
	st.local.u32 	[%rd1+1324], %r539;
	mov.b32 	%r1522, 0;
$L__BB1_45:
	sub.s32 	%r49, 256, %r1522;
	sub.s32 	%r540, 255, %r1522;
	and.b32  	%r541, %r49, %r540;
	setp.eq.s32 	%p17, %r541, 0;
	@%p17 bra 	$L__BB1_47;
	mad.lo.s64 	%rd340, %rd1872, 25214903917, 11;
	and.b64  	%rd1873, %rd340, 281474976710655;
	shr.u64 	%rd341, %rd1873, 17;
	cvt.u32.u64 	%r542, %rd341;
	rem.u32 	%r1523, %r542, %r49;
	bra.uni 	$L__BB1_48;
$L__BB1_47:
	cvt.u64.u32 	%rd342, %r49;
	mad.lo.s64 	%rd343, %rd1872, 25214903917, 11;
	and.b64  	%rd1873, %rd343, 281474976710655;
	shr.u64 	%rd344, %rd1873, 17;
	mul.lo.s64 	%rd345, %rd344, %rd342;
	shr.u64 	%rd346, %rd345, 31;
	cvt.u32.u64 	%r1523, %rd346;
$L__BB1_48:
	add.s32 	%r543, %r1523, %r1522;
	cvt.u64.u32 	%rd347, %r1522;
	add.s64 	%rd62, %rd1, %rd347;
	add.s64 	%rd63, %rd62, 1072;
	ld.local.u8 	%rs45, [%rd62+1072];
	cvt.u64.u32 	%rd348, %r543;
	add.s64 	%rd349, %rd1, %rd348;
	ld.local.u8 	%rs46, [%rd349+1072];
	st.local.u8 	[%rd62+1072], %rs46;
	st.local.u8 	[%rd349+1072], %rs45;
	mad.lo.s64 	%rd350, %rd1873, 25214903917, 11;
	shr.u64 	%rd351, %rd350, 17;
	cvt.u32.u64 	%r545, %rd351;
	and.b32  	%r546, %r545, 2147483647;
	rem.u32 	%r547, %r546, %r540;
	mad.lo.s64 	%rd64, %rd1873, 8602081037417187945, 277363943098;
	and.b64  	%rd65, %rd64, 281474976710655;
	ld.local.u8 	%rs47, [%rd62+1073];
	cvt.u64.u32 	%rd352, %r547;
	add.s64 	%rd353, %rd63, %rd352;
	ld.local.u8 	%rs48, [%rd353+1];
	st.local.u8 	[%rd62+1073], %rs48;
	st.local.u8 	[%rd353+1], %rs47;
	sub.s32 	%r53, 254, %r1522;
	and.b32  	%r548, %r53, 252;
	setp.eq.s32 	%p18, %r548, 0;
	@%p18 bra 	$L__BB1_50;
	shr.u64 	%rd354, %rd65, 17;
	cvt.u32.u64 	%r549, %rd354;
	rem.u32 	%r1524, %r549, %r53;
	bra.uni 	$L__BB1_51;
$L__BB1_50:
	shr.u64 	%rd355, %rd65, 47;
	cvt.u32.u64 	%r1524, %rd355;
$L__BB1_51:
	ld.local.u8 	%rs49, [%rd62+1074];
	cvt.u64.u32 	%rd356, %r1524;
	add.s64 	%rd357, %rd63, %rd356;
	ld.local.u8 	%rs50, [%rd357+2];
	st.local.u8 	[%rd62+1074], %rs50;
	st.local.u8 	[%rd357+2], %rs49;
	sub.s32 	%r57, 253, %r1522;
	and.b32  	%r550, %r57, 252;
	setp.eq.s32 	%p19, %r550, 0;
	@%p19 bra 	$L__BB1_53;
	mad.lo.s64 	%rd358, %rd64, 25214903917, 11;
	and.b64  	%rd1872, %rd358, 281474976710655;
	shr.u64 	%rd359, %rd1872, 17;
	cvt.u32.u64 	%r551, %rd359;
	rem.u32 	%r552, %r551, %r57;
	add.s32 	%r553, %r552, 1072;
	cvt.u64.u32 	%rd1875, %r553;
	bra.uni 	$L__BB1_54;
$L__BB1_53:
	mad.lo.s64 	%rd361, %rd64, 25214903917, 11;
	and.b64  	%rd1872, %rd361, 281474976710655;
	mov.b64 	%rd1875, 1072;
$L__BB1_54:
	ld.local.u8 	%rs51, [%rd62+1075];
	add.s64 	%rd362, %rd62, %rd1875;
	ld.local.u8 	%rs52, [%rd362+3];
	st.local.u8 	[%rd62+1075], %rs52;
	st.local.u8 	[%rd362+3], %rs51;
	add.s32 	%r1522, %r1522, 4;
	setp.ne.s32 	%p20, %r1522, 256;
	@%p20 bra 	$L__BB1_45;
	mad.lo.s64 	%rd363, %rd1872, 806876925344, 352;
	and.b64  	%rd364, %rd363, 9007199120523264;
	mad.lo.s64 	%rd365, %rd1872, 8602081037417187945, 277363943098;
	shr.u64 	%rd366, %rd365, 21;
	and.b64  	%rd367, %rd366, 134217727;
	or.b64  	%rd368, %rd367, %rd364;
	cvt.rn.f64.u64 	%fd46, %rd368;
	mul.f64 	%fd47, %fd46, 0d3CA0000000000000;
	mul.f64 	%fd48, %fd47, 0d4070000000000000;
	cvt.rn.f32.f64 	%f112, %fd48;
	st.local.f32 	[%rd1+1596], %f112;
	mad.lo.s64 	%rd369, %rd1872, 1736862336005215904, 2666505958129870752;
	and.b64  	%rd370, %rd369, 9007199120523264;
	mad.lo.s64 	%rd371, %rd1872, 5985058416696778513, -8542997297661424380;
	shr.u64 	%rd372, %rd371, 21;
	and.b64  	%rd373, %rd372, 134217727;
	or.b64  	%rd374, %rd373, %rd370;
	cvt.rn.f64.u64 	%fd49, %rd374;
	mul.f64 	%fd50, %fd49, 0d3CA0000000000000;
	mul.f64 	%fd51, %fd50, 0d4070000000000000;
	cvt.rn.f32.f64 	%f113, %fd51;
	st.local.f32 	[%rd1+1600], %f113;
	mad.lo.s64 	%rd375, %rd1872, 8074320948992935840, 7136985854854846432;
	and.b64  	%rd376, %rd375, 9007199120523264;
	mad.lo.s64 	%rd377, %rd1872, 3291645168302270457, 7610264652607923550;
	and.b64  	%rd1876, %rd377, 281474976710655;
	shr.u64 	%rd378, %rd1876, 21;
	or.b64  	%rd379, %rd378, %rd376;
	cvt.rn.f64.u64 	%fd52, %rd379;
	mul.f64 	%fd53, %fd52, 0d3CA0000000000000;
	mul.f64 	%fd54, %fd53, 0d4070000000000000;
	cvt.rn.f32.f64 	%f114, %fd54;
	st.local.f32 	[%rd1+1604], %f114;
	mov.b32 	%r555, 50462976;
	st.local.u32 	[%rd1+1340], %r555;
	mov.b32 	%r556, 117835012;
	st.local.u32 	[%rd1+1344], %r556;
	mov.b32 	%r557, 185207048;
	st.local.u32 	[%rd1+1348], %r557;
	mov.b32 	%r558, 252579084;
	st.local.u32 	[%rd1+1352], %r558;
	mov.b32 	%r559, 319951120;
	st.local.u32 	[%rd1+1356], %r559;
	mov.b32 	%r560, 387323156;
	st.local.u32 	[%rd1+1360], %r560;
	mov.b32 	%r561, 454695192;
	st.local.u32 	[%rd1+1364], %r561;
	mov.b32 	%r562, 522067228;
	st.local.u32 	[%rd1+1368], %r562;
	mov.b32 	%r563, 589439264;
	st.local.u32 	[%rd1+1372], %r563;
	mov.b32 	%r564, 656811300;
	st.local.u32 	[%rd1+1376], %r564;
	mov.b32 	%r565, 724183336;
	st.local.u32 	[%rd1+1380], %r565;
	mov.b32 	%r566, 791555372;
	st.local.u32 	[%rd1+1384], %r566;
	mov.b32 	%r567, 858927408;
	st.local.u32 	[%rd1+1388], %r567;
	mov.b32 	%r568, 926299444;
	st.local.u32 	[%rd1+1392], %r568;
	mov.b32 	%r569, 993671480;
	st.local.u32 	[%rd1+1396], %r569;
	mov.b32 	%r570, 1061043516;
	st.local.u32 	[%rd1+1400], %r570;
	mov.b32 	%r571, 1128415552;
	st.local.u32 	[%rd1+1404], %r571;
	mov.b32 	%r572, 1195787588;
	st.local.u32 	[%rd1+1408], %r572;
	mov.b32 	%r573, 1263159624;
	st.local.u32 	[%rd1+1412], %r573;
	mov.b32 	%r574, 1330531660;
	st.local.u32 	[%rd1+1416], %r574;
	mov.b32 	%r575, 1397903696;
	st.local.u32 	[%rd1+1420], %r575;
	mov.b32 	%r576, 1465275732;
	st.local.u32 	[%rd1+1424], %r576;
	mov.b32 	%r577, 1532647768;
	st.local.u32 	[%rd1+1428], %r577;
	mov.b32 	%r578, 1600019804;
	st.local.u32 	[%rd1+1432], %r578;
	mov.b32 	%r579, 1667391840;
	st.local.u32 	[%rd1+1436], %r579;
	mov.b32 	%r580, 1734763876;
	st.local.u32 	[%rd1+1440], %r580;
	mov.b32 	%r581, 1802135912;
	st.local.u32 	[%rd1+1444], %r581;
	mov.b32 	%r582, 1869507948;
	st.local.u32 	[%rd1+1448], %r582;
	mov.b32 	%r583, 1936879984;
	st.local.u32 	[%rd1+1452], %r583;
	mov.b32 	%r584, 2004252020;
	st.local.u32 	[%rd1+1456], %r584;
	mov.b32 	%r585, 2071624056;
	st.local.u32 	[%rd1+1460], %r585;
	mov.b32 	%r586, 2138996092;
	st.local.u32 	[%rd1+1464], %r586;
	mov.b32 	%r587, -2088599168;
	st.local.u32 	[%rd1+1468], %r587;
	mov.b32 	%r588, -2021227132;
	st.local.u32 	[%rd1+1472], %r588;
	mov.b32 	%r589, -1953855096;
	st.local.u32 	[%rd1+1476], %r589;
	mov.b32 	%r590, -1886483060;
	st.local.u32 	[%rd1+1480], %r590;
	mov.b32 	%r591, -1819111024;
	st.local.u32 	[%rd1+1484], %r591;
	mov.b32 	%r592, -1751738988;
	st.local.u32 	[%rd1+1488], %r592;
	mov.b32 	%r593, -1684366952;
	st.local.u32 	[%rd1+1492], %r593;
	mov.b32 	%r594, -1616994916;
	st.local.u32 	[%rd1+1496], %r594;
	mov.b32 	%r595, -1549622880;
	st.local.u32 	[%rd1+1500], %r595;
	mov.b32 	%r596, -1482250844;
	st.local.u32 	[%rd1+1504], %r596;
	mov.b32 	%r597, -1414878808;
	st.local.u32 	[%rd1+1508], %r597;
	mov.b32 	%r598, -1347506772;
	st.local.u32 	[%rd1+1512], %r598;
	mov.b32 	%r599, -1280134736;
	st.local.u32 	[%rd1+1516], %r599;
	mov.b32 	%r600, -1212762700;
	st.local.u32 	[%rd1+1520], %r600;
	mov.b32 	%r601, -1145390664;
	st.local.u32 	[%rd1+1524], %r601;
	mov.b32 	%r602, -1078018628;
	st.local.u32 	[%rd1+1528], %r602;
	mov.b32 	%r603, -1010646592;
	st.local.u32 	[%rd1+1532], %r603;
	mov.b32 	%r604, -943274556;
	st.local.u32 	[%rd1+1536], %r604;
	mov.b32 	%r605, -875902520;
	st.local.u32 	[%rd1+1540], %r605;
	mov.b32 	%r606, -808530484;
	st.local.u32 	[%rd1+1544], %r606;
	mov.b32 	%r607, -741158448;
	st.local.u32 	[%rd1+1548], %r607;
	mov.b32 	%r608, -673786412;
	st.local.u32 	[%rd1+1552], %r608;
	mov.b32 	%r609, -606414376;
	st.local.u32 	[%rd1+1556], %r609;
	mov.b32 	%r610, -539042340;
	st.local.u32 	[%rd1+1560], %r610;
	mov.b32 	%r611, -471670304;
	st.local.u32 	[%rd1+1564], %r611;
	mov.b32 	%r612, -404298268;
	st.local.u32 	[%rd1+1568], %r612;
	mov.b32 	%r613, -336926232;
	st.local.u32 	[%rd1+1572], %r613;
	mov.b32 	%r614, -269554196;
	st.local.u32 	[%rd1+1576], %r614;
	mov.b32 	%r615, -202182160;
	st.local.u32 	[%rd1+1580], %r615;
	mov.b32 	%r616, -134810124;
	st.local.u32 	[%rd1+1584], %r616;
	mov.b32 	%r617, -67438088;
	st.local.u32 	[%rd1+1588], %r617;
	mov.b32 	%r618, -66052;
	st.local.u32 	[%rd1+1592], %r618;
	mov.b32 	%r1525, 0;
$L__BB1_56:
	sub.s32 	%r60, 256, %r1525;
	sub.s32 	%r619, 255, %r1525;
	and.b32  	%r620, %r60, %r619;
	setp.eq.s32 	%p21, %r620, 0;
	@%p21 bra 	$L__BB1_58;
	mad.lo.s64 	%rd380, %rd1876, 25214903917, 11;
	and.b64  	%rd1877, %rd380, 281474976710655;
	shr.u64 	%rd381, %rd1877, 17;
	cvt.u32.u64 	%r621, %rd381;
	rem.u32 	%r1526, %r621, %r60;
	bra.uni 	$L__BB1_59;
$L__BB1_58:
	cvt.u64.u32 	%rd382, %r60;
	mad.lo.s64 	%rd383, %rd1876, 25214903917, 11;
	and.b64  	%rd1877, %rd383, 281474976710655;
	shr.u64 	%rd384, %rd1877, 17;
	mul.lo.s64 	%rd385, %rd384, %rd382;
	shr.u64 	%rd386, %rd385, 31;
	cvt.u32.u64 	%r1526, %rd386;
$L__BB1_59:
	add.s32 	%r622, %r1526, %r1525;
	cvt.u64.u32 	%rd387, %r1525;
	add.s64 	%rd76, %rd1, %rd387;
	add.s64 	%rd77, %rd76, 1340;
	ld.local.u8 	%rs53, [%rd76+1340];
	cvt.u64.u32 	%rd388, %r622;
	add.s64 	%rd389, %rd1, %rd388;
	ld.local.u8 	%rs54, [%rd389+1340];
	st.local.u8 	[%rd76+1340], %rs54;
	st.local.u8 	[%rd389+1340], %rs53;
	mad.lo.s64 	%rd390, %rd1877, 25214903917, 11;
	shr.u64 	%rd391, %rd390, 17;
	cvt.u32.u64 	%r624, %rd391;
	and.b32  	%r625, %r624, 2147483647;
	rem.u32 	%r626, %r625, %r619;
	mad.lo.s64 	%rd78, %rd1877, 8602081037417187945, 277363943098;
	and.b64  	%rd79, %rd78, 281474976710655;
	ld.local.u8 	%rs55, [%rd76+1341];
	cvt.u64.u32 	%rd392, %r626;
	add.s64 	%rd393, %rd77, %rd392;
	ld.local.u8 	%rs56, [%rd393+1];
	st.local.u8 	[%rd76+1341], %rs56;
	st.local.u8 	[%rd393+1], %rs55;
	sub.s32 	%r64, 254, %r1525;
	and.b32  	%r627, %r64, 252;
	setp.eq.s32 	%p22, %r627, 0;
	@%p22 bra 	$L__BB1_61;
	shr.u64 	%rd394, %rd79, 17;
	cvt.u32.u64 	%r628, %rd394;
	rem.u32 	%r1527, %r628, %r64;
	bra.uni 	$L__BB1_62;
$L__BB1_61:
	shr.u64 	%rd395, %rd79, 47;
	cvt.u32.u64 	%r1527, %rd395;
$L__BB1_62:
	ld.local.u8 	%rs57, [%rd76+1342];
	cvt.u64.u32 	%rd396, %r1527;
	add.s64 	%rd397, %rd77, %rd396;
	ld.local.u8 	%rs58, [%rd397+2];
	st.local.u8 	[%rd76+1342], %rs58;
	st.local.u8 	[%rd397+2], %rs57;
	sub.s32 	%r68, 253, %r1525;
	and.b32  	%r629, %r68, 252;
	setp.eq.s32 	%p23, %r629, 0;
	@%p23 bra 	$L__BB1_64;
	mad.lo.s64 	%rd398, %rd78, 25214903917, 11;
	and.b64  	%rd1876, %rd398, 281474976710655;
	shr.u64 	%rd399, %rd1876, 17;
	cvt.u32.u64 	%r630, %rd399;
	rem.u32 	%r631, %r630, %r68;
	add.s32 	%r632, %r631, 1340;
	cvt.u64.u32 	%rd1879, %r632;
	bra.uni 	$L__BB1_65;
$L__BB1_64:
	mad.lo.s64 	%rd401, %rd78, 25214903917, 11;
	and.b64  	%rd1876, %rd401, 281474976710655;
	mov.b64 	%rd1879, 1340;
$L__BB1_65:
	ld.local.u8 	%rs59, [%rd76+1343];
	add.s64 	%rd402, %rd76, %rd1879;
	ld.local.u8 	%rs60, [%rd402+3];
	st.local.u8 	[%rd76+1343], %rs60;
	st.local.u8 	[%rd402+3], %rs59;
	add.s32 	%r1525, %r1525, 4;
	setp.ne.s32 	%p24, %r1525, 256;
	@%p24 bra 	$L__BB1_56;
	mad.lo.s64 	%rd403, %rd1876, 806876925344, 352;
	and.b64  	%rd404, %rd403, 9007199120523264;
	mad.lo.s64 	%rd405, %rd1876, 8602081037417187945, 277363943098;
	shr.u64 	%rd406, %rd405, 21;
	and.b64  	%rd407, %rd406, 134217727;
	or.b64  	%rd408, %rd407, %rd404;
	cvt.rn.f64.u64 	%fd55, %rd408;
	mul.f64 	%fd56, %fd55, 0d3CA0000000000000;
	mul.f64 	%fd57, %fd56, 0d4070000000000000;
	cvt.rn.f32.f64 	%f115, %fd57;
	st.local.f32 	[%rd1+1864], %f115;
	mad.lo.s64 	%rd409, %rd1876, 1736862336005215904, 2666505958129870752;
	and.b64  	%rd410, %rd409, 9007199120523264;
	mad.lo.s64 	%rd411, %rd1876, 5985058416696778513, -8542997297661424380;
	shr.u64 	%rd412, %rd411, 21;
	and.b64  	%rd413, %rd412, 134217727;
	or.b64  	%rd414, %rd413, %rd410;
	cvt.rn.f64.u64 	%fd58, %rd414;
	mul.f64 	%fd59, %fd58, 0d3CA0000000000000;
	mul.f64 	%fd60, %fd59, 0d4070000000000000;
	cvt.rn.f32.f64 	%f116, %fd60;
	st.local.f32 	[%rd1+1868], %f116;
	mad.lo.s64 	%rd415, %rd1876, 8074320948992935840, 7136985854854846432;
	and.b64  	%rd416, %rd415, 9007199120523264;
	mad.lo.s64 	%rd417, %rd1876, 3291645168302270457, 7610264652607923550;
	and.b64  	%rd1880, %rd417, 281474976710655;
	shr.u64 	%rd418, %rd1880, 21;
	or.b64  	%rd419, %rd418, %rd416;
	cvt.rn.f64.u64 	%fd61, %rd419;
	mul.f64 	%fd62, %fd61, 0d3CA0000000000000;
	mul.f64 	%fd63, %fd62, 0d4070000000000000;
	cvt.rn.f32.f64 	%f117, %fd63;
	st.local.f32 	[%rd1+1872], %f117;
	mov.b32 	%r634, 50462976;
	st.local.u32 	[%rd1+1608], %r634;
	mov.b32 	%r635, 117835012;
	st.local.u32 	[%rd1+1612], %r635;
	mov.b32 	%r636, 185207048;
	st.local.u32 	[%rd1+1616], %r636;
	mov.b32 	%r637, 252579084;
	st.local.u32 	[%rd1+1620], %r637;
	mov.b32 	%r638, 319951120;
	st.local.u32 	[%rd1+1624], %r638;
	mov.b32 	%r639, 387323156;
	st.local.u32 	[%rd1+1628], %r639;
	mov.b32 	%r640, 454695192;
	st.local.u32 	[%rd1+1632], %r640;
	mov.b32 	%r641, 522067228;
	st.local.u32 	[%rd1+1636], %r641;
	mov.b32 	%r642, 589439264;
	st.local.u32 	[%rd1+1640], %r642;
	mov.b32 	%r643, 656811300;
	st.local.u32 	[%rd1+1644], %r643;
	mov.b32 	%r644, 724183336;
	st.local.u32 	[%rd1+1648], %r644;
	mov.b32 	%r645, 791555372;
	st.local.u32 	[%rd1+1652], %r645;
	mov.b32 	%r646, 858927408;
	st.local.u32 	[%rd1+1656], %r646;
	mov.b32 	%r647, 926299444;
	st.local.u32 	[%rd1+1660], %r647;
	mov.b32 	%r648, 993671480;
	st.local.u32 	[%rd1+1664], %r648;
	mov.b32 	%r649, 1061043516;
	st.local.u32 	[%rd1+1668], %r649;
	mov.b32 	%r650, 1128415552;
	st.local.u32 	[%rd1+1672], %r650;
	mov.b32 	%r651, 1195787588;
	st.local.u32 	[%rd1+1676], %r651;
	mov.b32 	%r652, 1263159624;
	st.local.u32 	[%rd1+1680], %r652;
	mov.b32 	%r653, 1330531660;
	st.local.u32 	[%rd1+1684], %r653;
	mov.b32 	%r654, 1397903696;
	st.local.u32 	[%rd1+1688], %r654;
	mov.b32 	%r655, 1465275732;
	st.local.u32 	[%rd1+1692], %r655;
	mov.b32 	%r656, 1532647768;
	st.local.u32 	[%rd1+1696], %r656;
	mov.b32 	%r657, 1600019804;
	st.local.u32 	[%rd1+1700], %r657;
	mov.b32 	%r658, 1667391840;
	st.local.u32 	[%rd1+1704], %r658;
	mov.b32 	%r659, 1734763876;
	st.local.u32 	[%rd1+1708], %r659;
	mov.b32 	%r660, 1802135912;
	st.local.u32 	[%rd1+1712], %r660;
	mov.b32 	%r661, 1869507948;
	st.local.u32 	[%rd1+1716], %r661;
	mov.b32 	%r662, 1936879984;
	st.local.u32 	[%rd1+1720], %r662;
	mov.b32 	%r663, 2004252020;
	st.local.u32 	[%rd1+1724], %r663;
	mov.b32 	%r664, 2071624056;
	st.local.u32 	[%rd1+1728], %r664;
	mov.b32 	%r665, 2138996092;
	st.local.u32 	[%rd1+1732], %r665;
	mov.b32 	%r666, -2088599168;
	st.local.u32 	[%rd1+1736], %r666;
	mov.b32 	%r667, -2021227132;
	st.local.u32 	[%rd1+1740], %r667;
	mov.b32 	%r668, -1953855096;
	st.local.u32 	[%rd1+1744], %r668;
	mov.b32 	%r669, -1886483060;
	st.local.u32 	[%rd1+1748], %r669;
	mov.b32 	%r670, -1819111024;
	st.local.u32 	[%rd1+1752], %r670;
	mov.b32 	%r671, -1751738988;
	st.local.u32 	[%rd1+1756], %r671;
	mov.b32 	%r672, -1684366952;
	st.local.u32 	[%rd1+1760], %r672;
	mov.b32 	%r673, -1616994916;
	st.local.u32 	[%rd1+1764], %r673;
	mov.b32 	%r674, -1549622880;
	st.local.u32 	[%rd1+1768], %r674;
	mov.b32 	%r675, -1482250844;
	st.local.u32 	[%rd1+1772], %r675;
	mov.b32 	%r676, -1414878808;
	st.local.u32 	[%rd1+1776], %r676;
	mov.b32 	%r677, -1347506772;
	st.local.u32 	[%rd1+1780], %r677;
	mov.b32 	%r678, -1280134736;
	st.local.u32 	[%rd1+1784], %r678;
	mov.b32 	%r679, -1212762700;
	st.local.u32 	[%rd1+1788], %r679;
	mov.b32 	%r680, -1145390664;
	st.local.u32 	[%rd1+1792], %r680;
	mov.b32 	%r681, -1078018628;
	st.local.u32 	[%rd1+1796], %r681;
	mov.b32 	%r682, -1010646592;
	st.local.u32 	[%rd1+1800], %r682;
	mov.b32 	%r683, -943274556;
	st.local.u32 	[%rd1+1804], %r683;
	mov.b32 	%r684, -875902520;
	st.local.u32 	[%rd1+1808], %r684;
	mov.b32 	%r685, -808530484;
	st.local.u32 	[%rd1+1812], %r685;
	mov.b32 	%r686, -741158448;
	st.local.u32 	[%rd1+1816], %r686;
	mov.b32 	%r687, -673786412;
	st.local.u32 	[%rd1+1820], %r687;
	mov.b32 	%r688, -606414376;
	st.local.u32 	[%rd1+1824], %r688;
	mov.b32 	%r689, -539042340;
	st.local.u32 	[%rd1+1828], %r689;
	mov.b32 	%r690, -471670304;
	st.local.u32 	[%rd1+1832], %r690;
	mov.b32 	%r691, -404298268;
	st.local.u32 	[%rd1+1836], %r691;
	mov.b32 	%r692, -336926232;
	st.local.u32 	[%rd1+1840], %r692;
	mov.b32 	%r693, -269554196;
	st.local.u32 	[%rd1+1844], %r693;
	mov.b32 	%r694, -202182160;
	st.local.u32 	[%rd1+1848], %r694;
	mov.b32 	%r695, -134810124;
	st.local.u32 	[%rd1+1852], %r695;
	mov.b32 	%r696, -67438088;
	st.local.u32 	[%rd1+1856], %r696;
	mov.b32 	%r697, -66052;
	st.local.u32 	[%rd1+1860], %r697;
	mov.b32 	%r1528, 0;
$L__BB1_67:
	sub.s32 	%r71, 256, %r1528;
	sub.s32 	%r698, 255, %r1528;
	and.b32  	%r699, %r71, %r698;
	setp.eq.s32 	%p25, %r699, 0;
	@%p25 bra 	$L__BB1_69;
	mad.lo.s64 	%rd420, %rd1880, 25214903917, 11;
	and.b64  	%rd1881, %rd420, 281474976710655;
	shr.u64 	%rd421, %rd1881, 17;
	cvt.u32.u64 	%r700, %rd421;
	rem.u32 	%r1529, %r700, %r71;
	bra.uni 	$L__BB1_70;
$L__BB1_69:
	cvt.u64.u32 	%rd422, %r71;
	mad.lo.s64 	%rd423, %rd1880, 25214903917, 11;
	and.b64  	%rd1881, %rd423, 281474976710655;
	shr.u64 	%rd424, %rd1881, 17;
	mul.lo.s64 	%rd425, %rd424, %rd422;
	shr.u64 	%rd426, %rd425, 31;
	cvt.u32.u64 	%r1529, %rd426;
$L__BB1_70:
	add.s32 	%r701, %r1529, %r1528;
	cvt.u64.u32 	%rd427, %r1528;
	add.s64 	%rd90, %rd1, %rd427;
	add.s64 	%rd91, %rd90, 1608;
	ld.local.u8 	%rs61, [%rd90+1608];
	cvt.u64.u32 	%rd428, %r701;
	add.s64 	%rd429, %rd1, %rd428;
	ld.local.u8 	%rs62, [%rd429+1608];
	st.local.u8 	[%rd90+1608], %rs62;
	st.local.u8 	[%rd429+1608], %rs61;
	mad.lo.s64 	%rd430, %rd1881, 25214903917, 11;
	shr.u64 	%rd431, %rd430, 17;
	cvt.u32.u64 	%r703, %rd431;
	and.b32  	%r704, %r703, 2147483647;
	rem.u32 	%r705, %r704, %r698;
	mad.lo.s64 	%rd92, %rd1881, 8602081037417187945, 277363943098;
	and.b64  	%rd93, %rd92, 281474976710655;
	ld.local.u8 	%rs63, [%rd90+1609];
	cvt.u64.u32 	%rd432, %r705;
	add.s64 	%rd433, %rd91, %rd432;
	ld.local.u8 	%rs64, [%rd433+1];
	st.local.u8 	[%rd90+1609], %rs64;
	st.local.u8 	[%rd433+1], %rs63;
	sub.s32 	%r75, 254, %r1528;
	and.b32  	%r706, %r75, 252;
	setp.eq.s32 	%p26, %r706, 0;
	@%p26 bra 	$L__BB1_72;
	shr.u64 	%rd434, %rd93, 17;
	cvt.u32.u64 	%r707, %rd434;
	rem.u32 	%r1530, %r707, %r75;
	bra.uni 	$L__BB1_73;
$L__BB1_72:
	shr.u64 	%rd435, %rd93, 47;
	cvt.u32.u64 	%r1530, %rd435;
$L__BB1_73:
	ld.local.u8 	%rs65, [%rd90+1610];
	cvt.u64.u32 	%rd436, %r1530;
	add.s64 	%rd437, %rd91, %rd436;
	ld.local.u8 	%rs66, [%rd437+2];
	st.local.u8 	[%rd90+1610], %rs66;
	st.local.u8 	[%rd437+2], %rs65;
	sub.s32 	%r79, 253, %r1528;
	and.b32  	%r708, %r79, 252;
	setp.eq.s32 	%p27, %r708, 0;
	@%p27 bra 	$L__BB1_75;
	mad.lo.s64 	%rd438, %rd92, 25214903917, 11;
	and.b64  	%rd1880, %rd438, 281474976710655;
	shr.u64 	%rd439, %rd1880, 17;
	cvt.u32.u64 	%r709, %rd439;
	rem.u32 	%r710, %r709, %r79;
	add.s32 	%r711, %r710, 1608;
	cvt.u64.u32 	%rd1883, %r711;
	bra.uni 	$L__BB1_76;
$L__BB1_75:
	mad.lo.s64 	%rd441, %rd92, 25214903917, 11;
	and.b64  	%rd1880, %rd441, 281474976710655;
	mov.b64 	%rd1883, 1608;
$L__BB1_76:
	ld.local.u8 	%rs67, [%rd90+1611];
	add.s64 	%rd442, %rd90, %rd1883;
	ld.local.u8 	%rs68, [%rd442+3];
	st.local.u8 	[%rd90+1611], %rs68;
	st.local.u8 	[%rd442+3], %rs67;
	add.s32 	%r1528, %r1528, 4;
	setp.ne.s32 	%p28, %r1528, 256;
	@%p28 bra 	$L__BB1_67;
	mad.lo.s64 	%rd443, %rd1880, 806876925344, 352;
	and.b64  	%rd444, %rd443, 9007199120523264;
	mad.lo.s64 	%rd445, %rd1880, 8602081037417187945, 277363943098;
	shr.u64 	%rd446, %rd445, 21;
	and.b64  	%rd447, %rd446, 134217727;
	or.b64  	%rd448, %rd447, %rd444;
	cvt.rn.f64.u64 	%fd64, %rd448;
	mul.f64 	%fd65, %fd64, 0d3CA0000000000000;
	mul.f64 	%fd66, %fd65, 0d4070000000000000;
	cvt.rn.f32.f64 	%f118, %fd66;
	st.local.f32 	[%rd1+2132], %f118;
	mad.lo.s64 	%rd449, %rd1880, 1736862336005215904, 2666505958129870752;
	and.b64  	%rd450, %rd449, 9007199120523264;
	mad.lo.s64 	%rd451, %rd1880, 5985058416696778513, -8542997297661424380;
	shr.u64 	%rd452, %rd451, 21;
	and.b64  	%rd453, %rd452, 134217727;
	or.b64  	%rd454, %rd453, %rd450;
	cvt.rn.f64.u64 	%fd67, %rd454;
	mul.f64 	%fd68, %fd67, 0d3CA0000000000000;
	mul.f64 	%fd69, %fd68, 0d4070000000000000;
	cvt.rn.f32.f64 	%f119, %fd69;
	st.local.f32 	[%rd1+2136], %f119;
	mad.lo.s64 	%rd455, %rd1880, 8074320948992935840, 7136985854854846432;
	and.b64  	%rd456, %rd455, 9007199120523264;
	mad.lo.s64 	%rd457, %rd1880, 3291645168302270457, 7610264652607923550;
	and.b64  	%rd1884, %rd457, 281474976710655;
	shr.u64 	%rd458, %rd1884, 21;
	or.b64  	%rd459, %rd458, %rd456;
	cvt.rn.f64.u64 	%fd70, %rd459;
	mul.f64 	%fd71, %fd70, 0d3CA0000000000000;
	mul.f64 	%fd72, %fd71, 0d4070000000000000;
	cvt.rn.f32.f64 	%f120, %fd72;
	st.local.f32 	[%rd1+2140], %f120;
	mov.b32 	%r713, 50462976;
	st.local.u32 	[%rd1+1876], %r713;
	mov.b32 	%r714, 117835012;
	st.local.u32 	[%rd1+1880], %r714;
	mov.b32 	%r715, 185207048;
	st.local.u32 	[%rd1+1884], %r715;
	mov.b32 	%r716, 252579084;
	st.local.u32 	[%rd1+1888], %r716;
	mov.b32 	%r717, 319951120;
	st.local.u32 	[%rd1+1892], %r717;
	mov.b32 	%r718, 387323156;
	st.local.u32 	[%rd1+1896], %r718;
	mov.b32 	%r719, 454695192;
	st.local.u32 	[%rd1+1900], %r719;
	mov.b32 	%r720, 522067228;
	st.local.u32 	[%rd1+1904], %r720;
	mov.b32 	%r721, 589439264;
	st.local.u32 	[%rd1+1908], %r721;
	mov.b32 	%r722, 656811300;
	st.local.u32 	[%rd1+1912], %r722;
	mov.b32 	%r723, 724183336;
	st.local.u32 	[%rd1+1916], %r723;
	mov.b32 	%r724, 791555372;
	st.local.u32 	[%rd1+1920], %r724;
	mov.b32 	%r725, 858927408;
	st.local.u32 	[%rd1+1924], %r725;
	mov.b32 	%r726, 926299444;
	st.local.u32 	[%rd1+1928], %r726;
	mov.b32 	%r727, 993671480;
	st.local.u32 	[%rd1+1932], %r727;
	mov.b32 	%r728, 1061043516;
	st.local.u32 	[%rd1+1936], %r728;
	mov.b32 	%r729, 1128415552;
	st.local.u32 	[%rd1+1940], %r729;
	mov.b32 	%r730, 1195787588;
	st.local.u32 	[%rd1+1944], %r730;
	mov.b32 	%r731, 1263159624;
	st.local.u32 	[%rd1+1948], %r731;
	mov.b32 	%r732, 1330531660;
	st.local.u32 	[%rd1+1952], %r732;
	mov.b32 	%r733, 1397903696;
	st.local.u32 	[%rd1+1956], %r733;
	mov.b32 	%r734, 1465275732;
	st.local.u32 	[%rd1+1960], %r734;
	mov.b32 	%r735, 1532647768;
	st.local.u32 	[%rd1+1964], %r735;
	mov.b32 	%r736, 1600019804;
	st.local.u32 	[%rd1+1968], %r736;
	mov.b32 	%r737, 1667391840;
	st.local.u32 	[%rd1+1972], %r737;
	mov.b32 	%r738, 1734763876;
	st.local.u32 	[%rd1+1976], %r738;
	mov.b32 	%r739, 1802135912;
	st.local.u32 	[%rd1+1980], %r739;
	mov.b32 	%r740, 1869507948;
	st.local.u32 	[%rd1+1984], %r740;
	mov.b32 	%r741, 1936879984;
	st.local.u32 	[%rd1+1988], %r741;
	mov.b32 	%r742, 2004252020;
	st.local.u32 	[%rd1+1992], %r742;
	mov.b32 	%r743, 2071624056;
	st.local.u32 	[%rd1+1996], %r743;
	mov.b32 	%r744, 2138996092;
	st.local.u32 	[%rd1+2000], %r744;
	mov.b32 	%r745, -2088599168;
	st.local.u32 	[%rd1+2004], %r745;
	mov.b32 	%r746, -2021227132;
	st.local.u32 	[%rd1+2008], %r746;
	mov.b32 	%r747, -1953855096;
	st.local.u32 	[%rd1+2012], %r747;
	mov.b32 	%r748, -1886483060;
	st.local.u32 	[%rd1+2016], %r748;
	mov.b32 	%r749, -1819111024;
	st.local.u32 	[%rd1+2020], %r749;
	mov.b32 	%r750, -1751738988;
	st.local.u32 	[%rd1+2024], %r750;
	mov.b32 	%r751, -1684366952;
	st.local.u32 	[%rd1+2028], %r751;
	mov.b32 	%r752, -1616994916;
	st.local.u32 	[%rd1+2032], %r752;
	mov.b32 	%r753, -1549622880;
	st.local.u32 	[%rd1+2036], %r753;
	mov.b32 	%r754, -1482250844;
	st.local.u32 	[%rd1+2040], %r754;
	mov.b32 	%r755, -1414878808;
	st.local.u32 	[%rd1+2044], %r755;
	mov.b32 	%r756, -1347506772;
	st.local.u32 	[%rd1+2048], %r756;
	mov.b32 	%r757, -1280134736;
	st.local.u32 	[%rd1+2052], %r757;
	mov.b32 	%r758, -1212762700;
	st.local.u32 	[%rd1+2056], %r758;
	mov.b32 	%r759, -1145390664;
	st.local.u32 	[%rd1+2060], %r759;
	mov.b32 	%r760, -1078018628;
	st.local.u32 	[%rd1+2064], %r760;
	mov.b32 	%r761, -1010646592;
	st.local.u32 	[%rd1+2068], %r761;
	mov.b32 	%r762, -943274556;
	st.local.u32 	[%rd1+2072], %r762;
	mov.b32 	%r763, -875902520;
	st.local.u32 	[%rd1+2076], %r763;
	mov.b32 	%r764, -808530484;
	st.local.u32 	[%rd1+2080], %r764;
	mov.b32 	%r765, -741158448;
	st.local.u32 	[%rd1+2084], %r765;
	mov.b32 	%r766, -673786412;
	st.local.u32 	[%rd1+2088], %r766;
	mov.b32 	%r767, -606414376;
	st.local.u32 	[%rd1+2092], %r767;
	mov.b32 	%r768, -539042340;
	st.local.u32 	[%rd1+2096], %r768;
	mov.b32 	%r769, -471670304;
	st.local.u32 	[%rd1+2100], %r769;
	mov.b32 	%r770, -404298268;
	st.local.u32 	[%rd1+2104], %r770;
	mov.b32 	%r771, -336926232;
	st.local.u32 	[%rd1+2108], %r771;
	mov.b32 	%r772, -269554196;
	st.local.u32 	[%rd1+2112], %r772;
	mov.b32 	%r773, -202182160;
	st.local.u32 	[%rd1+2116], %r773;
	mov.b32 	%r774, -134810124;
	st.local.u32 	[%rd1+2120], %r774;
	mov.b32 	%r775, -67438088;
	st.local.u32 	[%rd1+2124], %r775;
	mov.b32 	%r776, -66052;
	st.local.u32 	[%rd1+2128], %r776;
	mov.b32 	%r1531, 0;
$L__BB1_78:
	sub.s32 	%r82, 256, %r1531;
	sub.s32 	%r777, 255, %r1531;
	and.b32  	%r778, %r82, %r777;
	setp.eq.s32 	%p29, %r778, 0;
	@%p29 bra 	$L__BB1_80;
	mad.lo.s64 	%rd460, %rd1884, 25214903917, 11;
	and.b64  	%rd1885, %rd460, 281474976710655;
	shr.u64 	%rd461, %rd1885, 17;
	cvt.u32.u64 	%r779, %rd461;
	rem.u32 	%r1532, %r779, %r82;
	bra.uni 	$L__BB1_81;
$L__BB1_80:
	cvt.u64.u32 	%rd462, %r82;
	mad.lo.s64 	%rd463, %rd1884, 25214903917, 11;
	and.b64  	%rd1885, %rd463, 281474976710655;
	shr.u64 	%rd464, %rd1885, 17;
	mul.lo.s64 	%rd465, %rd464, %rd462;
	shr.u64 	%rd466, %rd465, 31;
	cvt.u32.u64 	%r1532, %rd466;
$L__BB1_81:
	add.s32 	%r780, %r1532, %r1531;
	cvt.u64.u32 	%rd467, %r1531;
	add.s64 	%rd104, %rd1, %rd467;
	add.s64 	%rd105, %rd104, 1876;
	ld.local.u8 	%rs69, [%rd104+1876];
	cvt.u64.u32 	%rd468, %r780;
	add.s64 	%rd469, %rd1, %rd468;
	ld.local.u8 	%rs70, [%rd469+1876];
	st.local.u8 	[%rd104+1876], %rs70;
	st.local.u8 	[%rd469+1876], %rs69;
	mad.lo.s64 	%rd470, %rd1885, 25214903917, 11;
	shr.u64 	%rd471, %rd470, 17;
	cvt.u32.u64 	%r782, %rd471;
	and.b32  	%r783, %r782, 2147483647;
	rem.u32 	%r784, %r783, %r777;
	mad.lo.s64 	%rd106, %rd1885, 8602081037417187945, 277363943098;
	and.b64  	%rd107, %rd106, 281474976710655;
	ld.local.u8 	%rs71, [%rd104+1877];
	cvt.u64.u32 	%rd472, %r784;
	add.s64 	%rd473, %rd105, %rd472;
	ld.local.u8 	%rs72, [%rd473+1];
	st.local.u8 	[%rd104+1877], %rs72;
	st.local.u8 	[%rd473+1], %rs71;
	sub.s32 	%r86, 254, %r1531;
	and.b32  	%r785, %r86, 252;
	setp.eq.s32 	%p30, %r785, 0;
	@%p30 bra 	$L__BB1_83;
	shr.u64 	%rd474, %rd107, 17;
	cvt.u32.u64 	%r786, %rd474;
	rem.u32 	%r1533, %r786, %r86;
	bra.uni 	$L__BB1_84;
$L__BB1_83:
	shr.u64 	%rd475, %rd107, 47;
	cvt.u32.u64 	%r1533, %rd475;
$L__BB1_84:
	ld.local.u8 	%rs73, [%rd104+1878];
	cvt.u64.u32 	%rd476, %r1533;
	add.s64 	%rd477, %rd105, %rd476;
	ld.local.u8 	%rs74, [%rd477+2];
	st.local.u8 	[%rd104+1878], %rs74;
	st.local.u8 	[%rd477+2], %rs73;
	sub.s32 	%r90, 253, %r1531;
	and.b32  	%r787, %r90, 252;
	setp.eq.s32 	%p31, %r787, 0;
	@%p31 bra 	$L__BB1_86;
	mad.lo.s64 	%rd478, %rd106, 25214903917, 11;
	and.b64  	%rd1884, %rd478, 281474976710655;
	shr.u64 	%rd479, %rd1884, 17;
	cvt.u32.u64 	%r788, %rd479;
	rem.u32 	%r789, %r788, %r90;
	add.s32 	%r790, %r789, 1876;
	cvt.u64.u32 	%rd1887, %r790;
	bra.uni 	$L__BB1_87;
$L__BB1_86:
	mad.lo.s64 	%rd481, %rd106, 25214903917, 11;
	and.b64  	%rd1884, %rd481, 281474976710655;
	mov.b64 	%rd1887, 1876;
$L__BB1_87:
	ld.local.u8 	%rs75, [%rd104+1879];
	add.s64 	%rd482, %rd104, %rd1887;
	ld.local.u8 	%rs76, [%rd482+3];
	st.local.u8 	[%rd104+1879], %rs76;
	st.local.u8 	[%rd482+3], %rs75;
	add.s32 	%r1531, %r1531, 4;
	setp.ne.s32 	%p32, %r1531, 256;
	@%p32 bra 	$L__BB1_78;
	mad.lo.s64 	%rd483, %rd1884, 806876925344, 352;
	and.b64  	%rd484, %rd483, 9007199120523264;
	mad.lo.s64 	%rd485, %rd1884, 8602081037417187945, 277363943098;
	shr.u64 	%rd486, %rd485, 21;
	and.b64  	%rd487, %rd486, 134217727;
	or.b64  	%rd488, %rd487, %rd484;
	cvt.rn.f64.u64 	%fd73, %rd488;
	mul.f64 	%fd74, %fd73, 0d3CA0000000000000;
	mul.f64 	%fd75, %fd74, 0d4070000000000000;
	cvt.rn.f32.f64 	%f121, %fd75;
	st.local.f32 	[%rd1+2400], %f121;
	mad.lo.s64 	%rd489, %rd1884, 1736862336005215904, 2666505958129870752;
	and.b64  	%rd490, %rd489, 9007199120523264;
	mad.lo.s64 	%rd491, %rd1884, 5985058416696778513, -8542997297661424380;
	shr.u64 	%rd492, %rd491, 21;
	and.b64  	%rd493, %rd492, 134217727;
	or.b64  	%rd494, %rd493, %rd490;
	cvt.rn.f64.u64 	%fd76, %rd494;
	mul.f64 	%fd77, %fd76, 0d3CA0000000000000;
	mul.f64 	%fd78, %fd77, 0d4070000000000000;
	cvt.rn.f32.f64 	%f122, %fd78;
	st.local.f32 	[%rd1+2404], %f122;
	mad.lo.s64 	%rd495, %rd1884, 8074320948992935840, 7136985854854846432;
	and.b64  	%rd496, %rd495, 9007199120523264;
	mad.lo.s64 	%rd497, %rd1884, 3291645168302270457, 7610264652607923550;
	and.b64  	%rd1888, %rd497, 281474976710655;
	shr.u64 	%rd498, %rd1888, 21;
	or.b64  	%rd499, %rd498, %rd496;
	cvt.rn.f64.u64 	%fd79, %rd499;
	mul.f64 	%fd80, %fd79, 0d3CA0000000000000;
	mul.f64 	%fd81, %fd80, 0d4070000000000000;
	cvt.rn.f32.f64 	%f123, %fd81;
	st.local.f32 	[%rd1+2408], %f123;
	mov.b32 	%r792, 50462976;
	st.local.u32 	[%rd1+2144], %r792;
	mov.b32 	%r793, 117835012;
	st.local.u32 	[%rd1+2148], %r793;
	mov.b32 	%r794, 185207048;
	st.local.u32 	[%rd1+2152], %r794;
	mov.b32 	%r795, 252579084;
	st.local.u32 	[%rd1+2156], %r795;
	mov.b32 	%r796, 319951120;
	st.local.u32 	[%rd1+2160], %r796;
	mov.b32 	%r797, 387323156;
	st.local.u32 	[%rd1+2164], %r797;
	mov.b32 	%r798, 454695192;
	st.local.u32 	[%rd1+2168], %r798;
	mov.b32 	%r799, 522067228;
	st.local.u32 	[%rd1+2172], %r799;
	mov.b32 	%r800, 589439264;
	st.local.u32 	[%rd1+2176], %r800;
	mov.b32 	%r801, 656811300;
	st.local.u32 	[%rd1+2180], %r801;
	mov.b32 	%r802, 724183336;
	st.local.u32 	[%rd1+2184], %r802;
	mov.b32 	%r803, 791555372;
	st.local.u32 	[%rd1+2188], %r803;
	mov.b32 	%r804, 858927408;
	st.local.u32 	[%rd1+2192], %r804;
	mov.b32 	%r805, 926299444;
	st.local.u32 	[%rd1+2196], %r805;
	mov.b32 	%r806, 993671480;
	st.local.u32 	[%rd1+2200], %r806;
	mov.b32 	%r807, 1061043516;
	st.local.u32 	[%rd1+2204], %r807;
	mov.b32 	%r808, 1128415552;
	st.local.u32 	[%rd1+2208], %r808;
	mov.b32 	%r809, 1195787588;
	st.local.u32 	[%rd1+2212], %r809;
	mov.b32 	%r810, 1263159624;
	st.local.u32 	[%rd1+2216], %r810;
	mov.b32 	%r811, 1330531660;
	st.local.u32 	[%rd1+2220], %r811;
	mov.b32 	%r812, 1397903696;
	st.local.u32 	[%rd1+2224], %r812;
	mov.b32 	%r813, 1465275732;
	st.local.u32 	[%rd1+2228], %r813;
	mov.b32 	%r814, 1532647768;
	st.local.u32 	[%rd1+2232], %r814;
	mov.b32 	%r815, 1600019804;
	st.local.u32 	[%rd1+2236], %r815;
	mov.b32 	%r816, 1667391840;
	st.local.u32 	[%rd1+2240], %r816;
	mov.b32 	%r817, 1734763876;
	st.local.u32 	[%rd1+2244], %r817;
	mov.b32 	%r818, 1802135912;
	st.local.u32 	[%rd1+2248], %r818;
	mov.b32 	%r819, 1869507948;
	st.local.u32 	[%rd1+2252], %r819;
	mov.b32 	%r820, 1936879984;
	st.local.u32 	[%rd1+2256], %r820;
	mov.b32 	%r821, 2004252020;
	st.local.u32 	[%rd1+2260], %r821;
	mov.b32 	%r822, 2071624056;
	st.local.u32 	[%rd1+2264], %r822;
	mov.b32 	%r823, 2138996092;
	st.local.u32 	[%rd1+2268], %r823;
	mov.b32 	%r824, -2088599168;
	st.local.u32 	[%rd1+2272], %r824;
	mov.b32 	%r825, -2021227132;
	st.local.u32 	[%rd1+2276], %r825;
	mov.b32 	%r826, -1953855096;
	st.local.u32 	[%rd1+2280], %r826;
	mov.b32 	%r827, -1886483060;
	st.local.u32 	[%rd1+2284], %r827;
	mov.b32 	%r828, -1819111024;
	st.local.u32 	[%rd1+2288], %r828;
	mov.b32 	%r829, -1751738988;
	st.local.u32 	[%rd1+2292], %r829;
	mov.b32 	%r830, -1684366952;
	st.local.u32 	[%rd1+2296], %r830;
	mov.b32 	%r831, -1616994916;
	st.local.u32 	[%rd1+2300], %r831;
	mov.b32 	%r832, -1549622880;
	st.local.u32 	[%rd1+2304], %r832;
	mov.b32 	%r833, -1482250844;
	st.local.u32 	[%rd1+2308], %r833;
	mov.b32 	%r834, -1414878808;
	st.local.u32 	[%rd1+2312], %r834;
	mov.b32 	%r835, -1347506772;
	st.local.u32 	[%rd1+2316], %r835;
	mov.b32 	%r836, -1280134736;
	st.local.u32 	[%rd1+2320], %r836;
	mov.b32 	%r837, -1212762700;
	st.local.u32 	[%rd1+2324], %r837;
	mov.b32 	%r838, -1145390664;
	st.local.u32 	[%rd1+2328], %r838;
	mov.b32 	%r839, -1078018628;
	st.local.u32 	[%rd1+2332], %r839;
	mov.b32 	%r840, -1010646592;
	st.local.u32 	[%rd1+2336], %r840;
	mov.b32 	%r841, -943274556;
	st.local.u32 	[%rd1+2340], %r841;
	mov.b32 	%r842, -875902520;
	st.local.u32 	[%rd1+2344], %r842;
	mov.b32 	%r843, -808530484;
	st.local.u32 	[%rd1+2348], %r843;
	mov.b32 	%r844, -741158448;
	st.local.u32 	[%rd1+2352], %r844;
	mov.b32 	%r845, -673786412;
	st.local.u32 	[%rd1+2356], %r845;
	mov.b32 	%r846, -606414376;
	st.local.u32 	[%rd1+2360], %r846;
	mov.b32 	%r847, -539042340;
	st.local.u32 	[%rd1+2364], %r847;
	mov.b32 	%r848, -471670304;
	st.local.u32 	[%rd1+2368], %r848;
	mov.b32 	%r849, -404298268;
	st.local.u32 	[%rd1+2372], %r849;
	mov.b32 	%r850, -336926232;
	st.local.u32 	[%rd1+2376], %r850;
	mov.b32 	%r851, -269554196;
	st.local.u32 	[%rd1+2380], %r851;
	mov.b32 	%r852, -202182160;
	st.local.u32 	[%rd1+2384], %r852;
	mov.b32 	%r853, -134810124;
	st.local.u32 	[%rd1+2388], %r853;
	mov.b32 	%r854, -67438088;
	st.local.u32 	[%rd1+2392], %r854;
	mov.b32 	%r855, -66052;
	st.local.u32 	[%rd1+2396], %r855;
	mov.b32 	%r1534, 0;
$L__BB1_89:
	sub.s32 	%r93, 256, %r1534;
	sub.s32 	%r856, 255, %r1534;
	and.b32  	%r857, %r93, %r856;
	setp.eq.s32 	%p33, %r857, 0;
	@%p33 bra 	$L__BB1_91;
	mad.lo.s64 	%rd500, %rd1888, 25214903917, 11;
	and.b64  	%rd1889, %rd500, 281474976710655;
	shr.u64 	%rd501, %rd1889, 17;
	cvt.u32.u64 	%r858, %rd501;
	rem.u32 	%r1535, %r858, %r93;
	bra.uni 	$L__BB1_92;
$L__BB1_91:
	cvt.u64.u32 	%rd502, %r93;
	mad.lo.s64 	%rd503, %rd1888, 25214903917, 11;
	and.b64  	%rd1889, %rd503, 281474976710655;
	shr.u64 	%rd504, %rd1889, 17;
	mul.lo.s64 	%rd505, %rd504, %rd502;
	shr.u64 	%rd506, %rd505, 31;
	cvt.u32.u64 	%r1535, %rd506;
$L__BB1_92:
	add.s32 	%r859, %r1535, %r1534;
	cvt.u64.u32 	%rd507, %r1534;
	add.s64 	%rd118, %rd1, %rd507;
	add.s64 	%rd119, %rd118, 2144;
	ld.local.u8 	%rs77, [%rd118+2144];
	cvt.u64.u32 	%rd508, %r859;
	add.s64 	%rd509, %rd1, %rd508;
	ld.local.u8 	%rs78, [%rd509+2144];
	st.local.u8 	[%rd118+2144], %rs78;
	st.local.u8 	[%rd509+2144], %rs77;
	mad.lo.s64 	%rd510, %rd1889, 25214903917, 11;
	shr.u64 	%rd511, %rd510, 17;
	cvt.u32.u64 	%r861, %rd511;
	and.b32  	%r862, %r861, 2147483647;
	rem.u32 	%r863, %r862, %r856;
	mad.lo.s64 	%rd120, %rd1889, 8602081037417187945, 277363943098;
	and.b64  	%rd121, %rd120, 281474976710655;
	ld.local.u8 	%rs79, [%rd118+2145];
	cvt.u64.u32 	%rd512, %r863;
	add.s64 	%rd513, %rd119, %rd512;
	ld.local.u8 	%rs80, [%rd513+1];
	st.local.u8 	[%rd118+2145], %rs80;
	st.local.u8 	[%rd513+1], %rs79;
	sub.s32 	%r97, 254, %r1534;
	and.b32  	%r864, %r97, 252;
	setp.eq.s32 	%p34, %r864, 0;
	@%p34 bra 	$L__BB1_94;
	shr.u64 	%rd514, %rd121, 17;
	cvt.u32.u64 	%r865, %rd514;
	rem.u32 	%r1536, %r865, %r97;
	bra.uni 	$L__BB1_95;
$L__BB1_94:
	shr.u64 	%rd515, %rd121, 47;
	cvt.u32.u64 	%r1536, %rd515;
$L__BB1_95:
	ld.local.u8 	%rs81, [%rd118+2146];
	cvt.u64.u32 	%rd516, %r1536;
	add.s64 	%rd517, %rd119, %rd516;
	ld.local.u8 	%rs82, [%rd517+2];
	st.local.u8 	[%rd118+2146], %rs82;
	st.local.u8 	[%rd517+2], %rs81;
	sub.s32 	%r101, 253, %r1534;
	and.b32  	%r866, %r101, 252;
	setp.eq.s32 	%p35, %r866, 0;
	@%p35 bra 	$L__BB1_97;
	mad.lo.s64 	%rd518, %rd120, 25214903917, 11;
	and.b64  	%rd1888, %rd518, 281474976710655;
	shr.u64 	%rd519, %rd1888, 17;
	cvt.u32.u64 	%r867, %rd519;
	rem.u32 	%r868, %r867, %r101;
	add.s32 	%r869, %r868, 2144;
	cvt.u64.u32 	%rd1891, %r869;
	bra.uni 	$L__BB1_98;
$L__BB1_97:
	mad.lo.s64 	%rd521, %rd120, 25214903917, 11;
	and.b64  	%rd1888, %rd521, 281474976710655;
	mov.b64 	%rd1891, 2144;
$L__BB1_98:
	ld.local.u8 	%rs83, [%rd118+2147];
	add.s64 	%rd522, %rd118, %rd1891;
	ld.local.u8 	%rs84, [%rd522+3];
	st.local.u8 	[%rd118+2147], %rs84;
	st.local.u8 	[%rd522+3], %rs83;
	add.s32 	%r1534, %r1534, 4;
	setp.ne.s32 	%p36, %r1534, 256;
	@%p36 bra 	$L__BB1_89;
	mad.lo.s64 	%rd523, %rd1888, 806876925344, 352;
	and.b64  	%rd524, %rd523, 9007199120523264;
	mad.lo.s64 	%rd525, %rd1888, 8602081037417187945, 277363943098;
	shr.u64 	%rd526, %rd525, 21;
	and.b64  	%rd527, %rd526, 134217727;
	or.b64  	%rd528, %rd527, %rd524;
	cvt.rn.f64.u64 	%fd82, %rd528;
	mul.f64 	%fd83, %fd82, 0d3CA0000000000000;
	mul.f64 	%fd84, %fd83, 0d4070000000000000;
	cvt.rn.f32.f64 	%f124, %fd84;
	st.local.f32 	[%rd1+2668], %f124;
	mad.lo.s64 	%rd529, %rd1888, 1736862336005215904, 2666505958129870752;
	and.b64  	%rd530, %rd529, 9007199120523264;
	mad.lo.s64 	%rd531, %rd1888, 5985058416696778513, -8542997297661424380;
	shr.u64 	%rd532, %rd531, 21;
	and.b64  	%rd533, %rd532, 134217727;
	or.b64  	%rd534, %rd533, %rd530;
	cvt.rn.f64.u64 	%fd85, %rd534;
	mul.f64 	%fd86, %fd85, 0d3CA0000000000000;
	mul.f64 	%fd87, %fd86, 0d4070000000000000;
	cvt.rn.f32.f64 	%f125, %fd87;
	st.local.f32 	[%rd1+2672], %f125;
	mad.lo.s64 	%rd535, %rd1888, 8074320948992935840, 7136985854854846432;
	and.b64  	%rd536, %rd535, 9007199120523264;
	mad.lo.s64 	%rd537, %rd1888, 3291645168302270457, 7610264652607923550;
	and.b64  	%rd1897, %rd537, 281474976710655;
	shr.u64 	%rd538, %rd1897, 21;
	or.b64  	%rd539, %rd538, %rd536;
	cvt.rn.f64.u64 	%fd88, %rd539;
	mul.f64 	%fd89, %fd88, 0d3CA0000000000000;
	mul.f64 	%fd90, %fd89, 0d4070000000000000;
	cvt.rn.f32.f64 	%f126, %fd90;
	st.local.f32 	[%rd1+2676], %f126;
	mov.b32 	%r871, 50462976;
	st.local.u32 	[%rd1+2412], %r871;
	mov.b32 	%r872, 117835012;
	st.local.u32 	[%rd1+2416], %r872;
	mov.b32 	%r873, 185207048;
	st.local.u32 	[%rd1+2420], %r873;
	mov.b32 	%r874, 252579084;
	st.local.u32 	[%rd1+2424], %r874;
	mov.b32 	%r875, 319951120;
	st.local.u32 	[%rd1+2428], %r875;
	mov.b32 	%r876, 387323156;
	st.local.u32 	[%rd1+2432], %r876;
	mov.b32 	%r877, 454695192;
	st.local.u32 	[%rd1+2436], %r877;
	mov.b32 	%r878, 522067228;
	st.local.u32 	[%rd1+2440], %r878;
	mov.b32 	%r879, 589439264;
	st.local.u32 	[%rd1+2444], %r879;
	mov.b32 	%r880, 656811300;
	st.local.u32 	[%rd1+2448], %r880;
	mov.b32 	%r881, 724183336;
	st.local.u32 	[%rd1+2452], %r881;
	mov.b32 	%r882, 791555372;
	st.local.u32 	[%rd1+2456], %r882;
	mov.b32 	%r883, 858927408;
	st.local.u32 	[%rd1+2460], %r883;
	mov.b32 	%r884, 926299444;
	st.local.u32 	[%rd1+2464], %r884;
	mov.b32 	%r885, 993671480;
	st.local.u32 	[%rd1+2468], %r885;
	mov.b32 	%r886, 1061043516;
	st.local.u32 	[%rd1+2472], %r886;
	mov.b32 	%r887, 1128415552;
	st.local.u32 	[%rd1+2476], %r887;
	mov.b32 	%r888, 1195787588;
	st.local.u32 	[%rd1+2480], %r888;
	mov.b32 	%r889, 1263159624;
	st.local.u32 	[%rd1+2484], %r889;
	mov.b32 	%r890, 1330531660;
	st.local.u32 	[%rd1+2488], %r890;
	mov.b32 	%r891, 1397903696;
	st.local.u32 	[%rd1+2492], %r891;
	mov.b32 	%r892, 1465275732;
	st.local.u32 	[%rd1+2496], %r892;
	mov.b32 	%r893, 1532647768;
	st.local.u32 	[%rd1+2500], %r893;
	mov.b32 	%r894, 1600019804;
	st.local.u32 	[%rd1+2504], %r894;
	mov.b32 	%r895, 1667391840;
	st.local.u32 	[%rd1+2508], %r895;
	mov.b32 	%r896, 1734763876;
	st.local.u32 	[%rd1+2512], %r896;
	mov.b32 	%r897, 1802135912;
	st.local.u32 	[%rd1+2516], %r897;
	mov.b32 	%r898, 1869507948;
	st.local.u32 	[%rd1+2520], %r898;
	mov.b32 	%r899, 1936879984;
	st.local.u32 	[%rd1+2524], %r899;
	mov.b32 	%r900, 2004252020;
	st.local.u32 	[%rd1+2528], %r900;
	mov.b32 	%r901, 2071624056;
	st.local.u32 	[%rd1+2532], %r901;
	mov.b32 	%r902, 2138996092;
	st.local.u32 	[%rd1+2536], %r902;
	mov.b32 	%r903, -2088599168;
	st.local.u32 	[%rd1+2540], %r903;
	mov.b32 	%r904, -2021227132;
	st.local.u32 	[%rd1+2544], %r904;
	mov.b32 	%r905, -1953855096;
	st.local.u32 	[%rd1+2548], %r905;
	mov.b32 	%r906, -1886483060;
	st.local.u32 	[%rd1+2552], %r906;
	mov.b32 	%r907, -1819111024;
	st.local.u32 	[%rd1+2556], %r907;
	mov.b32 	%r908, -1751738988;
	st.local.u32 	[%rd1+2560], %r908;
	mov.b32 	%r909, -1684366952;
	st.local.u32 	[%rd1+2564], %r909;
	mov.b32 	%r910, -1616994916;
	st.local.u32 	[%rd1+2568], %r910;
	mov.b32 	%r911, -1549622880;
	st.local.u32 	[%rd1+2572], %r911;
	mov.b32 	%r912, -1482250844;
	st.local.u32 	[%rd1+2576], %r912;
	mov.b32 	%r913, -1414878808;
	st.local.u32 	[%rd1+2580], %r913;
	mov.b32 	%r914, -1347506772;
	st.local.u32 	[%rd1+2584], %r914;
	mov.b32 	%r915, -1280134736;
	st.local.u32 	[%rd1+2588], %r915;
	mov.b32 	%r916, -1212762700;
	st.local.u32 	[%rd1+2592], %r916;
	mov.b32 	%r917, -1145390664;
	st.local.u32 	[%rd1+2596], %r917;
	mov.b32 	%r918, -1078018628;
	st.local.u32 	[%rd1+2600], %r918;
	mov.b32 	%r919, -1010646592;
	st.local.u32 	[%rd1+2604], %r919;
	mov.b32 	%r920, -943274556;
	st.local.u32 	[%rd1+2608], %r920;
	mov.b32 	%r921, -875902520;
	st.local.u32 	[%rd1+2612], %r921;
	mov.b32 	%r922, -808530484;
	st.local.u32 	[%rd1+2616], %r922;
	mov.b32 	%r923, -741158448;
	st.local.u32 	[%rd1+2620], %r923;
	mov.b32 	%r924, -673786412;
	st.local.u32 	[%rd1+2624], %r924;
	mov.b32 	%r925, -606414376;
	st.local.u32 	[%rd1+2628], %r925;
	mov.b32 	%r926, -539042340;
	st.local.u32 	[%rd1+2632], %r926;
	mov.b32 	%r927, -471670304;
	st.local.u32 	[%rd1+2636], %r927;
	mov.b32 	%r928, -404298268;
	st.local.u32 	[%rd1+2640], %r928;
	mov.b32 	%r929, -336926232;
	st.local.u32 	[%rd1+2644], %r929;
	mov.b32 	%r930, -269554196;
	st.local.u32 	[%rd1+2648], %r930;
	mov.b32 	%r931, -202182160;
	st.local.u32 	[%rd1+2652], %r931;
	mov.b32 	%r932, -134810124;
	st.local.u32 	[%rd1+2656], %r932;
	mov.b32 	%r933, -67438088;
	st.local.u32 	[%rd1+2660], %r933;
	mov.b32 	%r934, -66052;
	st.local.u32 	[%rd1+2664], %r934;
	mov.b32 	%r1537, 0;
$L__BB1_100:
	sub.s32 	%r104, 256, %r1537;
	sub.s32 	%r935, 255, %r1537;
	and.b32  	%r936, %r104, %r935;
	setp.eq.s32 	%p37, %r936, 0;
	@%p37 bra 	$L__BB1_102;
	mad.lo.s64 	%rd540, %rd1897, 25214903917, 11;
	and.b64  	%rd1893, %rd540, 281474976710655;
	shr.u64 	%rd541, %rd1893, 17;
	cvt.u32.u64 	%r937, %rd541;
	rem.u32 	%r1538, %r937, %r104;
	bra.uni 	$L__BB1_103;
$L__BB1_102:
	cvt.u64.u32 	%rd542, %r104;
	mad.lo.s64 	%rd543, %rd1897, 25214903917, 11;
	and.b64  	%rd1893, %rd543, 281474976710655;
	shr.u64 	%rd544, %rd1893, 17;
	mul.lo.s64 	%rd545, %rd544, %rd542;
	shr.u64 	%rd546, %rd545, 31;
	cvt.u32.u64 	%r1538, %rd546;
$L__BB1_103:
	add.s32 	%r938, %r1538, %r1537;
	cvt.u64.u32 	%rd547, %r1537;
	add.s64 	%rd132, %rd1, %rd547;
	add.s64 	%rd133, %rd132, 2412;
	ld.local.u8 	%rs85, [%rd132+2412];
	cvt.u64.u32 	%rd548, %r938;
	add.s64 	%rd549, %rd1, %rd548;
	ld.local.u8 	%rs86, [%rd549+2412];
	st.local.u8 	[%rd132+2412], %rs86;
	st.local.u8 	[%rd549+2412], %rs85;
	mad.lo.s64 	%rd550, %rd1893, 25214903917, 11;
	shr.u64 	%rd551, %rd550, 17;
	cvt.u32.u64 	%r940, %rd551;
	and.b32  	%r941, %r940, 2147483647;
	rem.u32 	%r942, %r941, %r935;
	mad.lo.s64 	%rd134, %rd1893, 8602081037417187945, 277363943098;
	and.b64  	%rd135, %rd134, 281474976710655;
	ld.local.u8 	%rs87, [%rd132+2413];
	cvt.u64.u32 	%rd552, %r942;
	add.s64 	%rd553, %rd133, %rd552;
	ld.local.u8 	%rs88, [%rd553+1];
	st.local.u8 	[%rd132+2413], %rs88;
	st.local.u8 	[%rd553+1], %rs87;
	sub.s32 	%r108, 254, %r1537;
	and.b32  	%r943, %r108, 252;
	setp.eq.s32 	%p38, %r943, 0;
	@%p38 bra 	$L__BB1_105;
	shr.u64 	%rd554, %rd135, 17;
	cvt.u32.u64 	%r944, %rd554;
	rem.u32 	%r1539, %r944, %r108;
	bra.uni 	$L__BB1_106;
$L__BB1_105:
	shr.u64 	%rd555, %rd135, 47;
	cvt.u32.u64 	%r1539, %rd555;
$L__BB1_106:
	ld.local.u8 	%rs89, [%rd132+2414];
	cvt.u64.u32 	%rd556, %r1539;
	add.s64 	%rd557, %rd133, %rd556;
	ld.local.u8 	%rs90, [%rd557+2];
	st.local.u8 	[%rd132+2414], %rs90;
	st.local.u8 	[%rd557+2], %rs89;
	sub.s32 	%r112, 253, %r1537;
	and.b32  	%r945, %r112, 252;
	setp.eq.s32 	%p39, %r945, 0;
	@%p39 bra 	$L__BB1_108;
	mad.lo.s64 	%rd558, %rd134, 25214903917, 11;
	and.b64  	%rd1897, %rd558, 281474976710655;
	shr.u64 	%rd559, %rd1897, 17;
	cvt.u32.u64 	%r946, %rd559;
	rem.u32 	%r947, %r946, %r112;
	add.s32 	%r948, %r947, 2412;
	cvt.u64.u32 	%rd1895, %r948;
	bra.uni 	$L__BB1_109;
$L__BB1_108:
	mad.lo.s64 	%rd561, %rd134, 25214903917, 11;
	and.b64  	%rd1897, %rd561, 281474976710655;
	mov.b64 	%rd1895, 2412;
$L__BB1_109:
	ld.local.u8 	%rs91, [%rd132+2415];
	add.s64 	%rd562, %rd132, %rd1895;
	ld.local.u8 	%rs92, [%rd562+3];
	st.local.u8 	[%rd132+2415], %rs92;
	st.local.u8 	[%rd562+3], %rs91;
	add.s32 	%r1537, %r1537, 4;
	setp.ne.s32 	%p40, %r1537, 256;
	@%p40 bra 	$L__BB1_100;
	mov.b16 	%rs523, 0;
$L__BB1_111:
	cvt.u32.u16 	%r950, %rs523;
	and.b32  	%r951, %r950, 255;
	mul.wide.u32 	%rd563, %r951, 268;
	add.s64 	%rd142, %rd1, %rd563;
	mad.lo.s64 	%rd564, %rd1897, 806876925344, 352;
	and.b64  	%rd565, %rd564, 9007199120523264;
	mad.lo.s64 	%rd566, %rd1897, 8602081037417187945, 277363943098;
	shr.u64 	%rd567, %rd566, 21;
	and.b64  	%rd568, %rd567, 134217727;
	or.b64  	%rd569, %rd568, %rd565;
	cvt.rn.f64.u64 	%fd91, %rd569;
	mul.f64 	%fd92, %fd91, 0d3CA0000000000000;
	mul.f64 	%fd93, %fd92, 0d4070000000000000;
	cvt.rn.f32.f64 	%f127, %fd93;
	st.local.f32 	[%rd142+2936], %f127;
	mad.lo.s64 	%rd570, %rd1897, 1736862336005215904, 2666505958129870752;
	and.b64  	%rd571, %rd570, 9007199120523264;
	mad.lo.s64 	%rd572, %rd1897, 5985058416696778513, -8542997297661424380;
	shr.u64 	%rd573, %rd572, 21;
	and.b64  	%rd574, %rd573, 134217727;
	or.b64  	%rd575, %rd574, %rd571;
	cvt.rn.f64.u64 	%fd94, %rd575;
	mul.f64 	%fd95, %fd94, 0d3CA0000000000000;
	mul.f64 	%fd96, %fd95, 0d4070000000000000;
	cvt.rn.f32.f64 	%f128, %fd96;
	st.local.f32 	[%rd142+2940], %f128;
	mad.lo.s64 	%rd576, %rd1897, 8074320948992935840, 7136985854854846432;
	and.b64  	%rd577, %rd576, 9007199120523264;
	mad.lo.s64 	%rd578, %rd1897, 3291645168302270457, 7610264652607923550;
	and.b64  	%rd1897, %rd578, 281474976710655;
	shr.u64 	%rd579, %rd1897, 21;
	or.b64  	%rd580, %rd579, %rd577;
	cvt.rn.f64.u64 	%fd97, %rd580;
	mul.f64 	%fd98, %fd97, 0d3CA0000000000000;
	mul.f64 	%fd99, %fd98, 0d4070000000000000;
	cvt.rn.f32.f64 	%f129, %fd99;
	st.local.f32 	[%rd142+2944], %f129;
	mov.b32 	%r952, 50462976;
	st.local.u32 	[%rd142+2680], %r952;
	mov.b32 	%r953, 117835012;
	st.local.u32 	[%rd142+2684], %r953;
	mov.b32 	%r954, 185207048;
	st.local.u32 	[%rd142+2688], %r954;
	mov.b32 	%r955, 252579084;
	st.local.u32 	[%rd142+2692], %r955;
	mov.b32 	%r956, 319951120;
	st.local.u32 	[%rd142+2696], %r956;
	mov.b32 	%r957, 387323156;
	st.local.u32 	[%rd142+2700], %r957;
	mov.b32 	%r958, 454695192;
	st.local.u32 	[%rd142+2704], %r958;
	mov.b32 	%r959, 522067228;
	st.local.u32 	[%rd142+2708], %r959;
	mov.b32 	%r960, 589439264;
	st.local.u32 	[%rd142+2712], %r960;
	mov.b32 	%r961, 656811300;
	st.local.u32 	[%rd142+2716], %r961;
	mov.b32 	%r962, 724183336;
	st.local.u32 	[%rd142+2720], %r962;
	mov.b32 	%r963, 791555372;
	st.local.u32 	[%rd142+2724], %r963;
	mov.b32 	%r964, 858927408;
	st.local.u32 	[%rd142+2728], %r964;
	mov.b32 	%r965, 926299444;
	st.local.u32 	[%rd142+2732], %r965;
	mov.b32 	%r966, 993671480;
	st.local.u32 	[%rd142+2736], %r966;
	mov.b32 	%r967, 1061043516;
	st.local.u32 	[%rd142+2740], %r967;
	mov.b32 	%r968, 1128415552;
	st.local.u32 	[%rd142+2744], %r968;
	mov.b32 	%r969, 1195787588;
	st.local.u32 	[%rd142+2748], %r969;
	mov.b32 	%r970, 1263159624;
	st.local.u32 	[%rd142+2752], %r970;
	mov.b32 	%r971, 1330531660;
	st.local.u32 	[%rd142+2756], %r971;
	mov.b32 	%r972, 1397903696;
	st.local.u32 	[%rd142+2760], %r972;
	mov.b32 	%r973, 1465275732;
	st.local.u32 	[%rd142+2764], %r973;
	mov.b32 	%r974, 1532647768;
	st.local.u32 	[%rd142+2768], %r974;
	mov.b32 	%r975, 1600019804;
	st.local.u32 	[%rd142+2772], %r975;
	mov.b32 	%r976, 1667391840;
	st.local.u32 	[%rd142+2776], %r976;
	mov.b32 	%r977, 1734763876;
	st.local.u32 	[%rd142+2780], %r977;
	mov.b32 	%r978, 1802135912;
	st.local.u32 	[%rd142+2784], %r978;
	mov.b32 	%r979, 1869507948;
	st.local.u32 	[%rd142+2788], %r979;
	mov.b32 	%r980, 1936879984;
	st.local.u32 	[%rd142+2792], %r980;
	mov.b32 	%r981, 2004252020;
	st.local.u32 	[%rd142+2796], %r981;
	mov.b32 	%r982, 2071624056;
	st.local.u32 	[%rd142+2800], %r982;
	mov.b32 	%r983, 2138996092;
	st.local.u32 	[%rd142+2804], %r983;
	mov.b32 	%r984, -2088599168;
	st.local.u32 	[%rd142+2808], %r984;
	mov.b32 	%r985, -2021227132;
	st.local.u32 	[%rd142+2812], %r985;
	mov.b32 	%r986, -1953855096;
	st.local.u32 	[%rd142+2816], %r986;
	mov.b32 	%r987, -1886483060;
	st.local.u32 	[%rd142+2820], %r987;
	mov.b32 	%r988, -1819111024;
	st.local.u32 	[%rd142+2824], %r988;
	mov.b32 	%r989, -1751738988;
	st.local.u32 	[%rd142+2828], %r989;
	mov.b32 	%r990, -1684366952;
	st.local.u32 	[%rd142+2832], %r990;
	mov.b32 	%r991, -1616994916;
	st.local.u32 	[%rd142+2836], %r991;
	mov.b32 	%r992, -1549622880;
	st.local.u32 	[%rd142+2840], %r992;
	mov.b32 	%r993, -1482250844;
	st.local.u32 	[%rd142+2844], %r993;
	mov.b32 	%r994, -1414878808;
	st.local.u32 	[%rd142+2848], %r994;
	mov.b32 	%r995, -1347506772;
	st.local.u32 	[%rd142+2852], %r995;
	mov.b32 	%r996, -1280134736;
	st.local.u32 	[%rd142+2856], %r996;
	mov.b32 	%r997, -1212762700;
	st.local.u32 	[%rd142+2860], %r997;
	mov.b32 	%r998, -1145390664;
	st.local.u32 	[%rd142+2864], %r998;
	mov.b32 	%r999, -1078018628;
	st.local.u32 	[%rd142+2868], %r999;
	mov.b32 	%r1000, -1010646592;
	st.local.u32 	[%rd142+2872], %r1000;
	mov.b32 	%r1001, -943274556;
	st.local.u32 	[%rd142+2876], %r1001;
	mov.b32 	%r1002, -875902520;
	st.local.u32 	[%rd142+2880], %r1002;
	mov.b32 	%r1003, -808530484;
	st.local.u32 	[%rd142+2884], %r1003;
	mov.b32 	%r1004, -741158448;
	st.local.u32 	[%rd142+2888], %r1004;
	mov.b32 	%r1005, -673786412;
	st.local.u32 	[%rd142+2892], %r1005;
	mov.b32 	%r1006, -606414376;
	st.local.u32 	[%rd142+2896], %r1006;
	mov.b32 	%r1007, -539042340;
	st.local.u32 	[%rd142+2900], %r1007;
	mov.b32 	%r1008, -471670304;
	st.local.u32 	[%rd142+2904], %r1008;
	mov.b32 	%r1009, -404298268;
	st.local.u32 	[%rd142+2908], %r1009;
	mov.b32 	%r1010, -336926232;
	st.local.u32 	[%rd142+2912], %r1010;
	mov.b32 	%r1011, -269554196;
	st.local.u32 	[%rd142+2916], %r1011;
	mov.b32 	%r1012, -202182160;
	st.local.u32 	[%rd142+2920], %r1012;
	mov.b32 	%r1013, -134810124;
	st.local.u32 	[%rd142+2924], %r1013;
	mov.b32 	%r1014, -67438088;
	st.local.u32 	[%rd142+2928], %r1014;
	mov.b32 	%r1015, -66052;
	st.local.u32 	[%rd142+2932], %r1015;
	mov.b32 	%r1540, 0;
$L__BB1_112:
	sub.s32 	%r115, 256, %r1540;
	sub.s32 	%r1016, 255, %r1540;
	and.b32  	%r1017, %r115, %r1016;
	setp.ne.s32 	%p41, %r1017, 0;
	@%p41 bra 	$L__BB1_114;
	cvt.u64.u32 	%rd583, %r115;
	mad.lo.s64 	%rd584, %rd1897, 25214903917, 11;
	and.b64  	%rd1898, %rd584, 281474976710655;
	shr.u64 	%rd585, %rd1898, 17;
	mul.lo.s64 	%rd586, %rd585, %rd583;
	shr.u64 	%rd587, %rd586, 31;
	cvt.u32.u64 	%r1541, %rd587;
	bra.uni 	$L__BB1_115;
$L__BB1_114:
	mad.lo.s64 	%rd581, %rd1897, 25214903917, 11;
	and.b64  	%rd1898, %rd581, 281474976710655;
	shr.u64 	%rd582, %rd1898, 17;
	cvt.u32.u64 	%r1018, %rd582;
	rem.u32 	%r1541, %r1018, %r115;
$L__BB1_115:
	add.s32 	%r1019, %r1541, %r1540;
	cvt.u64.u32 	%rd588, %r1540;
	add.s64 	%rd148, %rd142, %rd588;
	add.s64 	%rd149, %rd148, 2680;
	ld.local.u8 	%rs94, [%rd148+2680];
	cvt.u64.u32 	%rd589, %r1019;
	add.s64 	%rd590, %rd142, %rd589;
	ld.local.u8 	%rs95, [%rd590+2680];
	st.local.u8 	[%rd148+2680], %rs95;
	st.local.u8 	[%rd590+2680], %rs94;
	mad.lo.s64 	%rd591, %rd1898, 25214903917, 11;
	shr.u64 	%rd592, %rd591, 17;
	cvt.u32.u64 	%r1021, %rd592;
	and.b32  	%r1022, %r1021, 2147483647;
	rem.u32 	%r1023, %r1022, %r1016;
	mad.lo.s64 	%rd150, %rd1898, 8602081037417187945, 277363943098;
	and.b64  	%rd151, %rd150, 281474976710655;
	ld.local.u8 	%rs96, [%rd148+2681];
	cvt.u64.u32 	%rd593, %r1023;
	add.s64 	%rd594, %rd149, %rd593;
	ld.local.u8 	%rs97, [%rd594+1];
	st.local.u8 	[%rd148+2681], %rs97;
	st.local.u8 	[%rd594+1], %rs96;
	sub.s32 	%r119, 254, %r1540;
	and.b32  	%r1024, %r119, 252;
	setp.eq.s32 	%p42, %r1024, 0;
	@%p42 bra 	$L__BB1_117;
	shr.u64 	%rd595, %rd151, 17;
	cvt.u32.u64 	%r1025, %rd595;
	rem.u32 	%r1542, %r1025, %r119;
	bra.uni 	$L__BB1_118;
$L__BB1_117:
	shr.u64 	%rd596, %rd151, 47;
	cvt.u32.u64 	%r1542, %rd596;
$L__BB1_118:
	ld.local.u8 	%rs98, [%rd148+2682];
	cvt.u64.u32 	%rd597, %r1542;
	add.s64 	%rd598, %rd149, %rd597;
	ld.local.u8 	%rs99, [%rd598+2];
	st.local.u8 	[%rd148+2682], %rs99;
	st.local.u8 	[%rd598+2], %rs98;
	sub.s32 	%r123, 253, %r1540;
	and.b32  	%r1026, %r123, 252;
	setp.eq.s32 	%p43, %r1026, 0;
	@%p43 bra 	$L__BB1_120;
	mad.lo.s64 	%rd599, %rd150, 25214903917, 11;
	and.b64  	%rd1897, %rd599, 281474976710655;
	shr.u64 	%rd600, %rd1897, 17;
	cvt.u32.u64 	%r1027, %rd600;
	rem.u32 	%r1028, %r1027, %r123;
	add.s32 	%r1029, %r1028, 2680;
	cvt.u64.u32 	%rd1900, %r1029;
	bra.uni 	$L__BB1_121;
$L__BB1_120:
	mad.lo.s64 	%rd602, %rd150, 25214903917, 11;
	and.b64  	%rd1897, %rd602, 281474976710655;
	mov.b64 	%rd1900, 2680;
$L__BB1_121:
	ld.local.u8 	%rs100, [%rd148+2683];
	add.s64 	%rd603, %rd148, %rd1900;
	ld.local.u8 	%rs101, [%rd603+3];
	st.local.u8 	[%rd148+2683], %rs101;
	st.local.u8 	[%rd603+3], %rs100;
	add.s32 	%r1540, %r1540, 4;
	setp.ne.s32 	%p44, %r1540, 256;
	@%p44 bra 	$L__BB1_112;
	add.s16 	%rs2, %rs523, 1;
	and.b16  	%rs102, %rs523, 255;
	setp.lt.u16 	%p45, %rs102, 15;
	mov.u16 	%rs523, %rs2;
	@%p45 bra 	$L__BB1_111;
	mul.lo.s32 	%r1030, %r2, 197912093;
	shf.l.wrap.b32 	%r1031, %r1030, %r1030, 27;
	setp.gt.u32 	%p46, %r1031, 42949;
	@%p46 bra 	$L__BB1_125;
	add.u64 	%rd604, %SP, 6968;
	add.u64 	%rd605, %SPL, 6968;
	st.local.v2.u32 	[%rd605], {%r1, %r3};
	mov.u64 	%rd606, $str;
	cvta.global.u64 	%rd607, %rd606;
	{ // callseq 1, 0
	.param .b64 param0;
	st.param.b64 	[param0], %rd607;
	.param .b64 param1;
	st.param.b64 	[param1], %rd604;
	.param .b32 retval0;
	call.uni (retval0), 
	vprintf, 
	(
	param0, 
	param1
	);
	ld.param.b32 	%r1032, [retval0];
	} // callseq 1
$L__BB1_125:
	ld.local.f32 	%f1, [%rd1+256];
	ld.local.f32 	%f130, [%rd1+260];
	add.f32 	%f131, %f130, 0f00000000;
	ld.local.f32 	%f2, [%rd1+264];
	cvt.rmi.s32.f32 	%r1035, %f131;
	cvt.rmi.f32.f32 	%f132, %f131;
	sub.f32 	%f3, %f131, %f132;
	mul.f32 	%f133, %f3, %f3;
	mul.f32 	%f134, %f3, %f133;
	cvt.f64.f32 	%fd100, %f134;
	cvt.f64.f32 	%fd101, %f3;
	fma.rn.f64 	%fd102, %fd101, 0d4018000000000000, 0dC02E000000000000;
	fma.rn.f64 	%fd103, %fd102, %fd101, 0d4024000000000000;
	mul.f64 	%fd104, %fd103, %fd100;
	cvt.rn.f32.f64 	%f4, %fd104;
	cvt.u16.u32 	%rs3, %r1035;
	ld.local.f32 	%f5, [%rd1+524];
	ld.local.f32 	%f135, [%rd1+528];
	add.f32 	%f136, %f135, 0f00000000;
	ld.local.f32 	%f6, [%rd1+532];
	cvt.rmi.s32.f32 	%r1036, %f136;
	cvt.rmi.f32.f32 	%f137, %f136;
	sub.f32 	%f7, %f136, %f137;
	mul.f32 	%f138, %f7, %f7;
	mul.f32 	%f139, %f7, %f138;
	cvt.f64.f32 	%fd105, %f139;
	cvt.f64.f32 	%fd106, %f7;
	fma.rn.f64 	%fd107, %fd106, 0d4018000000000000, 0dC02E000000000000;
	fma.rn.f64 	%fd108, %fd107, %fd106, 0d4024000000000000;
	mul.f64 	%fd109, %fd108, %fd105;
	cvt.rn.f32.f64 	%f8, %fd109;
	cvt.u16.u32 	%rs4, %r1036;
	ld.local.f32 	%f9, [%rd1+792];
	ld.local.f32 	%f140, [%rd1+796];
	add.f32 	%f141, %f140, 0f00000000;
	ld.local.f32 	%f10, [%rd1+800];
	cvt.rmi.s32.f32 	%r1037, %f141;
	cvt.rmi.f32.f32 	%f142, %f141;
	sub.f32 	%f11, %f141, %f142;
	mul.f32 	%f143, %f11, %f11;
	mul.f32 	%f144, %f11, %f143;
	cvt.f64.f32 	%fd110, %f144;
	cvt.f64.f32 	%fd111, %f11;
	fma.rn.f64 	%fd112, %fd111, 0d4018000000000000, 0dC02E000000000000;
	fma.rn.f64 	%fd113, %fd112, %fd111, 0d4024000000000000;
	mul.f64 	%fd114, %fd113, %fd110;
	cvt.rn.f32.f64 	%f12, %fd114;
	cvt.u16.u32 	%rs5, %r1037;
	ld.local.f32 	%f13, [%rd1+1060];
	ld.local.f32 	%f145, [%rd1+1064];
	add.f32 	%f146, %f145, 0f00000000;
	ld.local.f32 	%f14, [%rd1+1068];
	cvt.rmi.s32.f32 	%r1038, %f146;
	cvt.rmi.f32.f32 	%f147, %f146;
	sub.f32 	%f15, %f146, %f147;
	mul.f32 	%f148, %f15, %f15;
	mul.f32 	%f149, %f15, %f148;
	cvt.f64.f32 	%fd115, %f149;
	cvt.f64.f32 	%fd116, %f15;
	fma.rn.f64 	%fd117, %fd116, 0d4018000000000000, 0dC02E000000000000;
	fma.rn.f64 	%fd118, %fd117, %fd116, 0d4024000000000000;
	mul.f64 	%fd119, %fd118, %fd115;
	cvt.rn.f32.f64 	%f16, %fd119;
	cvt.u16.u32 	%rs6, %r1038;
	ld.local.f32 	%f17, [%rd1+1328];
	ld.local.f32 	%f150, [%rd1+1332];
	add.f32 	%f151, %f150, 0f00000000;
	ld.local.f32 	%f18, [%rd1+1336];
	cvt.rmi.s32.f32 	%r1039, %f151;
	cvt.rmi.f32.f32 	%f152, %f151;
	sub.f32 	%f19, %f151, %f152;
	mul.f32 	%f153, %f19, %f19;
	mul.f32 	%f154, %f19, %f153;
	cvt.f64.f32 	%fd120, %f154;
	cvt.f64.f32 	%fd121, %f19;
	fma.rn.f64 	%fd122, %fd121, 0d4018000000000000, 0dC02E000000000000;
	fma.rn.f64 	%fd123, %fd122, %fd121, 0d4024000000000000;
	mul.f64 	%fd124, %fd123, %fd120;
	cvt.rn.f32.f64 	%f20, %fd124;
	cvt.u16.u32 	%rs7, %r1039;
	ld.local.f32 	%f21, [%rd1+1596];
	ld.local.f32 	%f155, [%rd1+1600];
	add.f32 	%f156, %f155, 0f00000000;
	ld.local.f32 	%f22, [%rd1+1604];
	cvt.rmi.s32.f32 	%r1040, %f156;
	cvt.rmi.f32.f32 	%f157, %f156;
	sub.f32 	%f23, %f156, %f157;
	mul.f32 	%f158, %f23, %f23;
	mul.f32 	%f159, %f23, %f158;
	cvt.f64.f32 	%fd125, %f159;
	cvt.f64.f32 	%fd126, %f23;
	fma.rn.f64 	%fd127, %fd126, 0d4018000000000000, 0dC02E000000000000;
	fma.rn.f64 	%fd128, %fd127, %fd126, 0d4024000000000000;
	mul.f64 	%fd129, %fd128, %fd125;
	cvt.rn.f32.f64 	%f24, %fd129;
	cvt.u16.u32 	%rs8, %r1040;
	ld.local.f32 	%f25, [%rd1+1864];
	ld.local.f32 	%f160, [%rd1+1868];
	add.f32 	%f161, %f160, 0f00000000;
	ld.local.f32 	%f26, [%rd1+1872];
	cvt.rmi.s32.f32 	%r1041, %f161;
	cvt.rmi.f32.f32 	%f162, %f161;
	sub.f32 	%f27, %f161, %f162;
	mul.f32 	%f163, %f27, %f27;
	mul.f32 	%f164, %f27, %f163;
	cvt.f64.f32 	%fd130, %f164;
	cvt.f64.f32 	%fd131, %f27;
	fma.rn.f64 	%fd132, %fd131, 0d4018000000000000, 0dC02E000000000000;
	fma.rn.f64 	%fd133, %fd132, %fd131, 0d4024000000000000;
	mul.f64 	%fd134, %fd133, %fd130;
	cvt.rn.f32.f64 	%f28, %fd134;
	cvt.u16.u32 	%rs9, %r1041;
	ld.local.f32 	%f29, [%rd1+2132];
	ld.local.f32 	%f165, [%rd1+2136];
	add.f32 	%f166, %f165, 0f00000000;
	ld.local.f32 	%f30, [%rd1+2140];
	cvt.rmi.s32.f32 	%r1042, %f166;
	cvt.rmi.f32.f32 	%f167, %f166;
	sub.f32 	%f31, %f166, %f167;
	mul.f32 	%f168, %f31, %f31;
	mul.f32 	%f169, %f31, %f168;
	cvt.f64.f32 	%fd135, %f169;
	cvt.f64.f32 	%fd136, %f31;
	fma.rn.f64 	%fd137, %fd136, 0d4018000000000000, 0dC02E000000000000;
	fma.rn.f64 	%fd138, %fd137, %fd136, 0d4024000000000000;
	mul.f64 	%fd139, %fd138, %fd135;
	cvt.rn.f32.f64 	%f32, %fd139;
	cvt.u16.u32 	%rs10, %r1042;
	ld.local.f32 	%f33, [%rd1+2400];
	ld.local.f32 	%f170, [%rd1+2404];
	add.f32 	%f171, %f170, 0f00000000;
	ld.local.f32 	%f34, [%rd1+2408];
	cvt.rmi.s32.f32 	%r1043, %f171;
	cvt.rmi.f32.f32 	%f172, %f171;
	sub.f32 	%f35, %f171, %f172;
	mul.f32 	%f173, %f35, %f35;
	mul.f32 	%f174, %f35, %f173;
	cvt.f64.f32 	%fd140, %f174;
	cvt.f64.f32 	%fd141, %f35;
	fma.rn.f64 	%fd142, %fd141, 0d4018000000000000, 0dC02E000000000000;
	fma.rn.f64 	%fd143, %fd142, %fd141, 0d4024000000000000;
	mul.f64 	%fd144, %fd143, %fd140;
	cvt.rn.f32.f64 	%f36, %fd144;
	cvt.u16.u32 	%rs11, %r1043;
	ld.local.f32 	%f37, [%rd1+2668];
	ld.local.f32 	%f175, [%rd1+2672];
	add.f32 	%f176, %f175, 0f00000000;
	ld.local.f32 	%f38, [%rd1+2676];
	cvt.rmi.s32.f32 	%r1044, %f176;
	cvt.rmi.f32.f32 	%f177, %f176;
	sub.f32 	%f39, %f176, %f177;
	mul.f32 	%f178, %f39, %f39;
	mul.f32 	%f179, %f39, %f178;
	cvt.f64.f32 	%fd145, %f179;
	cvt.f64.f32 	%fd146, %f39;
	fma.rn.f64 	%fd147, %fd146, 0d4018000000000000, 0dC02E000000000000;
	fma.rn.f64 	%fd148, %fd147, %fd146, 0d4024000000000000;
	mul.f64 	%fd149, %fd148, %fd145;
	cvt.rn.f32.f64 	%f40, %fd149;
	cvt.u16.u32 	%rs12, %r1044;
	mov.b32 	%r1543, -200;
	mov.u64 	%rd630, GRAD_LOOKUP;
$L__BB1_126:
	shr.s32 	%r1046, %r1543, 2;
	cvt.rn.f32.s32 	%f180, %r1046;
	mul.f32 	%f41, %f180, 0f42C80000;
	add.f32 	%f181, %f1, %f180;
	cvt.rmi.s32.f32 	%r126, %f181;
	cvt.rmi.f32.f32 	%f182, %f181;
	sub.f32 	%f42, %f181, %f182;
	mul.f32 	%f183, %f42, %f42;
	mul.f32 	%f184, %f42, %f183;
	cvt.f64.f32 	%fd150, %f184;
	cvt.f64.f32 	%fd151, %f42;
	fma.rn.f64 	%fd152, %fd151, 0d4018000000000000, 0dC02E000000000000;
	fma.rn.f64 	%fd153, %fd152, %fd151, 0d4024000000000000;
	mul.f64 	%fd154, %fd153, %fd150;
	cvt.rn.f32.f64 	%f43, %fd154;
	fma.rn.f32 	%f185, %f180, 0f3F000000, %f5;
	cvt.rmi.s32.f32 	%r127, %f185;
	cvt.rmi.f32.f32 	%f186, %f185;
	sub.f32 	%f44, %f185, %f186;
	mul.f32 	%f187, %f44, %f44;
	mul.f32 	%f188, %f44, %f187;
	cvt.f64.f32 	%fd155, %f188;
	cvt.f64.f32 	%fd156, %f44;
	fma.rn.f64 	%fd157, %fd156, 0d4018000000000000, 0dC02E000000000000;
	fma.rn.f64 	%fd158, %fd157, %fd156, 0d4024000000000000;
	mul.f64 	%fd159, %fd158, %fd155;
	cvt.rn.f32.f64 	%f45, %fd159;
	fma.rn.f32 	%f189, %f180, 0f3E800000, %f9;
	cvt.rmi.s32.f32 	%r128, %f189;
	cvt.rmi.f32.f32 	%f190, %f189;
	sub.f32 	%f46, %f189, %f190;
	mul.f32 	%f191, %f46, %f46;
	mul.f32 	%f192, %f46, %f191;
	cvt.f64.f32 	%fd160, %f192;
	cvt.f64.f32 	%fd161, %f46;
	fma.rn.f64 	%fd162, %fd161, 0d4018000000000000, 0dC02E000000000000;
	fma.rn.f64 	%fd163, %fd162, %fd161, 0d4024000000000000;
	mul.f64 	%fd164, %fd163, %fd160;
	cvt.rn.f32.f64 	%f47, %fd164;
	fma.rn.f32 	%f193, %f180, 0f3E000000, %f13;
	cvt.rmi.s32.f32 	%r129, %f193;
	cvt.rmi.f32.f32 	%f194, %f193;
	sub.f32 	%f48, %f193, %f194;
	mul.f32 	%f195, %f48, %f48;
	mul.f32 	%f196, %f48, %f195;
	cvt.f64.f32 	%fd165, %f196;
	cvt.f64.f32 	%fd166, %f48;
	fma.rn.f64 	%fd167, %fd166, 0d4018000000000000, 0dC02E000000000000;
	fma.rn.f64 	%fd168, %fd167, %fd166, 0d4024000000000000;
	mul.f64 	%fd169, %fd168, %fd165;
	cvt.rn.f32.f64 	%f49, %fd169;
	fma.rn.f32 	%f197, %f180, 0f3D800000, %f17;
	cvt.rmi.s32.f32 	%r130, %f197;
	cvt.rmi.f32.f32 	%f198, %f197;
	sub.f32 	%f50, %f197, %f198;
	mul.f32 	%f199, %f50, %f50;
	mul.f32 	%f200, %f50, %f199;
	cvt.f64.f32 	%fd170, %f200;
	cvt.f64.f32 	%fd171, %f50;
	fma.rn.f64 	%fd172, %fd171, 0d4018000000000000, 0dC02E000000000000;
	fma.rn.f64 	%fd173, %fd172, %fd171, 0d4024000000000000;
	mul.f64 	%fd174, %fd173, %fd170;
	cvt.rn.f32.f64 	%f51, %fd174;
	fma.rn.f32 	%f201, %f180, 0f3D000000, %f21;
	cvt.rmi.s32.f32 	%r131, %f201;
	cvt.rmi.f32.f32 	%f202, %f201;
	sub.f32 	%f52, %f201, %f202;
	mul.f32 	%f203, %f52, %f52;
	mul.f32 	%f204, %f52, %f203;
	cvt.f64.f32 	%fd175, %f204;
	cvt.f64.f32 	%fd176, %f52;
	fma.rn.f64 	%fd177, %fd176, 0d4018000000000000, 0dC02E000000000000;
	fma.rn.f64 	%fd178, %fd177, %fd176, 0d4024000000000000;
	mul.f64 	%fd179, %fd178, %fd175;
	cvt.rn.f32.f64 	%f53, %fd179;
	fma.rn.f32 	%f205, %f180, 0f3C800000, %f25;
	cvt.rmi.s32.f32 	%r132, %f205;
	cvt.rmi.f32.f32 	%f206, %f205;
	sub.f32 	%f54, %f205, %f206;
	mul.f32 	%f207, %f54, %f54;
	mul.f32 	%f208, %f54, %f207;
	cvt.f64.f32 	%fd180, %f208;
	cvt.f64.f32 	%fd181, %f54;
	fma.rn.f64 	%fd182, %fd181, 0d4018000000000000, 0dC02E000000000000;
	fma.rn.f64 	%fd183, %fd182, %fd181, 0d4024000000000000;
	mul.f64 	%fd184, %fd183, %fd180;
	cvt.rn.f32.f64 	%f55, %fd184;
	fma.rn.f32 	%f209, %f180, 0f3C000000, %f29;
	cvt.rmi.s32.f32 	%r133, %f209;
	cvt.rmi.f32.f32 	%f210, %f209;
	sub.f32 	%f56, %f209, %f210;
	mul.f32 	%f211, %f56, %f56;
	mul.f32 	%f212, %f56, %f211;
	cvt.f64.f32 	%fd185, %f212;
	cvt.f64.f32 	%fd186, %f56;
	fma.rn.f64 	%fd187, %fd186, 0d4018000000000000, 0dC02E000000000000;
	fma.rn.f64 	%fd188, %fd187, %fd186, 0d4024000000000000;
	mul.f64 	%fd189, %fd188, %fd185;
	cvt.rn.f32.f64 	%f57, %fd189;
	fma.rn.f32 	%f213, %f180, 0f3B800000, %f33;
	cvt.rmi.s32.f32 	%r134, %f213;
	cvt.rmi.f32.f32 	%f214, %f213;
	sub.f32 	%f58, %f213, %f214;
	mul.f32 	%f215, %f58, %f58;
	mul.f32 	%f216, %f58, %f215;
	cvt.f64.f32 	%fd190, %f216;
	cvt.f64.f32 	%fd191, %f58;
	fma.rn.f64 	%fd192, %fd191, 0d4018000000000000, 0dC02E000000000000;
	fma.rn.f64 	%fd193, %fd192, %fd191, 0d4024000000000000;
	mul.f64 	%fd194, %fd193, %fd190;
	cvt.rn.f32.f64 	%f59, %fd194;
	fma.rn.f32 	%f217, %f180, 0f3B000000, %f37;
	cvt.rmi.s32.f32 	%r135, %f217;
	cvt.rmi.f32.f32 	%f218, %f217;
	sub.f32 	%f60, %f217, %f218;
	mul.f32 	%f219, %f60, %f60;
	mul.f32 	%f220, %f60, %f219;
	cvt.f64.f32 	%fd195, %f220;
	cvt.f64.f32 	%fd196, %f60;
	fma.rn.f64 	%fd197, %fd196, 0d4018000000000000, 0dC02E000000000000;
	fma.rn.f64 	%fd198, %fd197, %fd196, 0d4024000000000000;
	mul.f64 	%fd199, %fd198, %fd195;
	cvt.rn.f32.f64 	%f61, %fd199;
	mov.b32 	%r1544, -200;
$L__BB1_127:
	mov.u32 	%r136, %r1544;
	shr.s32 	%r1048, %r136, 2;
	cvt.rn.f32.s32 	%f62, %r1048;
	mul.f32 	%f63, %f62, 0f42C80000;
	mov.f32 	%f1889, 0f00000000;
	mov.b32 	%r1545, 0;
$L__BB1_128:
	mov.b32 	%r1049, 1;
	shl.b32 	%r1050, %r1049, %r1545;
	cvt.rn.f32.u32 	%f222, %r1050;
	div.rn.f32 	%f223, %f41, %f222;
	mov.f32 	%f224, 0f00000000;
	div.rn.f32 	%f225, %f224, %f222;
	div.rn.f32 	%f226, %f63, %f222;
	mul.wide.u32 	%rd608, %r1545, 268;
	add.s64 	%rd609, %rd1, %rd608;
	ld.local.f32 	%f227, [%rd609+2936];
	add.f32 	%f228, %f223, %f227;
	ld.local.f32 	%f229, [%rd609+2940];
	add.f32 	%f230, %f225, %f229;
	ld.local.f32 	%f231, [%rd609+2944];
	add.f32 	%f232, %f226, %f231;
	cvt.rmi.s32.f32 	%r1051, %f228;
	cvt.rmi.s32.f32 	%r1052, %f230;
	cvt.rmi.s32.f32 	%r1053, %f232;
	cvt.rmi.f32.f32 	%f233, %f228;
	sub.f32 	%f234, %f228, %f233;
	cvt.rmi.f32.f32 	%f235, %f230;
	sub.f32 	%f236, %f230, %f235;
	cvt.rmi.f32.f32 	%f237, %f232;
	sub.f32 	%f238, %f232, %f237;
	mul.f32 	%f239, %f234, %f234;
	mul.f32 	%f240, %f234, %f239;
	cvt.f64.f32 	%fd200, %f240;
	cvt.f64.f32 	%fd201, %f234;
	fma.rn.f64 	%fd202, %fd201, 0d4018000000000000, 0dC02E000000000000;
	fma.rn.f64 	%fd203, %fd202, %fd201, 0d4024000000000000;
	mul.f64 	%fd204, %fd203, %fd200;
	cvt.rn.f32.f64 	%f241, %fd204;
	mul.f32 	%f242, %f236, %f236;
	mul.f32 	%f243, %f236, %f242;
	cvt.f64.f32 	%fd205, %f243;
	cvt.f64.f32 	%fd206, %f236;
	fma.rn.f64 	%fd207, %fd206, 0d4018000000000000, 0dC02E000000000000;
	fma.rn.f64 	%fd208, %fd207, %fd206, 0d4024000000000000;
	mul.f64 	%fd209, %fd208, %fd205;
	cvt.rn.f32.f64 	%f244, %fd209;
	mul.f32 	%f245, %f238, %f238;
	mul.f32 	%f246, %f238, %f245;
	cvt.f64.f32 	%fd210, %f246;
	cvt.f64.f32 	%fd211, %f238;
	fma.rn.f64 	%fd212, %fd211, 0d4018000000000000, 0dC02E000000000000;
	fma.rn.f64 	%fd213, %fd212, %fd211, 0d4024000000000000;
	mul.f64 	%fd214, %fd213, %fd210;
	cvt.rn.f32.f64 	%f247, %fd214;
	and.b32  	%r1054, %r1051, 255;
	cvt.u64.u32 	%rd610, %r1054;
	add.s64 	%rd611, %rd609, %rd610;
	ld.local.u8 	%rs103, [%rd611+2680];
	cvt.u16.u32 	%rs104, %r1052;
	add.s16 	%rs105, %rs103, %rs104;
	cvt.u64.u16 	%rd612, %rs105;
	and.b64  	%rd613, %rd612, 255;
	add.s64 	%rd614, %rd609, %rd613;
	ld.local.u8 	%rs106, [%rd614+2680];
	add.s16 	%rs107, %rs105, 1;
	cvt.u64.u16 	%rd615, %rs107;
	and.b64  	%rd616, %rd615, 255;
	add.s64 	%rd617, %rd609, %rd616;
	ld.local.u8 	%rs108, [%rd617+2680];
	add.s32 	%r1055, %r1051, 1;
	and.b32  	%r1056, %r1055, 255;
	cvt.u64.u32 	%rd618, %r1056;
	add.s64 	%rd619, %rd609, %rd618;
	ld.local.u8 	%rs109, [%rd619+2680];
	add.s16 	%rs110, %rs109, %rs104;
	cvt.u64.u16 	%rd620, %rs110;
	and.b64  	%rd621, %rd620, 255;
	add.s64 	%rd622, %rd609, %rd621;
	ld.local.u8 	%rs111, [%rd622+2680];
	add.s16 	%rs112, %rs110, 1;
	cvt.u64.u16 	%rd623, %rs112;
	and.b64  	%rd624, %rd623, 255;
	add.s64 	%rd625, %rd609, %rd624;
	ld.local.u8 	%rs113, [%rd625+2680];
	cvt.u16.u32 	%rs114, %r1053;
	add.s16 	%rs115, %rs106, %rs114;
	cvt.u64.u16 	%rd626, %rs115;
	and.b64  	%rd627, %rd626, 255;
	add.s64 	%rd628, %rd609, %rd627;
	ld.local.u8 	%r1057, [%rd628+2680];
	and.b32  	%r1058, %r1057, 15;
	mul.wide.u32 	%rd629, %r1058, 12;
	add.s64 	%rd631, %rd630, %rd629;
	ld.global.nc.f32 	%f248, [%rd631];
	ld.global.nc.f32 	%f249, [%rd631+4];
	ld.global.nc.f32 	%f250, [%rd631+8];
	mul.f32 	%f251, %f238, %f250;
	fma.rn.f32 	%f252, %f249, %f236, %f251;
	fma.rn.f32 	%f253, %f248, %f234, %f252;
	add.s16 	%rs116, %rs111, %rs114;
	cvt.u64.u16 	%rd632, %rs116;
	and.b64  	%rd633, %rd632, 255;
	add.s64 	%rd634, %rd609, %rd633;
	ld.local.u8 	%r1059, [%rd634+2680];
	add.f32 	%f254, %f234, 0fBF800000;
	and.b32  	%r1060, %r1059, 15;
	mul.wide.u32 	%rd635, %r1060, 12;
	add.s64 	%rd636, %rd630, %rd635;
	ld.global.nc.f32 	%f255, [%rd636];
	ld.global.nc.f32 	%f256, [%rd636+4];
	ld.global.nc.f32 	%f257, [%rd636+8];
	mul.f32 	%f258, %f238, %f257;
	fma.rn.f32 	%f259, %f256, %f236, %f258;
	fma.rn.f32 	%f260, %f255, %f254, %f259;
	sub.f32 	%f261, %f260, %f253;
	fma.rn.f32 	%f262, %f241, %f261, %f253;
	add.s16 	%rs117, %rs108, %rs114;
	cvt.u64.u16 	%rd637, %rs117;
	and.b64  	%rd638, %rd637, 255;
	add.s64 	%rd639, %rd609, %rd638;
	ld.local.u8 	%r1061, [%rd639+2680];
	add.f32 	%f263, %f236, 0fBF800000;
	and.b32  	%r1062, %r1061, 15;
	mul.wide.u32 	%rd640, %r1062, 12;
	add.s64 	%rd641, %rd630, %rd640;
	ld.global.nc.f32 	%f264, [%rd641];
	ld.global.nc.f32 	%f265, [%rd641+4];
	ld.global.nc.f32 	%f266, [%rd641+8];
	mul.f32 	%f267, %f238, %f266;
	fma.rn.f32 	%f268, %f265, %f263, %f267;
	fma.rn.f32 	%f269, %f264, %f234, %f268;
	add.s16 	%rs118, %rs113, %rs114;
	cvt.u64.u16 	%rd642, %rs118;
	and.b64  	%rd643, %rd642, 255;
	add.s64 	%rd644, %rd609, %rd643;
	ld.local.u8 	%r1063, [%rd644+2680];
	and.b32  	%r1064, %r1063, 15;
	mul.wide.u32 	%rd645, %r1064, 12;
	add.s64 	%rd646, %rd630, %rd645;
	ld.global.nc.f32 	%f270, [%rd646];
	ld.global.nc.f32 	%f271, [%rd646+4];
	ld.global.nc.f32 	%f272, [%rd646+8];
	mul.f32 	%f273, %f238, %f272;
	fma.rn.f32 	%f274, %f271, %f263, %f273;
	fma.rn.f32 	%f275, %f270, %f254, %f274;
	sub.f32 	%f276, %f275, %f269;
	fma.rn.f32 	%f277, %f241, %f276, %f269;
	sub.f32 	%f278, %f277, %f262;
	fma.rn.f32 	%f279, %f244, %f278, %f262;
	add.s16 	%rs119, %rs115, 1;
	cvt.u64.u16 	%rd647, %rs119;
	and.b64  	%rd648, %rd647, 255;
	add.s64 	%rd649, %rd609, %rd648;
	ld.local.u8 	%r1065, [%rd649+2680];
	add.f32 	%f280, %f238, 0fBF800000;
	and.b32  	%r1066, %r1065, 15;
	mul.wide.u32 	%rd650, %r1066, 12;
	add.s64 	%rd651, %rd630, %rd650;
	ld.global.nc.f32 	%f281, [%rd651];
	ld.global.nc.f32 	%f282, [%rd651+4];
	ld.global.nc.f32 	%f283, [%rd651+8];
	mul.f32 	%f284, %f280, %f283;
	fma.rn.f32 	%f285, %f282, %f236, %f284;
	fma.rn.f32 	%f286, %f281, %f234, %f285;
	add.s16 	%rs120, %rs116, 1;
	cvt.u64.u16 	%rd652, %rs120;
	and.b64  	%rd653, %rd652, 255;
	add.s64 	%rd654, %rd609, %rd653;
	ld.local.u8 	%r1067, [%rd654+2680];
	and.b32  	%r1068, %r1067, 15;
	mul.wide.u32 	%rd655, %r1068, 12;
	add.s64 	%rd656, %rd630, %rd655;
	ld.global.nc.f32 	%f287, [%rd656];
	ld.global.nc.f32 	%f288, [%rd656+4];
	ld.global.nc.f32 	%f289, [%rd656+8];
	mul.f32 	%f290, %f280, %f289;
	fma.rn.f32 	%f291, %f288, %f236, %f290;
	fma.rn.f32 	%f292, %f287, %f254, %f291;
	sub.f32 	%f293, %f292, %f286;
	fma.rn.f32 	%f294, %f241, %f293, %f286;
	add.s16 	%rs121, %rs117, 1;
	cvt.u64.u16 	%rd657, %rs121;
	and.b64  	%rd658, %rd657, 255;
	add.s64 	%rd659, %rd609, %rd658;
	ld.local.u8 	%r1069, [%rd659+2680];
	and.b32  	%r1070, %r1069, 15;
	mul.wide.u32 	%rd660, %r1070, 12;
	add.s64 	%rd661, %rd630, %rd660;
	ld.global.nc.f32 	%f295, [%rd661];
	ld.global.nc.f32 	%f296, [%rd661+4];
	ld.global.nc.f32 	%f297, [%rd661+8];
	mul.f32 	%f298, %f280, %f297;
	fma.rn.f32 	%f299, %f296, %f263, %f298;
	fma.rn.f32 	%f300, %f295, %f234, %f299;
	add.s16 	%rs122, %rs118, 1;
	cvt.u64.u16 	%rd662, %rs122;
	and.b64  	%rd663, %rd662, 255;
	add.s64 	%rd664, %rd609, %rd663;
	ld.local.u8 	%r1071, [%rd664+2680];
	and.b32  	%r1072, %r1071, 15;
	mul.wide.u32 	%rd665, %r1072, 12;
	add.s64 	%rd666, %rd630, %rd665;
	ld.global.nc.f32 	%f301, [%rd666];
	ld.global.nc.f32 	%f302, [%rd666+4];
	ld.global.nc.f32 	%f303, [%rd666+8];
	mul.f32 	%f304, %f280, %f303;
	fma.rn.f32 	%f305, %f302, %f263, %f304;
	fma.rn.f32 	%f306, %f301, %f254, %f305;
	sub.f32 	%f307, %f306, %f300;
	fma.rn.f32 	%f308, %f241, %f307, %f300;
	sub.f32 	%f309, %f308, %f294;
	fma.rn.f32 	%f310, %f244, %f309, %f294;
	sub.f32 	%f311, %f310, %f279;
	fma.rn.f32 	%f312, %f247, %f311, %f279;
	fma.rn.f32 	%f1889, %f312, %f222, %f1889;
	add.s32 	%r1545, %r1545, 1;
	setp.ne.s32 	%p47, %r1545, 16;
	@%p47 bra 	$L__BB1_128;
	abs.f32 	%f313, %f1889;
	setp.leu.f32 	%p48, %f313, 0f45FA0000;
	@%p48 bra 	$L__BB1_139;
	add.f32 	%f314, %f2, %f62;
	cvt.rmi.s32.f32 	%r1073, %f314;
	cvt.rmi.f32.f32 	%f315, %f314;
	sub.f32 	%f316, %f314, %f315;
	mul.f32 	%f317, %f316, %f316;
	mul.f32 	%f318, %f316, %f317;
	cvt.f64.f32 	%fd215, %f318;
	cvt.f64.f32 	%fd216, %f316;
	fma.rn.f64 	%fd217, %fd216, 0d4018000000000000, 0dC02E000000000000;
	fma.rn.f64 	%fd218, %fd217, %fd216, 0d4024000000000000;
	mul.f64 	%fd219, %fd218, %fd215;
	cvt.rn.f32.f64 	%f319, %fd219;
	and.b32  	%r1074, %r126, 255;
	cvt.u64.u32 	%rd667, %r1074;
	add.s64 	%rd668, %rd1, %rd667;
	ld.local.u8 	%rs123, [%rd668];
	add.s16 	%rs124, %rs123, %rs3;
	cvt.u64.u16 	%rd669, %rs124;
	and.b64  	%rd670, %rd669, 255;
	add.s64 	%rd671, %rd1, %rd670;
	ld.local.u8 	%rs125, [%rd671];
	add.s16 	%rs126, %rs124, 1;
	cvt.u64.u16 	%rd672, %rs126;
	and.b64  	%rd673, %rd672, 255;
	add.s64 	%rd674, %rd1, %rd673;
	ld.local.u8 	%rs127, [%rd674];
	add.s32 	%r1075, %r126, 1;
	and.b32  	%r1076, %r1075, 255;
	cvt.u64.u32 	%rd675, %r1076;
	add.s64 	%rd676, %rd1, %rd675;
	ld.local.u8 	%rs128, [%rd676];
	add.s16 	%rs129, %rs128, %rs3;
	cvt.u64.u16 	%rd677, %rs129;
	and.b64  	%rd678, %rd677, 255;
	add.s64 	%rd679, %rd1, %rd678;
	ld.local.u8 	%rs130, [%rd679];
	add.s16 	%rs131, %rs129, 1;
	cvt.u64.u16 	%rd680, %rs131;
	and.b64  	%rd681, %rd680, 255;
	add.s64 	%rd682, %rd1, %rd681;
	ld.local.u8 	%rs132, [%rd682];
	cvt.u16.u32 	%rs133, %r1073;
	add.s16 	%rs134, %rs125, %rs133;
	cvt.u64.u16 	%rd683, %rs134;
	and.b64  	%rd684, %rd683, 255;
	add.s64 	%rd685, %rd1, %rd684;
	ld.local.u8 	%r1077, [%rd685];
	and.b32  	%r1078, %r1077, 15;
	mul.wide.u32 	%rd686, %r1078, 12;
	mov.u64 	%rd687, GRAD_LOOKUP;
	add.s64 	%rd688, %rd687, %rd686;
	ld.global.nc.f32 	%f320, [%rd688];
	ld.global.nc.f32 	%f321, [%rd688+4];
	ld.global.nc.f32 	%f322, [%rd688+8];
	mul.f32 	%f323, %f316, %f322;
	fma.rn.f32 	%f324, %f321, %f3, %f323;
	fma.rn.f32 	%f325, %f320, %f42, %f324;
	add.s16 	%rs135, %rs130, %rs133;
	cvt.u64.u16 	%rd689, %rs135;
	and.b64  	%rd690, %rd689, 255;
	add.s64 	%rd691, %rd1, %rd690;
	ld.local.u8 	%r1079, [%rd691];
	and.b32  	%r1080, %r1079, 15;
	mul.wide.u32 	%rd692, %r1080, 12;
	add.s64 	%rd693, %rd687, %rd692;
	ld.global.nc.f32 	%f326, [%rd693];
	ld.global.nc.f32 	%f327, [%rd693+4];
	ld.global.nc.f32 	%f328, [%rd693+8];
	mul.f32 	%f329, %f316, %f328;
	fma.rn.f32 	%f330, %f327, %f3, %f329;
	add.f32 	%f331, %f42, 0fBF800000;
	fma.rn.f32 	%f332, %f326, %f331, %f330;
	sub.f32 	%f333, %f332, %f325;
	fma.rn.f32 	%f334, %f43, %f333, %f325;
	add.s16 	%rs136, %rs127, %rs133;
	cvt.u64.u16 	%rd694, %rs136;
	and.b64  	%rd695, %rd694, 255;
	add.s64 	%rd696, %rd1, %rd695;
	ld.local.u8 	%r1081, [%rd696];
	and.b32  	%r1082, %r1081, 15;
	mul.wide.u32 	%rd697, %r1082, 12;
	add.s64 	%rd698, %rd687, %rd697;
	ld.global.nc.f32 	%f335, [%rd698];
	ld.global.nc.f32 	%f336, [%rd698+4];
	ld.global.nc.f32 	%f337, [%rd698+8];
	mul.f32 	%f338, %f316, %f337;
	add.f32 	%f339, %f3, 0fBF800000;
	fma.rn.f32 	%f340, %f336, %f339, %f338;
	fma.rn.f32 	%f341, %f335, %f42, %f340;
	add.s16 	%rs137, %rs132, %rs133;
	cvt.u64.u16 	%rd699, %rs137;
	and.b64  	%rd700, %rd699, 255;
	add.s64 	%rd701, %rd1, %rd700;
	ld.local.u8 	%r1083, [%rd701];
	and.b32  	%r1084, %r1083, 15;
	mul.wide.u32 	%rd702, %r1084, 12;
	add.s64 	%rd703, %rd687, %rd702;
	ld.global.nc.f32 	%f342, [%rd703];
	ld.global.nc.f32 	%f343, [%rd703+4];
	ld.global.nc.f32 	%f344, [%rd703+8];
	mul.f32 	%f345, %f316, %f344;
	fma.rn.f32 	%f346, %f343, %f339, %f345;
	fma.rn.f32 	%f347, %f342, %f331, %f346;
	sub.f32 	%f348, %f347, %f341;
	fma.rn.f32 	%f349, %f43, %f348, %f341;
	sub.f32 	%f350, %f349, %f334;
	fma.rn.f32 	%f351, %f4, %f350, %f334;
	add.s16 	%rs138, %rs134, 1;
	cvt.u64.u16 	%rd704, %rs138;
	and.b64  	%rd705, %rd704, 255;
	add.s64 	%rd706, %rd1, %rd705;
	ld.local.u8 	%r1085, [%rd706];
	add.f32 	%f352, %f316, 0fBF800000;
	and.b32  	%r1086, %r1085, 15;
	mul.wide.u32 	%rd707, %r1086, 12;
	add.s64 	%rd708, %rd687, %rd707;
	ld.global.nc.f32 	%f353, [%rd708];
	ld.global.nc.f32 	%f354, [%rd708+4];
	ld.global.nc.f32 	%f355, [%rd708+8];
	mul.f32 	%f356, %f352, %f355;
	fma.rn.f32 	%f357, %f354, %f3, %f356;
	fma.rn.f32 	%f358, %f353, %f42, %f357;
	add.s16 	%rs139, %rs135, 1;
	cvt.u64.u16 	%rd709, %rs139;
	and.b64  	%rd710, %rd709, 255;
	add.s64 	%rd711, %rd1, %rd710;
	ld.local.u8 	%r1087, [%rd711];
	and.b32  	%r1088, %r1087, 15;
	mul.wide.u32 	%rd712, %r1088, 12;
	add.s64 	%rd713, %rd687, %rd712;
	ld.global.nc.f32 	%f359, [%rd713];
	ld.global.nc.f32 	%f360, [%rd713+4];
	ld.global.nc.f32 	%f361, [%rd713+8];
	mul.f32 	%f362, %f352, %f361;
	fma.rn.f32 	%f363, %f360, %f3, %f362;
	fma.rn.f32 	%f364, %f359, %f331, %f363;
	sub.f32 	%f365, %f364, %f358;
	fma.rn.f32 	%f366, %f43, %f365, %f358;
	add.s16 	%rs140, %rs136, 1;
	cvt.u64.u16 	%rd714, %rs140;
	and.b64  	%rd715, %rd714, 255;
	add.s64 	%rd716, %rd1, %rd715;
	ld.local.u8 	%r1089, [%rd716];
	and.b32  	%r1090, %r1089, 15;
	mul.wide.u32 	%rd717, %r1090, 12;
	add.s64 	%rd718, %rd687, %rd717;
	ld.global.nc.f32 	%f367, [%rd718];
	ld.global.nc.f32 	%f368, [%rd718+4];
	ld.global.nc.f32 	%f369, [%rd718+8];
	mul.f32 	%f370, %f352, %f369;
	fma.rn.f32 	%f371, %f368, %f339, %f370;
	fma.rn.f32 	%f372, %f367, %f42, %f371;
	add.s16 	%rs141, %rs137, 1;
	cvt.u64.u16 	%rd719, %rs141;
	and.b64  	%rd720, %rd719, 255;
	add.s64 	%rd721, %rd1, %rd720;
	ld.local.u8 	%r1091, [%rd721];
	and.b32  	%r1092, %r1091, 15;
	mul.wide.u32 	%rd722, %r1092, 12;
	add.s64 	%rd723, %rd687, %rd722;
	ld.global.nc.f32 	%f373, [%rd723];
	ld.global.nc.f32 	%f374, [%rd723+4];
	ld.global.nc.f32 	%f375, [%rd723+8];
	mul.f32 	%f376, %f352, %f375;
	fma.rn.f32 	%f377, %f374, %f339, %f376;
	fma.rn.f32 	%f378, %f373, %f331, %f377;
	sub.f32 	%f379, %f378, %f372;
	fma.rn.f32 	%f380, %f43, %f379, %f372;
	sub.f32 	%f381, %f380, %f366;
	fma.rn.f32 	%f382, %f4, %f381, %f366;
	sub.f32 	%f383, %f382, %f351;
	fma.rn.f32 	%f384, %f319, %f383, %f351;
	add.f32 	%f385, %f384, 0f00000000;
	fma.rn.f32 	%f386, %f62, 0f3F000000, %f6;
	cvt.rmi.s32.f32 	%r1093, %f386;
	cvt.rmi.f32.f32 	%f387, %f386;
	sub.f32 	%f388, %f386, %f387;
	mul.f32 	%f389, %f388, %f388;
	mul.f32 	%f390, %f388, %f389;
	cvt.f64.f32 	%fd220, %f390;
	cvt.f64.f32 	%fd221, %f388;
	fma.rn.f64 	%fd222, %fd221, 0d4018000000000000, 0dC02E000000000000;
	fma.rn.f64 	%fd223, %fd222, %fd221, 0d4024000000000000;
	mul.f64 	%fd224, %fd223, %fd220;
	cvt.rn.f32.f64 	%f391, %fd224;
	and.b32  	%r1094, %r127, 255;
	cvt.u64.u32 	%rd724, %r1094;
	add.s64 	%rd725, %rd1, %rd724;
	ld.local.u8 	%rs142, [%rd725+268];
	add.s16 	%rs143, %rs142, %rs4;
	cvt.u64.u16 	%rd726, %rs143;
	and.b64  	%rd727, %rd726, 255;
	add.s64 	%rd728, %rd1, %rd727;
	ld.local.u8 	%rs144, [%rd728+268];
	add.s16 	%rs145, %rs143, 1;
	cvt.u64.u16 	%rd729, %rs145;
	and.b64  	%rd730, %rd729, 255;
	add.s64 	%rd731, %rd1, %rd730;
	ld.local.u8 	%rs146, [%rd731+268];
	add.s32 	%r1095, %r127, 1;
	and.b32  	%r1096, %r1095, 255;
	cvt.u64.u32 	%rd732, %r1096;
	add.s64 	%rd733, %rd1, %rd732;
	ld.local.u8 	%rs147, [%rd733+268];
	add.s16 	%rs148, %rs147, %rs4;
	cvt.u64.u16 	%rd734, %rs148;
	and.b64  	%rd735, %rd734, 255;
	add.s64 	%rd736, %rd1, %rd735;
	ld.local.u8 	%rs149, [%rd736+268];
	add.s16 	%rs150, %rs148, 1;
	cvt.u64.u16 	%rd737, %rs150;
	and.b64  	%rd738, %rd737, 255;
	add.s64 	%rd739, %rd1, %rd738;
	ld.local.u8 	%rs151, [%rd739+268];
	cvt.u16.u32 	%rs152, %r1093;
	add.s16 	%rs153, %rs144, %rs152;
	cvt.u64.u16 	%rd740, %rs153;
	and.b64  	%rd741, %rd740, 255;
	add.s64 	%rd742, %rd1, %rd741;
	ld.local.u8 	%r1097, [%rd742+268];
	and.b32  	%r1098, %r1097, 15;
	mul.wide.u32 	%rd743, %r1098, 12;
	add.s64 	%rd744, %rd687, %rd743;
	ld.global.nc.f32 	%f392, [%rd744];
	ld.global.nc.f32 	%f393, [%rd744+4];
	ld.global.nc.f32 	%f394, [%rd744+8];
	mul.f32 	%f395, %f388, %f394;
	fma.rn.f32 	%f396, %f393, %f7, %f395;
	fma.rn.f32 	%f397, %f392, %f44, %f396;
	add.s16 	%rs154, %rs149, %rs152;
	cvt.u64.u16 	%rd745, %rs154;
	and.b64  	%rd746, %rd745, 255;
	add.s64 	%rd747, %rd1, %rd746;
	ld.local.u8 	%r1099, [%rd747+268];
	and.b32  	%r1100, %r1099, 15;
	mul.wide.u32 	%rd748, %r1100, 12;
	add.s64 	%rd749, %rd687, %rd748;
	ld.global.nc.f32 	%f398, [%rd749];
	ld.global.nc.f32 	%f399, [%rd749+4];
	ld.global.nc.f32 	%f400, [%rd749+8];
	mul.f32 	%f401, %f388, %f400;
	fma.rn.f32 	%f402, %f399, %f7, %f401;
	add.f32 	%f403, %f44, 0fBF800000;
	fma.rn.f32 	%f404, %f398, %f403, %f402;
	sub.f32 	%f405, %f404, %f397;
	fma.rn.f32 	%f406, %f45, %f405, %f397;
	add.s16 	%rs155, %rs146, %rs152;
	cvt.u64.u16 	%rd750, %rs155;
	and.b64  	%rd751, %rd750, 255;
	add.s64 	%rd752, %rd1, %rd751;
	ld.local.u8 	%r1101, [%rd752+268];
	and.b32  	%r1102, %r1101, 15;
	mul.wide.u32 	%rd753, %r1102, 12;
	add.s64 	%rd754, %rd687, %rd753;
	ld.global.nc.f32 	%f407, [%rd754];
	ld.global.nc.f32 	%f408, [%rd754+4];
	ld.global.nc.f32 	%f409, [%rd754+8];
	mul.f32 	%f410, %f388, %f409;
	add.f32 	%f411, %f7, 0fBF800000;
	fma.rn.f32 	%f412, %f408, %f411, %f410;
	fma.rn.f32 	%f413, %f407, %f44, %f412;
	add.s16 	%rs156, %rs151, %rs152;
	cvt.u64.u16 	%rd755, %rs156;
	and.b64  	%rd756, %rd755, 255;
	add.s64 	%rd757, %rd1, %rd756;
	ld.local.u8 	%r1103, [%rd757+268];
	and.b32  	%r1104, %r1103, 15;
	mul.wide.u32 	%rd758, %r1104, 12;
	add.s64 	%rd759, %rd687, %rd758;
	ld.global.nc.f32 	%f414, [%rd759];
	ld.global.nc.f32 	%f415, [%rd759+4];
	ld.global.nc.f32 	%f416, [%rd759+8];
	mul.f32 	%f417, %f388, %f416;
	fma.rn.f32 	%f418, %f415, %f411, %f417;
	fma.rn.f32 	%f419, %f414, %f403, %f418;
	sub.f32 	%f420, %f419, %f413;
	fma.rn.f32 	%f421, %f45, %f420, %f413;
	sub.f32 	%f422, %f421, %f406;
	fma.rn.f32 	%f423, %f8, %f422, %f406;
	add.s16 	%rs157, %rs153, 1;
	cvt.u64.u16 	%rd760, %rs157;
	and.b64  	%rd761, %rd760, 255;
	add.s64 	%rd762, %rd1, %rd761;
	ld.local.u8 	%r1105, [%rd762+268];
	add.f32 	%f424, %f388, 0fBF800000;
	and.b32  	%r1106, %r1105, 15;
	mul.wide.u32 	%rd763, %r1106, 12;
	add.s64 	%rd764, %rd687, %rd763;
	ld.global.nc.f32 	%f425, [%rd764];
	ld.global.nc.f32 	%f426, [%rd764+4];
	ld.global.nc.f32 	%f427, [%rd764+8];
	mul.f32 	%f428, %f424, %f427;
	fma.rn.f32 	%f429, %f426, %f7, %f428;
	fma.rn.f32 	%f430, %f425, %f44, %f429;
	add.s16 	%rs158, %rs154, 1;
	cvt.u64.u16 	%rd765, %rs158;
	and.b64  	%rd766, %rd765, 255;
	add.s64 	%rd767, %rd1, %rd766;
	ld.local.u8 	%r1107, [%rd767+268];
	and.b32  	%r1108, %r1107, 15;
	mul.wide.u32 	%rd768, %r1108, 12;
	add.s64 	%rd769, %rd687, %rd768;
	ld.global.nc.f32 	%f431, [%rd769];
	ld.global.nc.f32 	%f432, [%rd769+4];
	ld.global.nc.f32 	%f433, [%rd769+8];
	mul.f32 	%f434, %f424, %f433;
	fma.rn.f32 	%f435, %f432, %f7, %f434;
	fma.rn.f32 	%f436, %f431, %f403, %f435;
	sub.f32 	%f437, %f436, %f430;
	fma.rn.f32 	%f438, %f45, %f437, %f430;
	add.s16 	%rs159, %rs155, 1;
	cvt.u64.u16 	%rd770, %rs159;
	and.b64  	%rd771, %rd770, 255;
	add.s64 	%rd772, %rd1, %rd771;
	ld.local.u8 	%r1109, [%rd772+268];
	and.b32  	%r1110, %r1109, 15;
	mul.wide.u32 	%rd773, %r1110, 12;
	add.s64 	%rd774, %rd687, %rd773;
	ld.global.nc.f32 	%f439, [%rd774];
	ld.global.nc.f32 	%f440, [%rd774+4];
	ld.global.nc.f32 	%f441, [%rd774+8];
	mul.f32 	%f442, %f424, %f441;
	fma.rn.f32 	%f443, %f440, %f411, %f442;
	fma.rn.f32 	%f444, %f439, %f44, %f443;
	add.s16 	%rs160, %rs156, 1;
	cvt.u64.u16 	%rd775, %rs160;
	and.b64  	%rd776, %rd775, 255;
	add.s64 	%rd777, %rd1, %rd776;
	ld.local.u8 	%r1111, [%rd777+268];
	and.b32  	%r1112, %r1111, 15;
	mul.wide.u32 	%rd778, %r1112, 12;
	add.s64 	%rd779, %rd687, %rd778;
	ld.global.nc.f32 	%f445, [%rd779];
	ld.global.nc.f32 	%f446, [%rd779+4];
	ld.global.nc.f32 	%f447, [%rd779+8];
	mul.f32 	%f448, %f424, %f447;
	fma.rn.f32 	%f449, %f446, %f411, %f448;
	fma.rn.f32 	%f450, %f445, %f403, %f449;
	sub.f32 	%f451, %f450, %f444;
	fma.rn.f32 	%f452, %f45, %f451, %f444;
	sub.f32 	%f453, %f452, %f438;
	fma.rn.f32 	%f454, %f8, %f453, %f438;
	sub.f32 	%f455, %f454, %f423;
	fma.rn.f32 	%f456, %f391, %f455, %f423;
	fma.rn.f32 	%f457, %f456, 0f40000000, %f385;
	fma.rn.f32 	%f458, %f62, 0f3E800000, %f10;
	cvt.rmi.s32.f32 	%r1113, %f458;
	cvt.rmi.f32.f32 	%f459, %f458;
	sub.f32 	%f460, %f458, %f459;
	mul.f32 	%f461, %f460, %f460;
	mul.f32 	%f462, %f460, %f461;
	cvt.f64.f32 	%fd225, %f462;
	cvt.f64.f32 	%fd226, %f460;
	fma.rn.f64 	%fd227, %fd226, 0d4018000000000000, 0dC02E000000000000;
	fma.rn.f64 	%fd228, %fd227, %fd226, 0d4024000000000000;
	mul.f64 	%fd229, %fd228, %fd225;
	cvt.rn.f32.f64 	%f463, %fd229;
	and.b32  	%r1114, %r128, 255;
	cvt.u64.u32 	%rd780, %r1114;
	add.s64 	%rd781, %rd1, %rd780;
	ld.local.u8 	%rs161, [%rd781+536];
	add.s16 	%rs162, %rs161, %rs5;
	cvt.u64.u16 	%rd782, %rs162;
	and.b64  	%rd783, %rd782, 255;
	add.s64 	%rd784, %rd1, %rd783;
	ld.local.u8 	%rs163, [%rd784+536];
	add.s16 	%rs164, %rs162, 1;
	cvt.u64.u16 	%rd785, %rs164;
	and.b64  	%rd786, %rd785, 255;
	add.s64 	%rd787, %rd1, %rd786;
	ld.local.u8 	%rs165, [%rd787+536];
	add.s32 	%r1115, %r128, 1;
	and.b32  	%r1116, %r1115, 255;
	cvt.u64.u32 	%rd788, %r1116;
	add.s64 	%rd789, %rd1, %rd788;
	ld.local.u8 	%rs166, [%rd789+536];
	add.s16 	%rs167, %rs166, %rs5;
	cvt.u64.u16 	%rd790, %rs167;
	and.b64  	%rd791, %rd790, 255;
	add.s64 	%rd792, %rd1, %rd791;
	ld.local.u8 	%rs168, [%rd792+536];
	add.s16 	%rs169, %rs167, 1;
	cvt.u64.u16 	%rd793, %rs169;
	and.b64  	%rd794, %rd793, 255;
	add.s64 	%rd795, %rd1, %rd794;
	ld.local.u8 	%rs170, [%rd795+536];
	cvt.u16.u32 	%rs171, %r1113;
	add.s16 	%rs172, %rs163, %rs171;
	cvt.u64.u16 	%rd796, %rs172;
	and.b64  	%rd797, %rd796, 255;
	add.s64 	%rd798, %rd1, %rd797;
	ld.local.u8 	%r1117, [%rd798+536];
	and.b32  	%r1118, %r1117, 15;
	mul.wide.u32 	%rd799, %r1118, 12;
	add.s64 	%rd800, %rd687, %rd799;
	ld.global.nc.f32 	%f464, [%rd800];
	ld.global.nc.f32 	%f465, [%rd800+4];
	ld.global.nc.f32 	%f466, [%rd800+8];
	mul.f32 	%f467, %f460, %f466;
	fma.rn.f32 	%f468, %f465, %f11, %f467;
	fma.rn.f32 	%f469, %f464, %f46, %f468;
	add.s16 	%rs173, %rs168, %rs171;
	cvt.u64.u16 	%rd801, %rs173;
	and.b64  	%rd802, %rd801, 255;
	add.s64 	%rd803, %rd1, %rd802;
	ld.local.u8 	%r1119, [%rd803+536];
	and.b32  	%r1120, %r1119, 15;
	mul.wide.u32 	%rd804, %r1120, 12;
	add.s64 	%rd805, %rd687, %rd804;
	ld.global.nc.f32 	%f470, [%rd805];
	ld.global.nc.f32 	%f471, [%rd805+4];
	ld.global.nc.f32 	%f472, [%rd805+8];
	mul.f32 	%f473, %f460, %f472;
	fma.rn.f32 	%f474, %f471, %f11, %f473;
	add.f32 	%f475, %f46, 0fBF800000;
	fma.rn.f32 	%f476, %f470, %f475, %f474;
	sub.f32 	%f477, %f476, %f469;
	fma.rn.f32 	%f478, %f47, %f477, %f469;
	add.s16 	%rs174, %rs165, %rs171;
	cvt.u64.u16 	%rd806, %rs174;
	and.b64  	%rd807, %rd806, 255;
	add.s64 	%rd808, %rd1, %rd807;
	ld.local.u8 	%r1121, [%rd808+536];
	and.b32  	%r1122, %r1121, 15;
	mul.wide.u32 	%rd809, %r1122, 12;
	add.s64 	%rd810, %rd687, %rd809;
	ld.global.nc.f32 	%f479, [%rd810];
	ld.global.nc.f32 	%f480, [%rd810+4];
	ld.global.nc.f32 	%f481, [%rd810+8];
	mul.f32 	%f482, %f460, %f481;
	add.f32 	%f483, %f11, 0fBF800000;
	fma.rn.f32 	%f484, %f480, %f483, %f482;
	fma.rn.f32 	%f485, %f479, %f46, %f484;
	add.s16 	%rs175, %rs170, %rs171;
	cvt.u64.u16 	%rd811, %rs175;
	and.b64  	%rd812, %rd811, 255;
	add.s64 	%rd813, %rd1, %rd812;
	ld.local.u8 	%r1123, [%rd813+536];
	and.b32  	%r1124, %r1123, 15;
	mul.wide.u32 	%rd814, %r1124, 12;
	add.s64 	%rd815, %rd687, %rd814;
	ld.global.nc.f32 	%f486, [%rd815];
	ld.global.nc.f32 	%f487, [%rd815+4];
	ld.global.nc.f32 	%f488, [%rd815+8];
	mul.f32 	%f489, %f460, %f488;
	fma.rn.f32 	%f490, %f487, %f483, %f489;
	fma.rn.f32 	%f491, %f486, %f475, %f490;
	sub.f32 	%f492, %f491, %f485;
	fma.rn.f32 	%f493, %f47, %f492, %f485;
	sub.f32 	%f494, %f493, %f478;
	fma.rn.f32 	%f495, %f12, %f494, %f478;
	add.s16 	%rs176, %rs172, 1;
	cvt.u64.u16 	%rd816, %rs176;
	and.b64  	%rd817, %rd816, 255;
	add.s64 	%rd818, %rd1, %rd817;
	ld.local.u8 	%r1125, [%rd818+536];
	add.f32 	%f496, %f460, 0fBF800000;
	and.b32  	%r1126, %r1125, 15;
	mul.wide.u32 	%rd819, %r1126, 12;
	add.s64 	%rd820, %rd687, %rd819;
	ld.global.nc.f32 	%f497, [%rd820];
	ld.global.nc.f32 	%f498, [%rd820+4];
	ld.global.nc.f32 	%f499, [%rd820+8];
	mul.f32 	%f500, %f496, %f499;
	fma.rn.f32 	%f501, %f498, %f11, %f500;
	fma.rn.f32 	%f502, %f497, %f46, %f501;
	add.s16 	%rs177, %rs173, 1;
	cvt.u64.u16 	%rd821, %rs177;
	and.b64  	%rd822, %rd821, 255;
	add.s64 	%rd823, %rd1, %rd822;
	ld.local.u8 	%r1127, [%rd823+536];
	and.b32  	%r1128, %r1127, 15;
	mul.wide.u32 	%rd824, %r1128, 12;
	add.s64 	%rd825, %rd687, %rd824;
	ld.global.nc.f32 	%f503, [%rd825];
	ld.global.nc.f32 	%f504, [%rd825+4];
	ld.global.nc.f32 	%f505, [%rd825+8];
	mul.f32 	%f506, %f496, %f505;
	fma.rn.f32 	%f507, %f504, %f11, %f506;
	fma.rn.f32 	%f508, %f503, %f475, %f507;
	sub.f32 	%f509, %f508, %f502;
	fma.rn.f32 	%f510, %f47, %f509, %f502;
	add.s16 	%rs178, %rs174, 1;
	cvt.u64.u16 	%rd826, %rs178;
	and.b64  	%rd827, %rd826, 255;
	add.s64 	%rd828, %rd1, %rd827;
	ld.local.u8 	%r1129, [%rd828+536];
	and.b32  	%r1130, %r1129, 15;
	mul.wide.u32 	%rd829, %r1130, 12;
	add.s64 	%rd830, %rd687, %rd829;
	ld.global.nc.f32 	%f511, [%rd830];
	ld.global.nc.f32 	%f512, [%rd830+4];
	ld.global.nc.f32 	%f513, [%rd830+8];
	mul.f32 	%f514, %f496, %f513;
	fma.rn.f32 	%f515, %f512, %f483, %f514;
	fma.rn.f32 	%f516, %f511, %f46, %f515;
	add.s16 	%rs179, %rs175, 1;
	cvt.u64.u16 	%rd831, %rs179;
	and.b64  	%rd832, %rd831, 255;
	add.s64 	%rd833, %rd1, %rd832;
	ld.local.u8 	%r1131, [%rd833+536];
	and.b32  	%r1132, %r1131, 15;
	mul.wide.u32 	%rd834, %r1132, 12;
	add.s64 	%rd835, %rd687, %rd834;
	ld.global.nc.f32 	%f517, [%rd835];
	ld.global.nc.f32 	%f518, [%rd835+4];
	ld.global.nc.f32 	%f519, [%rd835+8];
	mul.f32 	%f520, %f496, %f519;
	fma.rn.f32 	%f521, %f518, %f483, %f520;
	fma.rn.f32 	%f522, %f517, %f475, %f521;
	sub.f32 	%f523, %f522, %f516;
	fma.rn.f32 	%f524, %f47, %f523, %f516;
	sub.f32 	%f525, %f524, %f510;
	fma.rn.f32 	%f526, %f12, %f525, %f510;
	sub.f32 	%f527, %f526, %f495;
	fma.rn.f32 	%f528, %f463, %f527, %f495;
	fma.rn.f32 	%f529, %f528, 0f40800000, %f457;
	fma.rn.f32 	%f530, %f62, 0f3E000000, %f14;
	cvt.rmi.s32.f32 	%r1133, %f530;
	cvt.rmi.f32.f32 	%f531, %f530;
	sub.f32 	%f532, %f530, %f531;
	mul.f32 	%f533, %f532, %f532;
	mul.f32 	%f534, %f532, %f533;
	cvt.f64.f32 	%fd230, %f534;
	cvt.f64.f32 	%fd231, %f532;
	fma.rn.f64 	%fd232, %fd231, 0d4018000000000000, 0dC02E000000000000;
	fma.rn.f64 	%fd233, %fd232, %fd231, 0d4024000000000000;
	mul.f64 	%fd234, %fd233, %fd230;
	cvt.rn.f32.f64 	%f535, %fd234;
	and.b32  	%r1134, %r129, 255;
	cvt.u64.u32 	%rd836, %r1134;
	add.s64 	%rd837, %rd1, %rd836;
	ld.local.u8 	%rs180, [%rd837+804];
	add.s16 	%rs181, %rs180, %rs6;
	cvt.u64.u16 	%rd838, %rs181;
	and.b64  	%rd839, %rd838, 255;
	add.s64 	%rd840, %rd1, %rd839;
	ld.local.u8 	%rs182, [%rd840+804];
	add.s16 	%rs183, %rs181, 1;
	cvt.u64.u16 	%rd841, %rs183;
	and.b64  	%rd842, %rd841, 255;
	add.s64 	%rd843, %rd1, %rd842;
	ld.local.u8 	%rs184, [%rd843+804];
	add.s32 	%r1135, %r129, 1;
	and.b32  	%r1136, %r1135, 255;
	cvt.u64.u32 	%rd844, %r1136;
	add.s64 	%rd845, %rd1, %rd844;
	ld.local.u8 	%rs185, [%rd845+804];
	add.s16 	%rs186, %rs185, %rs6;
	cvt.u64.u16 	%rd846, %rs186;
	and.b64  	%rd847, %rd846, 255;
	add.s64 	%rd848, %rd1, %rd847;
	ld.local.u8 	%rs187, [%rd848+804];
	add.s16 	%rs188, %rs186, 1;
	cvt.u64.u16 	%rd849, %rs188;
	and.b64  	%rd850, %rd849, 255;
	add.s64 	%rd851, %rd1, %rd850;
	ld.local.u8 	%rs189, [%rd851+804];
	cvt.u16.u32 	%rs190, %r1133;
	add.s16 	%rs191, %rs182, %rs190;
	cvt.u64.u16 	%rd852, %rs191;
	and.b64  	%rd853, %rd852, 255;
	add.s64 	%rd854, %rd1, %rd853;
	ld.local.u8 	%r1137, [%rd854+804];
	and.b32  	%r1138, %r1137, 15;
	mul.wide.u32 	%rd855, %r1138, 12;
	add.s64 	%rd856, %rd687, %rd855;
	ld.global.nc.f32 	%f536, [%rd856];
	ld.global.nc.f32 	%f537, [%rd856+4];
	ld.global.nc.f32 	%f538, [%rd856+8];
	mul.f32 	%f539, %f532, %f538;
	fma.rn.f32 	%f540, %f537, %f15, %f539;
	fma.rn.f32 	%f541, %f536, %f48, %f540;
	add.s16 	%rs192, %rs187, %rs190;
	cvt.u64.u16 	%rd857, %rs192;
	and.b64  	%rd858, %rd857, 255;
	add.s64 	%rd859, %rd1, %rd858;
	ld.local.u8 	%r1139, [%rd859+804];
	and.b32  	%r1140, %r1139, 15;
	mul.wide.u32 	%rd860, %r1140, 12;
	add.s64 	%rd861, %rd687, %rd860;
	ld.global.nc.f32 	%f542, [%rd861];
	ld.global.nc.f32 	%f543, [%rd861+4];
	ld.global.nc.f32 	%f544, [%rd861+8];
	mul.f32 	%f545, %f532, %f544;
	fma.rn.f32 	%f546, %f543, %f15, %f545;
	add.f32 	%f547, %f48, 0fBF800000;
	fma.rn.f32 	%f548, %f542, %f547, %f546;
	sub.f32 	%f549, %f548, %f541;
	fma.rn.f32 	%f550, %f49, %f549, %f541;
	add.s16 	%rs193, %rs184, %rs190;
	cvt.u64.u16 	%rd862, %rs193;
	and.b64  	%rd863, %rd862, 255;
	add.s64 	%rd864, %rd1, %rd863;
	ld.local.u8 	%r1141, [%rd864+804];
	and.b32  	%r1142, %r1141, 15;
	mul.wide.u32 	%rd865, %r1142, 12;
	add.s64 	%rd866, %rd687, %rd865;
	ld.global.nc.f32 	%f551, [%rd866];
	ld.global.nc.f32 	%f552, [%rd866+4];
	ld.global.nc.f32 	%f553, [%rd866+8];
	mul.f32 	%f554, %f532, %f553;
	add.f32 	%f555, %f15, 0fBF800000;
	fma.rn.f32 	%f556, %f552, %f555, %f554;
	fma.rn.f32 	%f557, %f551, %f48, %f556;
	add.s16 	%rs194, %rs189, %rs190;
	cvt.u64.u16 	%rd867, %rs194;
	and.b64  	%rd868, %rd867, 255;
	add.s64 	%rd869, %rd1, %rd868;
	ld.local.u8 	%r1143, [%rd869+804];
	and.b32  	%r1144, %r1143, 15;
	mul.wide.u32 	%rd870, %r1144, 12;
	add.s64 	%rd871, %rd687, %rd870;
	ld.global.nc.f32 	%f558, [%rd871];
	ld.global.nc.f32 	%f559, [%rd871+4];
	ld.global.nc.f32 	%f560, [%rd871+8];
	mul.f32 	%f561, %f532, %f560;
	fma.rn.f32 	%f562, %f559, %f555, %f561;
	fma.rn.f32 	%f563, %f558, %f547, %f562;
	sub.f32 	%f564, %f563, %f557;
	fma.rn.f32 	%f565, %f49, %f564, %f557;
	sub.f32 	%f566, %f565, %f550;
	fma.rn.f32 	%f567, %f16, %f566, %f550;
	add.s16 	%rs195, %rs191, 1;
	cvt.u64.u16 	%rd872, %rs195;
	and.b64  	%rd873, %rd872, 255;
	add.s64 	%rd874, %rd1, %rd873;
	ld.local.u8 	%r1145, [%rd874+804];
	add.f32 	%f568, %f532, 0fBF800000;
	and.b32  	%r1146, %r1145, 15;
	mul.wide.u32 	%rd875, %r1146, 12;
	add.s64 	%rd876, %rd687, %rd875;
	ld.global.nc.f32 	%f569, [%rd876];
	ld.global.nc.f32 	%f570, [%rd876+4];
	ld.global.nc.f32 	%f571, [%rd876+8];
	mul.f32 	%f572, %f568, %f571;
	fma.rn.f32 	%f573, %f570, %f15, %f572;
	fma.rn.f32 	%f574, %f569, %f48, %f573;
	add.s16 	%rs196, %rs192, 1;
	cvt.u64.u16 	%rd877, %rs196;
	and.b64  	%rd878, %rd877, 255;
	add.s64 	%rd879, %rd1, %rd878;
	ld.local.u8 	%r1147, [%rd879+804];
	and.b32  	%r1148, %r1147, 15;
	mul.wide.u32 	%rd880, %r1148, 12;
	add.s64 	%rd881, %rd687, %rd880;
	ld.global.nc.f32 	%f575, [%rd881];
	ld.global.nc.f32 	%f576, [%rd881+4];
	ld.global.nc.f32 	%f577, [%rd881+8];
	mul.f32 	%f578, %f568, %f577;
	fma.rn.f32 	%f579, %f576, %f15, %f578;
	fma.rn.f32 	%f580, %f575, %f547, %f579;
	sub.f32 	%f581, %f580, %f574;
	fma.rn.f32 	%f582, %f49, %f581, %f574;
	add.s16 	%rs197, %rs193, 1;
	cvt.u64.u16 	%rd882, %rs197;
	and.b64  	%rd883, %rd882, 255;
	add.s64 	%rd884, %rd1, %rd883;
	ld.local.u8 	%r1149, [%rd884+804];
	and.b32  	%r1150, %r1149, 15;
	mul.wide.u32 	%rd885, %r1150, 12;
	add.s64 	%rd886, %rd687, %rd885;
	ld.global.nc.f32 	%f583, [%rd886];
	ld.global.nc.f32 	%f584, [%rd886+4];
	ld.global.nc.f32 	%f585, [%rd886+8];
	mul.f32 	%f586, %f568, %f585;
	fma.rn.f32 	%f587, %f584, %f555, %f586;
	fma.rn.f32 	%f588, %f583, %f48, %f587;
	add.s16 	%rs198, %rs194, 1;
	cvt.u64.u16 	%rd887, %rs198;
	and.b64  	%rd888, %rd887, 255;
	add.s64 	%rd889, %rd1, %rd888;
	ld.local.u8 	%r1151, [%rd889+804];
	and.b32  	%r1152, %r1151, 15;
	mul.wide.u32 	%rd890, %r1152, 12;
	add.s64 	%rd891, %rd687, %rd890;
	ld.global.nc.f32 	%f589, [%rd891];
	ld.global.nc.f32 	%f590, [%rd891+4];
	ld.global.nc.f32 	%f591, [%rd891+8];
	mul.f32 	%f592, %f568, %f591;
	fma.rn.f32 	%f593, %f590, %f555, %f592;
	fma.rn.f32 	%f594, %f589, %f547, %f593;
	sub.f32 	%f595, %f594, %f588;
	fma.rn.f32 	%f596, %f49, %f595, %f588;
	sub.f32 	%f597, %f596, %f582;
	fma.rn.f32 	%f598, %f16, %f597, %f582;
	sub.f32 	%f599, %f598, %f567;
	fma.rn.f32 	%f600, %f535, %f599, %f567;
	fma.rn.f32 	%f601, %f600, 0f41000000, %f529;
	fma.rn.f32 	%f602, %f62, 0f3D800000, %f18;
	cvt.rmi.s32.f32 	%r1153, %f602;
	cvt.rmi.f32.f32 	%f603, %f602;
	sub.f32 	%f604, %f602, %f603;
	mul.f32 	%f605, %f604, %f604;
	mul.f32 	%f606, %f604, %f605;
	cvt.f64.f32 	%fd235, %f606;
	cvt.f64.f32 	%fd236, %f604;
	fma.rn.f64 	%fd237, %fd236, 0d4018000000000000, 0dC02E000000000000;
	fma.rn.f64 	%fd238, %fd237, %fd236, 0d4024000000000000;
	mul.f64 	%fd239, %fd238, %fd235;
	cvt.rn.f32.f64 	%f607, %fd239;
	and.b32  	%r1154, %r130, 255;
	cvt.u64.u32 	%rd892, %r1154;
	add.s64 	%rd893, %rd1, %rd892;
	ld.local.u8 	%rs199, [%rd893+1072];
	add.s16 	%rs200, %rs199, %rs7;
	cvt.u64.u16 	%rd894, %rs200;
	and.b64  	%rd895, %rd894, 255;
	add.s64 	%rd896, %rd1, %rd895;
	ld.local.u8 	%rs201, [%rd896+1072];
	add.s16 	%rs202, %rs200, 1;
	cvt.u64.u16 	%rd897, %rs202;
	and.b64  	%rd898, %rd897, 255;
	add.s64 	%rd899, %rd1, %rd898;
	ld.local.u8 	%rs203, [%rd899+1072];
	add.s32 	%r1155, %r130, 1;
	and.b32  	%r1156, %r1155, 255;
	cvt.u64.u32 	%rd900, %r1156;
	add.s64 	%rd901, %rd1, %rd900;
	ld.local.u8 	%rs204, [%rd901+1072];
	add.s16 	%rs205, %rs204, %rs7;
	cvt.u64.u16 	%rd902, %rs205;
	and.b64  	%rd903, %rd902, 255;
	add.s64 	%rd904, %rd1, %rd903;
	ld.local.u8 	%rs206, [%rd904+1072];
	add.s16 	%rs207, %rs205, 1;
	cvt.u64.u16 	%rd905, %rs207;
	and.b64  	%rd906, %rd905, 255;
	add.s64 	%rd907, %rd1, %rd906;
	ld.local.u8 	%rs208, [%rd907+1072];
	cvt.u16.u32 	%rs209, %r1153;
	add.s16 	%rs210, %rs201, %rs209;
	cvt.u64.u16 	%rd908, %rs210;
	and.b64  	%rd909, %rd908, 255;
	add.s64 	%rd910, %rd1, %rd909;
	ld.local.u8 	%r1157, [%rd910+1072];
	and.b32  	%r1158, %r1157, 15;
	mul.wide.u32 	%rd911, %r1158, 12;
	add.s64 	%rd912, %rd687, %rd911;
	ld.global.nc.f32 	%f608, [%rd912];
	ld.global.nc.f32 	%f609, [%rd912+4];
	ld.global.nc.f32 	%f610, [%rd912+8];
	mul.f32 	%f611, %f604, %f610;
	fma.rn.f32 	%f612, %f609, %f19, %f611;
	fma.rn.f32 	%f613, %f608, %f50, %f612;
	add.s16 	%rs211, %rs206, %rs209;
	cvt.u64.u16 	%rd913, %rs211;
	and.b64  	%rd914, %rd913, 255;
	add.s64 	%rd915, %rd1, %rd914;
	ld.local.u8 	%r1159, [%rd915+1072];
	and.b32  	%r1160, %r1159, 15;
	mul.wide.u32 	%rd916, %r1160, 12;
	add.s64 	%rd917, %rd687, %rd916;
	ld.global.nc.f32 	%f614, [%rd917];
	ld.global.nc.f32 	%f615, [%rd917+4];
	ld.global.nc.f32 	%f616, [%rd917+8];
	mul.f32 	%f617, %f604, %f616;
	fma.rn.f32 	%f618, %f615, %f19, %f617;
	add.f32 	%f619, %f50, 0fBF800000;
	fma.rn.f32 	%f620, %f614, %f619, %f618;
	sub.f32 	%f621, %f620, %f613;
	fma.rn.f32 	%f622, %f51, %f621, %f613;
	add.s16 	%rs212, %rs203, %rs209;
	cvt.u64.u16 	%rd918, %rs212;
	and.b64  	%rd919, %rd918, 255;
	add.s64 	%rd920, %rd1, %rd919;
	ld.local.u8 	%r1161, [%rd920+1072];
	and.b32  	%r1162, %r1161, 15;
	mul.wide.u32 	%rd921, %r1162, 12;
	add.s64 	%rd922, %rd687, %rd921;
	ld.global.nc.f32 	%f623, [%rd922];
	ld.global.nc.f32 	%f624, [%rd922+4];
	ld.global.nc.f32 	%f625, [%rd922+8];
	mul.f32 	%f626, %f604, %f625;
	add.f32 	%f627, %f19, 0fBF800000;
	fma.rn.f32 	%f628, %f624, %f627, %f626;
	fma.rn.f32 	%f629, %f623, %f50, %f628;
	add.s16 	%rs213, %rs208, %rs209;
	cvt.u64.u16 	%rd923, %rs213;
	and.b64  	%rd924, %rd923, 255;
	add.s64 	%rd925, %rd1, %rd924;
	ld.local.u8 	%r1163, [%rd925+1072];
	and.b32  	%r1164, %r1163, 15;
	mul.wide.u32 	%rd926, %r1164, 12;
	add.s64 	%rd927, %rd687, %rd926;
	ld.global.nc.f32 	%f630, [%rd927];
	ld.global.nc.f32 	%f631, [%rd927+4];
	ld.global.nc.f32 	%f632, [%rd927+8];
	mul.f32 	%f633, %f604, %f632;
	fma.rn.f32 	%f634, %f631, %f627, %f633;
	fma.rn.f32 	%f635, %f630, %f619, %f634;
	sub.f32 	%f636, %f635, %f629;
	fma.rn.f32 	%f637, %f51, %f636, %f629;
	sub.f32 	%f638, %f637, %f622;
	fma.rn.f32 	%f639, %f20, %f638, %f622;
	add.s16 	%rs214, %rs210, 1;
	cvt.u64.u16 	%rd928, %rs214;
	and.b64  	%rd929, %rd928, 255;
	add.s64 	%rd930, %rd1, %rd929;
	ld.local.u8 	%r1165, [%rd930+1072];
	add.f32 	%f640, %f604, 0fBF800000;
	and.b32  	%r1166, %r1165, 15;
	mul.wide.u32 	%rd931, %r1166, 12;
	add.s64 	%rd932, %rd687, %rd931;
	ld.global.nc.f32 	%f641, [%rd932];
	ld.global.nc.f32 	%f642, [%rd932+4];
	ld.global.nc.f32 	%f643, [%rd932+8];
	mul.f32 	%f644, %f640, %f643;
	fma.rn.f32 	%f645, %f642, %f19, %f644;
	fma.rn.f32 	%f646, %f641, %f50, %f645;
	add.s16 	%rs215, %rs211, 1;
	cvt.u64.u16 	%rd933, %rs215;
	and.b64  	%rd934, %rd933, 255;
	add.s64 	%rd935, %rd1, %rd934;
	ld.local.u8 	%r1167, [%rd935+1072];
	and.b32  	%r1168, %r1167, 15;
	mul.wide.u32 	%rd936, %r1168, 12;
	add.s64 	%rd937, %rd687, %rd936;
	ld.global.nc.f32 	%f647, [%rd937];
	ld.global.nc.f32 	%f648, [%rd937+4];
	ld.global.nc.f32 	%f649, [%rd937+8];
	mul.f32 	%f650, %f640, %f649;
	fma.rn.f32 	%f651, %f648, %f19, %f650;
	fma.rn.f32 	%f652, %f647, %f619, %f651;
	sub.f32 	%f653, %f652, %f646;
	fma.rn.f32 	%f654, %f51, %f653, %f646;
	add.s16 	%rs216, %rs212, 1;
	cvt.u64.u16 	%rd938, %rs216;
	and.b64  	%rd939, %rd938, 255;
	add.s64 	%rd940, %rd1, %rd939;
	ld.local.u8 	%r1169, [%rd940+1072];
	and.b32  	%r1170, %r1169, 15;
	mul.wide.u32 	%rd941, %r1170, 12;
	add.s64 	%rd942, %rd687, %rd941;
	ld.global.nc.f32 	%f655, [%rd942];
	ld.global.nc.f32 	%f656, [%rd942+4];
	ld.global.nc.f32 	%f657, [%rd942+8];
	mul.f32 	%f658, %f640, %f657;
	fma.rn.f32 	%f659, %f656, %f627, %f658;
	fma.rn.f32 	%f660, %f655, %f50, %f659;
	add.s16 	%rs217, %rs213, 1;
	cvt.u64.u16 	%rd943, %rs217;
	and.b64  	%rd944, %rd943, 255;
	add.s64 	%rd945, %rd1, %rd944;
	ld.local.u8 	%r1171, [%rd945+1072];
	and.b32  	%r1172, %r1171, 15;
	mul.wide.u32 	%rd946, %r1172, 12;
	add.s64 	%rd947, %rd687, %rd946;
	ld.global.nc.f32 	%f661, [%rd947];
	ld.global.nc.f32 	%f662, [%rd947+4];
	ld.global.nc.f32 	%f663, [%rd947+8];
	mul.f32 	%f664, %f640, %f663;
	fma.rn.f32 	%f665, %f662, %f627, %f664;
	fma.rn.f32 	%f666, %f661, %f619, %f665;
	sub.f32 	%f667, %f666, %f660;
	fma.rn.f32 	%f668, %f51, %f667, %f660;
	sub.f32 	%f669, %f668, %f654;
	fma.rn.f32 	%f670, %f20, %f669, %f654;
	sub.f32 	%f671, %f670, %f639;
	fma.rn.f32 	%f672, %f607, %f671, %f639;
	fma.rn.f32 	%f673, %f672, 0f41800000, %f601;
	fma.rn.f32 	%f674, %f62, 0f3D000000, %f22;
	cvt.rmi.s32.f32 	%r1173, %f674;
	cvt.rmi.f32.f32 	%f675, %f674;
	sub.f32 	%f676, %f674, %f675;
	mul.f32 	%f677, %f676, %f676;
	mul.f32 	%f678, %f676, %f677;
	cvt.f64.f32 	%fd240, %f678;
	cvt.f64.f32 	%fd241, %f676;
	fma.rn.f64 	%fd242, %fd241, 0d4018000000000000, 0dC02E000000000000;
	fma.rn.f64 	%fd243, %fd242, %fd241, 0d4024000000000000;
	mul.f64 	%fd244, %fd243, %fd240;
	cvt.rn.f32.f64 	%f679, %fd244;
	and.b32  	%r1174, %r131, 255;
	cvt.u64.u32 	%rd948, %r1174;
	add.s64 	%rd949, %rd1, %rd948;
	ld.local.u8 	%rs218, [%rd949+1340];
	add.s16 	%rs219, %rs218, %rs8;
	cvt.u64.u16 	%rd950, %rs219;
	and.b64  	%rd951, %rd950, 255;
	add.s64 	%rd952, %rd1, %rd951;
	ld.local.u8 	%rs220, [%rd952+1340];
	add.s16 	%rs221, %rs219, 1;
	cvt.u64.u16 	%rd953, %rs221;
	and.b64  	%rd954, %rd953, 255;
	add.s64 	%rd955, %rd1, %rd954;
	ld.local.u8 	%rs222, [%rd955+1340];
	add.s32 	%r1175, %r131, 1;
	and.b32  	%r1176, %r1175, 255;
	cvt.u64.u32 	%rd956, %r1176;
	add.s64 	%rd957, %rd1, %rd956;
	ld.local.u8 	%rs223, [%rd957+1340];
	add.s16 	%rs224, %rs223, %rs8;
	cvt.u64.u16 	%rd958, %rs224;
	and.b64  	%rd959, %rd958, 255;
	add.s64 	%rd960, %rd1, %rd959;
	ld.local.u8 	%rs225, [%rd960+1340];
	add.s16 	%rs226, %rs224, 1;
	cvt.u64.u16 	%rd961, %rs226;
	and.b64  	%rd962, %rd961, 255;
	add.s64 	%rd963, %rd1, %rd962;
	ld.local.u8 	%rs227, [%rd963+1340];
	cvt.u16.u32 	%rs228, %r1173;
	add.s16 	%rs229, %rs220, %rs228;
	cvt.u64.u16 	%rd964, %rs229;
	and.b64  	%rd965, %rd964, 255;
	add.s64 	%rd966, %rd1, %rd965;
	ld.local.u8 	%r1177, [%rd966+1340];
	and.b32  	%r1178, %r1177, 15;
	mul.wide.u32 	%rd967, %r1178, 12;
	add.s64 	%rd968, %rd687, %rd967;
	ld.global.nc.f32 	%f680, [%rd968];
	ld.global.nc.f32 	%f681, [%rd968+4];
	ld.global.nc.f32 	%f682, [%rd968+8];
	mul.f32 	%f683, %f676, %f682;
	fma.rn.f32 	%f684, %f681, %f23, %f683;
	fma.rn.f32 	%f685, %f680, %f52, %f684;
	add.s16 	%rs230, %rs225, %rs228;
	cvt.u64.u16 	%rd969, %rs230;
	and.b64  	%rd970, %rd969, 255;
	add.s64 	%rd971, %rd1, %rd970;
	ld.local.u8 	%r1179, [%rd971+1340];
	and.b32  	%r1180, %r1179, 15;
	mul.wide.u32 	%rd972, %r1180, 12;
	add.s64 	%rd973, %rd687, %rd972;
	ld.global.nc.f32 	%f686, [%rd973];
	ld.global.nc.f32 	%f687, [%rd973+4];
	ld.global.nc.f32 	%f688, [%rd973+8];
	mul.f32 	%f689, %f676, %f688;
	fma.rn.f32 	%f690, %f687, %f23, %f689;
	add.f32 	%f691, %f52, 0fBF800000;
	fma.rn.f32 	%f692, %f686, %f691, %f690;
	sub.f32 	%f693, %f692, %f685;
	fma.rn.f32 	%f694, %f53, %f693, %f685;
	add.s16 	%rs231, %rs222, %rs228;
	cvt.u64.u16 	%rd974, %rs231;
	and.b64  	%rd975, %rd974, 255;
	add.s64 	%rd976, %rd1, %rd975;
	ld.local.u8 	%r1181, [%rd976+1340];
	and.b32  	%r1182, %r1181, 15;
	mul.wide.u32 	%rd977, %r1182, 12;
	add.s64 	%rd978, %rd687, %rd977;
	ld.global.nc.f32 	%f695, [%rd978];
	ld.global.nc.f32 	%f696, [%rd978+4];
	ld.global.nc.f32 	%f697, [%rd978+8];
	mul.f32 	%f698, %f676, %f697;
	add.f32 	%f699, %f23, 0fBF800000;
	fma.rn.f32 	%f700, %f696, %f699, %f698;
	fma.rn.f32 	%f701, %f695, %f52, %f700;
	add.s16 	%rs232, %rs227, %rs228;
	cvt.u64.u16 	%rd979, %rs232;
	and.b64  	%rd980, %rd979, 255;
	add.s64 	%rd981, %rd1, %rd980;
	ld.local.u8 	%r1183, [%rd981+1340];
	and.b32  	%r1184, %r1183, 15;
	mul.wide.u32 	%rd982, %r1184, 12;
	add.s64 	%rd983, %rd687, %rd982;
	ld.global.nc.f32 	%f702, [%rd983];
	ld.global.nc.f32 	%f703, [%rd983+4];
	ld.global.nc.f32 	%f704, [%rd983+8];
	mul.f32 	%f705, %f676, %f704;
	fma.rn.f32 	%f706, %f703, %f699, %f705;
	fma.rn.f32 	%f707, %f702, %f691, %f706;
	sub.f32 	%f708, %f707, %f701;
	fma.rn.f32 	%f709, %f53, %f708, %f701;
	sub.f32 	%f710, %f709, %f694;
	fma.rn.f32 	%f711, %f24, %f710, %f694;
	add.s16 	%rs233, %rs229, 1;
	cvt.u64.u16 	%rd984, %rs233;
	and.b64  	%rd985, %rd984, 255;
	add.s64 	%rd986, %rd1, %rd985;
	ld.local.u8 	%r1185, [%rd986+1340];
	add.f32 	%f712, %f676, 0fBF800000;
	and.b32  	%r1186, %r1185, 15;
	mul.wide.u32 	%rd987, %r1186, 12;
	add.s64 	%rd988, %rd687, %rd987;
	ld.global.nc.f32 	%f713, [%rd988];
	ld.global.nc.f32 	%f714, [%rd988+4];
	ld.global.nc.f32 	%f715, [%rd988+8];
	mul.f32 	%f716, %f712, %f715;
	fma.rn.f32 	%f717, %f714, %f23, %f716;
	fma.rn.f32 	%f718, %f713, %f52, %f717;
	add.s16 	%rs234, %rs230, 1;
	cvt.u64.u16 	%rd989, %rs234;
	and.b64  	%rd990, %rd989, 255;
	add.s64 	%rd991, %rd1, %rd990;
	ld.local.u8 	%r1187, [%rd991+1340];
	and.b32  	%r1188, %r1187, 15;
	mul.wide.u32 	%rd992, %r1188, 12;
	add.s64 	%rd993, %rd687, %rd992;
	ld.global.nc.f32 	%f719, [%rd993];
	ld.global.nc.f32 	%f720, [%rd993+4];
	ld.global.nc.f32 	%f721, [%rd993+8];
	mul.f32 	%f722, %f712, %f721;
	fma.rn.f32 	%f723, %f720, %f23, %f722;
	fma.rn.f32 	%f724, %f719, %f691, %f723;
	sub.f32 	%f725, %f724, %f718;
	fma.rn.f32 	%f726, %f53, %f725, %f718;
	add.s16 	%rs235, %rs231, 1;
	cvt.u64.u16 	%rd994, %rs235;
	and.b64  	%rd995, %rd994, 255;
	add.s64 	%rd996, %rd1, %rd995;
	ld.local.u8 	%r1189, [%rd996+1340];
	and.b32  	%r1190, %r1189, 15;
	mul.wide.u32 	%rd997, %r1190, 12;
	add.s64 	%rd998, %rd687, %rd997;
	ld.global.nc.f32 	%f727, [%rd998];
	ld.global.nc.f32 	%f728, [%rd998+4];
	ld.global.nc.f32 	%f729, [%rd998+8];
	mul.f32 	%f730, %f712, %f729;
	fma.rn.f32 	%f731, %f728, %f699, %f730;
	fma.rn.f32 	%f732, %f727, %f52, %f731;
	add.s16 	%rs236, %rs232, 1;
	cvt.u64.u16 	%rd999, %rs236;
	and.b64  	%rd1000, %rd999, 255;
	add.s64 	%rd1001, %rd1, %rd1000;
	ld.local.u8 	%r1191, [%rd1001+1340];
	and.b32  	%r1192, %r1191, 15;
	mul.wide.u32 	%rd1002, %r1192, 12;
	add.s64 	%rd1003, %rd687, %rd1002;
	ld.global.nc.f32 	%f733, [%rd1003];
	ld.global.nc.f32 	%f734, [%rd1003+4];
	ld.global.nc.f32 	%f735, [%rd1003+8];
	mul.f32 	%f736, %f712, %f735;
	fma.rn.f32 	%f737, %f734, %f699, %f736;
	fma.rn.f32 	%f738, %f733, %f691, %f737;
	sub.f32 	%f739, %f738, %f732;
	fma.rn.f32 	%f740, %f53, %f739, %f732;
	sub.f32 	%f741, %f740, %f726;
	fma.rn.f32 	%f742, %f24, %f741, %f726;
	sub.f32 	%f743, %f742, %f711;
	fma.rn.f32 	%f744, %f679, %f743, %f711;
	fma.rn.f32 	%f745, %f744, 0f42000000, %f673;
	fma.rn.f32 	%f746, %f62, 0f3C800000, %f26;
	cvt.rmi.s32.f32 	%r1193, %f746;
	cvt.rmi.f32.f32 	%f747, %f746;
	sub.f32 	%f748, %f746, %f747;
	mul.f32 	%f749, %f748, %f748;
	mul.f32 	%f750, %f748, %f749;
	cvt.f64.f32 	%fd245, %f750;
	cvt.f64.f32 	%fd246, %f748;
	fma.rn.f64 	%fd247, %fd246, 0d4018000000000000, 0dC02E000000000000;
	fma.rn.f64 	%fd248, %fd247, %fd246, 0d4024000000000000;
	mul.f64 	%fd249, %fd248, %fd245;
	cvt.rn.f32.f64 	%f751, %fd249;
	and.b32  	%r1194, %r132, 255;
	cvt.u64.u32 	%rd1004, %r1194;
	add.s64 	%rd1005, %rd1, %rd1004;
	ld.local.u8 	%rs237, [%rd1005+1608];
	add.s16 	%rs238, %rs237, %rs9;
	cvt.u64.u16 	%rd1006, %rs238;
	and.b64  	%rd1007, %rd1006, 255;
	add.s64 	%rd1008, %rd1, %rd1007;
	ld.local.u8 	%rs239, [%rd1008+1608];
	add.s16 	%rs240, %rs238, 1;
	cvt.u64.u16 	%rd1009, %rs240;
	and.b64  	%rd1010, %rd1009, 255;
	add.s64 	%rd1011, %rd1, %rd1010;
	ld.local.u8 	%rs241, [%rd1011+1608];
	add.s32 	%r1195, %r132, 1;
	and.b32  	%r1196, %r1195, 255;
	cvt.u64.u32 	%rd1012, %r1196;
	add.s64 	%rd1013, %rd1, %rd1012;
	ld.local.u8 	%rs242, [%rd1013+1608];
	add.s16 	%rs243, %rs242, %rs9;
	cvt.u64.u16 	%rd1014, %rs243;
	and.b64  	%rd1015, %rd1014, 255;
	add.s64 	%rd1016, %rd1, %rd1015;
	ld.local.u8 	%rs244, [%rd1016+1608];
	add.s16 	%rs245, %rs243, 1;
	cvt.u64.u16 	%rd1017, %rs245;
	and.b64  	%rd1018, %rd1017, 255;
	add.s64 	%rd1019, %rd1, %rd1018;
	ld.local.u8 	%rs246, [%rd1019+1608];
	cvt.u16.u32 	%rs247, %r1193;
	add.s16 	%rs248, %rs239, %rs247;
	cvt.u64.u16 	%rd1020, %rs248;
	and.b64  	%rd1021, %rd1020, 255;
	add.s64 	%rd1022, %rd1, %rd1021;
	ld.local.u8 	%r1197, [%rd1022+1608];
	and.b32  	%r1198, %r1197, 15;
	mul.wide.u32 	%rd1023, %r1198, 12;
	add.s64 	%rd1024, %rd687, %rd1023;
	ld.global.nc.f32 	%f752, [%rd1024];
	ld.global.nc.f32 	%f753, [%rd1024+4];
	ld.global.nc.f32 	%f754, [%rd1024+8];
	mul.f32 	%f755, %f748, %f754;
	fma.rn.f32 	%f756, %f753, %f27, %f755;
	fma.rn.f32 	%f757, %f752, %f54, %f756;
	add.s16 	%rs249, %rs244, %rs247;
	cvt.u64.u16 	%rd1025, %rs249;
	and.b64  	%rd1026, %rd1025, 255;
	add.s64 	%rd1027, %rd1, %rd1026;
	ld.local.u8 	%r1199, [%rd1027+1608];
	and.b32  	%r1200, %r1199, 15;
	mul.wide.u32 	%rd1028, %r1200, 12;
	add.s64 	%rd1029, %rd687, %rd1028;
	ld.global.nc.f32 	%f758, [%rd1029];
	ld.global.nc.f32 	%f759, [%rd1029+4];
	ld.global.nc.f32 	%f760, [%rd1029+8];
	mul.f32 	%f761, %f748, %f760;
	fma.rn.f32 	%f762, %f759, %f27, %f761;
	add.f32 	%f763, %f54, 0fBF800000;
	fma.rn.f32 	%f764, %f758, %f763, %f762;
	sub.f32 	%f765, %f764, %f757;
	fma.rn.f32 	%f766, %f55, %f765, %f757;
	add.s16 	%rs250, %rs241, %rs247;
	cvt.u64.u16 	%rd1030, %rs250;
	and.b64  	%rd1031, %rd1030, 255;
	add.s64 	%rd1032, %rd1, %rd1031;
	ld.local.u8 	%r1201, [%rd1032+1608];
	and.b32  	%r1202, %r1201, 15;
	mul.wide.u32 	%rd1033, %r1202, 12;
	add.s64 	%rd1034, %rd687, %rd1033;
	ld.global.nc.f32 	%f767, [%rd1034];
	ld.global.nc.f32 	%f768, [%rd1034+4];
	ld.global.nc.f32 	%f769, [%rd1034+8];
	mul.f32 	%f770, %f748, %f769;
	add.f32 	%f771, %f27, 0fBF800000;
	fma.rn.f32 	%f772, %f768, %f771, %f770;
	fma.rn.f32 	%f773, %f767, %f54, %f772;
	add.s16 	%rs251, %rs246, %rs247;
	cvt.u64.u16 	%rd1035, %rs251;
	and.b64  	%rd1036, %rd1035, 255;
	add.s64 	%rd1037, %rd1, %rd1036;
	ld.local.u8 	%r1203, [%rd1037+1608];
	and.b32  	%r1204, %r1203, 15;
	mul.wide.u32 	%rd1038, %r1204, 12;
	add.s64 	%rd1039, %rd687, %rd1038;
	ld.global.nc.f32 	%f774, [%rd1039];
	ld.global.nc.f32 	%f775, [%rd1039+4];
	ld.global.nc.f32 	%f776, [%rd1039+8];
	mul.f32 	%f777, %f748, %f776;
	fma.rn.f32 	%f778, %f775, %f771, %f777;
	fma.rn.f32 	%f779, %f774, %f763, %f778;
	sub.f32 	%f780, %f779, %f773;
	fma.rn.f32 	%f781, %f55, %f780, %f773;
	sub.f32 	%f782, %f781, %f766;
	fma.rn.f32 	%f783, %f28, %f782, %f766;
	add.s16 	%rs252, %rs248, 1;
	cvt.u64.u16 	%rd1040, %rs252;
	and.b64  	%rd1041, %rd1040, 255;
	add.s64 	%rd1042, %rd1, %rd1041;
	ld.local.u8 	%r1205, [%rd1042+1608];
	add.f32 	%f784, %f748, 0fBF800000;
	and.b32  	%r1206, %r1205, 15;
	mul.wide.u32 	%rd1043, %r1206, 12;
	add.s64 	%rd1044, %rd687, %rd1043;
	ld.global.nc.f32 	%f785, [%rd1044];
	ld.global.nc.f32 	%f786, [%rd1044+4];
	ld.global.nc.f32 	%f787, [%rd1044+8];
	mul.f32 	%f788, %f784, %f787;
	fma.rn.f32 	%f789, %f786, %f27, %f788;
	fma.rn.f32 	%f790, %f785, %f54, %f789;
	add.s16 	%rs253, %rs249, 1;
	cvt.u64.u16 	%rd1045, %rs253;
	and.b64  	%rd1046, %rd1045, 255;
	add.s64 	%rd1047, %rd1, %rd1046;
	ld.local.u8 	%r1207, [%rd1047+1608];
	and.b32  	%r1208, %r1207, 15;
	mul.wide.u32 	%rd1048, %r1208, 12;
	add.s64 	%rd1049, %rd687, %rd1048;
	ld.global.nc.f32 	%f791, [%rd1049];
	ld.global.nc.f32 	%f792, [%rd1049+4];
	ld.global.nc.f32 	%f793, [%rd1049+8];
	mul.f32 	%f794, %f784, %f793;
	fma.rn.f32 	%f795, %f792, %f27, %f794;
	fma.rn.f32 	%f796, %f791, %f763, %f795;
	sub.f32 	%f797, %f796, %f790;
	fma.rn.f32 	%f798, %f55, %f797, %f790;
	add.s16 	%rs254, %rs250, 1;
	cvt.u64.u16 	%rd1050, %rs254;
	and.b64  	%rd1051, %rd1050, 255;
	add.s64 	%rd1052, %rd1, %rd1051;
	ld.local.u8 	%r1209, [%rd1052+1608];
	and.b32  	%r1210, %r1209, 15;
	mul.wide.u32 	%rd1053, %r1210, 12;
	add.s64 	%rd1054, %rd687, %rd1053;
	ld.global.nc.f32 	%f799, [%rd1054];
	ld.global.nc.f32 	%f800, [%rd1054+4];
	ld.global.nc.f32 	%f801, [%rd1054+8];
	mul.f32 	%f802, %f784, %f801;
	fma.rn.f32 	%f803, %f800, %f771, %f802;
	fma.rn.f32 	%f804, %f799, %f54, %f803;
	add.s16 	%rs255, %rs251, 1;
	cvt.u64.u16 	%rd1055, %rs255;
	and.b64  	%rd1056, %rd1055, 255;
	add.s64 	%rd1057, %rd1, %rd1056;
	ld.local.u8 	%r1211, [%rd1057+1608];
	and.b32  	%r1212, %r1211, 15;
	mul.wide.u32 	%rd1058, %r1212, 12;
	add.s64 	%rd1059, %rd687, %rd1058;
	ld.global.nc.f32 	%f805, [%rd1059];
	ld.global.nc.f32 	%f806, [%rd1059+4];
	ld.global.nc.f32 	%f807, [%rd1059+8];
	mul.f32 	%f808, %f784, %f807;
	fma.rn.f32 	%f809, %f806, %f771, %f808;
	fma.rn.f32 	%f810, %f805, %f763, %f809;
	sub.f32 	%f811, %f810, %f804;
	fma.rn.f32 	%f812, %f55, %f811, %f804;
	sub.f32 	%f813, %f812, %f798;
	fma.rn.f32 	%f814, %f28, %f813, %f798;
	sub.f32 	%f815, %f814, %f783;
	fma.rn.f32 	%f816, %f751, %f815, %f783;
	fma.rn.f32 	%f817, %f816, 0f42800000, %f745;
	fma.rn.f32 	%f818, %f62, 0f3C000000, %f30;
	cvt.rmi.s32.f32 	%r1213, %f818;
	cvt.rmi.f32.f32 	%f819, %f818;
	sub.f32 	%f820, %f818, %f819;
	mul.f32 	%f821, %f820, %f820;
	mul.f32 	%f822, %f820, %f821;
	cvt.f64.f32 	%fd250, %f822;
	cvt.f64.f32 	%fd251, %f820;
	fma.rn.f64 	%fd252, %fd251, 0d4018000000000000, 0dC02E000000000000;
	fma.rn.f64 	%fd253, %fd252, %fd251, 0d4024000000000000;
	mul.f64 	%fd254, %fd253, %fd250;
	cvt.rn.f32.f64 	%f823, %fd254;
	and.b32  	%r1214, %r133, 255;
	cvt.u64.u32 	%rd1060, %r1214;
	add.s64 	%rd1061, %rd1, %rd1060;
	ld.local.u8 	%rs256, [%rd1061+1876];
	add.s16 	%rs257, %rs256, %rs10;
	cvt.u64.u16 	%rd1062, %rs257;
	and.b64  	%rd1063, %rd1062, 255;
	add.s64 	%rd1064, %rd1, %rd1063;
	ld.local.u8 	%rs258, [%rd1064+1876];
	add.s16 	%rs259, %rs257, 1;
	cvt.u64.u16 	%rd1065, %rs259;
	and.b64  	%rd1066, %rd1065, 255;
	add.s64 	%rd1067, %rd1, %rd1066;
	ld.local.u8 	%rs260, [%rd1067+1876];
	add.s32 	%r1215, %r133, 1;
	and.b32  	%r1216, %r1215, 255;
	cvt.u64.u32 	%rd1068, %r1216;
	add.s64 	%rd1069, %rd1, %rd1068;
	ld.local.u8 	%rs261, [%rd1069+1876];
	add.s16 	%rs262, %rs261, %rs10;
	cvt.u64.u16 	%rd1070, %rs262;
	and.b64  	%rd1071, %rd1070, 255;
	add.s64 	%rd1072, %rd1, %rd1071;
	ld.local.u8 	%rs263, [%rd1072+1876];
	add.s16 	%rs264, %rs262, 1;
	cvt.u64.u16 	%rd1073, %rs264;
	and.b64  	%rd1074, %rd1073, 255;
	add.s64 	%rd1075, %rd1, %rd1074;
	ld.local.u8 	%rs265, [%rd1075+1876];
	cvt.u16.u32 	%rs266, %r1213;
	add.s16 	%rs267, %rs258, %rs266;
	cvt.u64.u16 	%rd1076, %rs267;
	and.b64  	%rd1077, %rd1076, 255;
	add.s64 	%rd1078, %rd1, %rd1077;
	ld.local.u8 	%r1217, [%rd1078+1876];
	and.b32  	%r1218, %r1217, 15;
	mul.wide.u32 	%rd1079, %r1218, 12;
	add.s64 	%rd1080, %rd687, %rd1079;
	ld.global.nc.f32 	%f824, [%rd1080];
	ld.global.nc.f32 	%f825, [%rd1080+4];
	ld.global.nc.f32 	%f826, [%rd1080+8];
	mul.f32 	%f827, %f820, %f826;
	fma.rn.f32 	%f828, %f825, %f31, %f827;
	fma.rn.f32 	%f829, %f824, %f56, %f828;
	add.s16 	%rs268, %rs263, %rs266;
	cvt.u64.u16 	%rd1081, %rs268;
	and.b64  	%rd1082, %rd1081, 255;
	add.s64 	%rd1083, %rd1, %rd1082;
	ld.local.u8 	%r1219, [%rd1083+1876];
	and.b32  	%r1220, %r1219, 15;
	mul.wide.u32 	%rd1084, %r1220, 12;
	add.s64 	%rd1085, %rd687, %rd1084;
	ld.global.nc.f32 	%f830, [%rd1085];
	ld.global.nc.f32 	%f831, [%rd1085+4];
	ld.global.nc.f32 	%f832, [%rd1085+8];
	mul.f32 	%f833, %f820, %f832;
	fma.rn.f32 	%f834, %f831, %f31, %f833;
	add.f32 	%f835, %f56, 0fBF800000;
	fma.rn.f32 	%f836, %f830, %f835, %f834;
	sub.f32 	%f837, %f836, %f829;
	fma.rn.f32 	%f838, %f57, %f837, %f829;
	add.s16 	%rs269, %rs260, %rs266;
	cvt.u64.u16 	%rd1086, %rs269;
	and.b64  	%rd1087, %rd1086, 255;
	add.s64 	%rd1088, %rd1, %rd1087;
	ld.local.u8 	%r1221, [%rd1088+1876];
	and.b32  	%r1222, %r1221, 15;
	mul.wide.u32 	%rd1089, %r1222, 12;
	add.s64 	%rd1090, %rd687, %rd1089;
	ld.global.nc.f32 	%f839, [%rd1090];
	ld.global.nc.f32 	%f840, [%rd1090+4];
	ld.global.nc.f32 	%f841, [%rd1090+8];
	mul.f32 	%f842, %f820, %f841;
	add.f32 	%f843, %f31, 0fBF800000;
	fma.rn.f32 	%f844, %f840, %f843, %f842;
	fma.rn.f32 	%f845, %f839, %f56, %f844;
	add.s16 	%rs270, %rs265, %rs266;
	cvt.u64.u16 	%rd1091, %rs270;
	and.b64  	%rd1092, %rd1091, 255;
	add.s64 	%rd1093, %rd1, %rd1092;
	ld.local.u8 	%r1223, [%rd1093+1876];
	and.b32  	%r1224, %r1223, 15;
	mul.wide.u32 	%rd1094, %r1224, 12;
	add.s64 	%rd1095, %rd687, %rd1094;
	ld.global.nc.f32 	%f846, [%rd1095];
	ld.global.nc.f32 	%f847, [%rd1095+4];
	ld.global.nc.f32 	%f848, [%rd1095+8];
	mul.f32 	%f849, %f820, %f848;
	fma.rn.f32 	%f850, %f847, %f843, %f849;
	fma.rn.f32 	%f851, %f846, %f835, %f850;
	sub.f32 	%f852, %f851, %f845;
	fma.rn.f32 	%f853, %f57, %f852, %f845;
	sub.f32 	%f854, %f853, %f838;
	fma.rn.f32 	%f855, %f32, %f854, %f838;
	add.s16 	%rs271, %rs267, 1;
	cvt.u64.u16 	%rd1096, %rs271;
	and.b64  	%rd1097, %rd1096, 255;
	add.s64 	%rd1098, %rd1, %rd1097;
	ld.local.u8 	%r1225, [%rd1098+1876];
	add.f32 	%f856, %f820, 0fBF800000;
	and.b32  	%r1226, %r1225, 15;
	mul.wide.u32 	%rd1099, %r1226, 12;
	add.s64 	%rd1100, %rd687, %rd1099;
	ld.global.nc.f32 	%f857, [%rd1100];
	ld.global.nc.f32 	%f858, [%rd1100+4];
	ld.global.nc.f32 	%f859, [%rd1100+8];
	mul.f32 	%f860, %f856, %f859;
	fma.rn.f32 	%f861, %f858, %f31, %f860;
	fma.rn.f32 	%f862, %f857, %f56, %f861;
	add.s16 	%rs272, %rs268, 1;
	cvt.u64.u16 	%rd1101, %rs272;
	and.b64  	%rd1102, %rd1101, 255;
	add.s64 	%rd1103, %rd1, %rd1102;
	ld.local.u8 	%r1227, [%rd1103+1876];
	and.b32  	%r1228, %r1227, 15;
	mul.wide.u32 	%rd1104, %r1228, 12;
	add.s64 	%rd1105, %rd687, %rd1104;
	ld.global.nc.f32 	%f863, [%rd1105];
	ld.global.nc.f32 	%f864, [%rd1105+4];
	ld.global.nc.f32 	%f865, [%rd1105+8];
	mul.f32 	%f866, %f856, %f865;
	fma.rn.f32 	%f867, %f864, %f31, %f866;
	fma.rn.f32 	%f868, %f863, %f835, %f867;
	sub.f32 	%f869, %f868, %f862;
	fma.rn.f32 	%f870, %f57, %f869, %f862;
	add.s16 	%rs273, %rs269, 1;
	cvt.u64.u16 	%rd1106, %rs273;
	and.b64  	%rd1107, %rd1106, 255;
	add.s64 	%rd1108, %rd1, %rd1107;
	ld.local.u8 	%r1229, [%rd1108+1876];
	and.b32  	%r1230, %r1229, 15;
	mul.wide.u32 	%rd1109, %r1230, 12;
	add.s64 	%rd1110, %rd687, %rd1109;
	ld.global.nc.f32 	%f871, [%rd1110];
	ld.global.nc.f32 	%f872, [%rd1110+4];
	ld.global.nc.f32 	%f873, [%rd1110+8];
	mul.f32 	%f874, %f856, %f873;
	fma.rn.f32 	%f875, %f872, %f843, %f874;
	fma.rn.f32 	%f876, %f871, %f56, %f875;
	add.s16 	%rs274, %rs270, 1;
	cvt.u64.u16 	%rd1111, %rs274;
	and.b64  	%rd1112, %rd1111, 255;
	add.s64 	%rd1113, %rd1, %rd1112;
	ld.local.u8 	%r1231, [%rd1113+1876];
	and.b32  	%r1232, %r1231, 15;
	mul.wide.u32 	%rd1114, %r1232, 12;
	add.s64 	%rd1115, %rd687, %rd1114;
	ld.global.nc.f32 	%f877, [%rd1115];
	ld.global.nc.f32 	%f878, [%rd1115+4];
	ld.global.nc.f32 	%f879, [%rd1115+8];
	mul.f32 	%f880, %f856, %f879;
	fma.rn.f32 	%f881, %f878, %f843, %f880;
	fma.rn.f32 	%f882, %f877, %f835, %f881;
	sub.f32 	%f883, %f882, %f876;
	fma.rn.f32 	%f884, %f57, %f883, %f876;
	sub.f32 	%f885, %f884, %f870;
	fma.rn.f32 	%f886, %f32, %f885, %f870;
	sub.f32 	%f887, %f886, %f855;
	fma.rn.f32 	%f888, %f823, %f887, %f855;
	fma.rn.f32 	%f889, %f888, 0f43000000, %f817;
	fma.rn.f32 	%f890, %f62, 0f3B800000, %f34;
	cvt.rmi.s32.f32 	%r1233, %f890;
	cvt.rmi.f32.f32 	%f891, %f890;
	sub.f32 	%f892, %f890, %f891;
	mul.f32 	%f893, %f892, %f892;
	mul.f32 	%f894, %f892, %f893;
	cvt.f64.f32 	%fd255, %f894;
	cvt.f64.f32 	%fd256, %f892;
	fma.rn.f64 	%fd257, %fd256, 0d4018000000000000, 0dC02E000000000000;
	fma.rn.f64 	%fd258, %fd257, %fd256, 0d4024000000000000;
	mul.f64 	%fd259, %fd258, %fd255;
	cvt.rn.f32.f64 	%f895, %fd259;
	and.b32  	%r1234, %r134, 255;
	cvt.u64.u32 	%rd1116, %r1234;
	add.s64 	%rd1117, %rd1, %rd1116;
	ld.local.u8 	%rs275, [%rd1117+2144];
	add.s16 	%rs276, %rs275, %rs11;
	cvt.u64.u16 	%rd1118, %rs276;
	and.b64  	%rd1119, %rd1118, 255;
	add.s64 	%rd1120, %rd1, %rd1119;
	ld.local.u8 	%rs277, [%rd1120+2144];
	add.s16 	%rs278, %rs276, 1;
	cvt.u64.u16 	%rd1121, %rs278;
	and.b64  	%rd1122, %rd1121, 255;
	add.s64 	%rd1123, %rd1, %rd1122;
	ld.local.u8 	%rs279, [%rd1123+2144];
	add.s32 	%r1235, %r134, 1;
	and.b32  	%r1236, %r1235, 255;
	cvt.u64.u32 	%rd1124, %r1236;
	add.s64 	%rd1125, %rd1, %rd1124;
	ld.local.u8 	%rs280, [%rd1125+2144];
	add.s16 	%rs281, %rs280, %rs11;
	cvt.u64.u16 	%rd1126, %rs281;
	and.b64  	%rd1127, %rd1126, 255;
	add.s64 	%rd1128, %rd1, %rd1127;
	ld.local.u8 	%rs282, [%rd1128+2144];
	add.s16 	%rs283, %rs281, 1;
	cvt.u64.u16 	%rd1129, %rs283;
	and.b64  	%rd1130, %rd1129, 255;
	add.s64 	%rd1131, %rd1, %rd1130;
	ld.local.u8 	%rs284, [%rd1131+2144];
	cvt.u16.u32 	%rs285, %r1233;
	add.s16 	%rs286, %rs277, %rs285;
	cvt.u64.u16 	%rd1132, %rs286;
	and.b64  	%rd1133, %rd1132, 255;
	add.s64 	%rd1134, %rd1, %rd1133;
	ld.local.u8 	%r1237, [%rd1134+2144];
	and.b32  	%r1238, %r1237, 15;
	mul.wide.u32 	%rd1135, %r1238, 12;
	add.s64 	%rd1136, %rd687, %rd1135;
	ld.global.nc.f32 	%f896, [%rd1136];
	ld.global.nc.f32 	%f897, [%rd1136+4];
	ld.global.nc.f32 	%f898, [%rd1136+8];
	mul.f32 	%f899, %f892, %f898;
	fma.rn.f32 	%f900, %f897, %f35, %f899;
	fma.rn.f32 	%f901, %f896, %f58, %f900;
	add.s16 	%rs287, %rs282, %rs285;
	cvt.u64.u16 	%rd1137, %rs287;
	and.b64  	%rd1138, %rd1137, 255;
	add.s64 	%rd1139, %rd1, %rd1138;
	ld.local.u8 	%r1239, [%rd1139+2144];
	and.b32  	%r1240, %r1239, 15;
	mul.wide.u32 	%rd1140, %r1240, 12;
	add.s64 	%rd1141, %rd687, %rd1140;
	ld.global.nc.f32 	%f902, [%rd1141];
	ld.global.nc.f32 	%f903, [%rd1141+4];
	ld.global.nc.f32 	%f904, [%rd1141+8];
	mul.f32 	%f905, %f892, %f904;
	fma.rn.f32 	%f906, %f903, %f35, %f905;
	add.f32 	%f907, %f58, 0fBF800000;
	fma.rn.f32 	%f908, %f902, %f907, %f906;
	sub.f32 	%f909, %f908, %f901;
	fma.rn.f32 	%f910, %f59, %f909, %f901;
	add.s16 	%rs288, %rs279, %rs285;
	cvt.u64.u16 	%rd1142, %rs288;
	and.b64  	%rd1143, %rd1142, 255;
	add.s64 	%rd1144, %rd1, %rd1143;
	ld.local.u8 	%r1241, [%rd1144+2144];
	and.b32  	%r1242, %r1241, 15;
	mul.wide.u32 	%rd1145, %r1242, 12;
	add.s64 	%rd1146, %rd687, %rd1145;
	ld.global.nc.f32 	%f911, [%rd1146];
	ld.global.nc.f32 	%f912, [%rd1146+4];
	ld.global.nc.f32 	%f913, [%rd1146+8];
	mul.f32 	%f914, %f892, %f913;
	add.f32 	%f915, %f35, 0fBF800000;
	fma.rn.f32 	%f916, %f912, %f915, %f914;
	fma.rn.f32 	%f917, %f911, %f58, %f916;
	add.s16 	%rs289, %rs284, %rs285;
	cvt.u64.u16 	%rd1147, %rs289;
	and.b64  	%rd1148, %rd1147, 255;
	add.s64 	%rd1149, %rd1, %rd1148;
	ld.local.u8 	%r1243, [%rd1149+2144];
	and.b32  	%r1244, %r1243, 15;
	mul.wide.u32 	%rd1150, %r1244, 12;
	add.s64 	%rd1151, %rd687, %rd1150;
	ld.global.nc.f32 	%f918, [%rd1151];
	ld.global.nc.f32 	%f919, [%rd1151+4];
	ld.global.nc.f32 	%f920, [%rd1151+8];
	mul.f32 	%f921, %f892, %f920;
	fma.rn.f32 	%f922, %f919, %f915, %f921;
	fma.rn.f32 	%f923, %f918, %f907, %f922;
	sub.f32 	%f924, %f923, %f917;
	fma.rn.f32 	%f925, %f59, %f924, %f917;
	sub.f32 	%f926, %f925, %f910;
	fma.rn.f32 	%f927, %f36, %f926, %f910;
	add.s16 	%rs290, %rs286, 1;
	cvt.u64.u16 	%rd1152, %rs290;
	and.b64  	%rd1153, %rd1152, 255;
	add.s64 	%rd1154, %rd1, %rd1153;
	ld.local.u8 	%r1245, [%rd1154+2144];
	add.f32 	%f928, %f892, 0fBF800000;
	and.b32  	%r1246, %r1245, 15;
	mul.wide.u32 	%rd1155, %r1246, 12;
	add.s64 	%rd1156, %rd687, %rd1155;
	ld.global.nc.f32 	%f929, [%rd1156];
	ld.global.nc.f32 	%f930, [%rd1156+4];
	ld.global.nc.f32 	%f931, [%rd1156+8];
	mul.f32 	%f932, %f928, %f931;
	fma.rn.f32 	%f933, %f930, %f35, %f932;
	fma.rn.f32 	%f934, %f929, %f58, %f933;
	add.s16 	%rs291, %rs287, 1;
	cvt.u64.u16 	%rd1157, %rs291;
	and.b64  	%rd1158, %rd1157, 255;
	add.s64 	%rd1159, %rd1, %rd1158;
	ld.local.u8 	%r1247, [%rd1159+2144];
	and.b32  	%r1248, %r1247, 15;
	mul.wide.u32 	%rd1160, %r1248, 12;
	add.s64 	%rd1161, %rd687, %rd1160;
	ld.global.nc.f32 	%f935, [%rd1161];
	ld.global.nc.f32 	%f936, [%rd1161+4];
	ld.global.nc.f32 	%f937, [%rd1161+8];
	mul.f32 	%f938, %f928, %f937;
	fma.rn.f32 	%f939, %f936, %f35, %f938;
	fma.rn.f32 	%f940, %f935, %f907, %f939;
	sub.f32 	%f941, %f940, %f934;
	fma.rn.f32 	%f942, %f59, %f941, %f934;
	add.s16 	%rs292, %rs288, 1;
	cvt.u64.u16 	%rd1162, %rs292;
	and.b64  	%rd1163, %rd1162, 255;
	add.s64 	%rd1164, %rd1, %rd1163;
	ld.local.u8 	%r1249, [%rd1164+2144];
	and.b32  	%r1250, %r1249, 15;
	mul.wide.u32 	%rd1165, %r1250, 12;
	add.s64 	%rd1166, %rd687, %rd1165;
	ld.global.nc.f32 	%f943, [%rd1166];
	ld.global.nc.f32 	%f944, [%rd1166+4];
	ld.global.nc.f32 	%f945, [%rd1166+8];
	mul.f32 	%f946, %f928, %f945;
	fma.rn.f32 	%f947, %f944, %f915, %f946;
	fma.rn.f32 	%f948, %f943, %f58, %f947;
	add.s16 	%rs293, %rs289, 1;
	cvt.u64.u16 	%rd1167, %rs293;
	and.b64  	%rd1168, %rd1167, 255;
	add.s64 	%rd1169, %rd1, %rd1168;
	ld.local.u8 	%r1251, [%rd1169+2144];
	and.b32  	%r1252, %r1251, 15;
	mul.wide.u32 	%rd1170, %r1252, 12;
	add.s64 	%rd1171, %rd687, %rd1170;
	ld.global.nc.f32 	%f949, [%rd1171];
	ld.global.nc.f32 	%f950, [%rd1171+4];
	ld.global.nc.f32 	%f951, [%rd1171+8];
	mul.f32 	%f952, %f928, %f951;
	fma.rn.f32 	%f953, %f950, %f915, %f952;
	fma.rn.f32 	%f954, %f949, %f907, %f953;
	sub.f32 	%f955, %f954, %f948;
	fma.rn.f32 	%f956, %f59, %f955, %f948;
	sub.f32 	%f957, %f956, %f942;
	fma.rn.f32 	%f958, %f36, %f957, %f942;
	sub.f32 	%f959, %f958, %f927;
	fma.rn.f32 	%f960, %f895, %f959, %f927;
	fma.rn.f32 	%f961, %f960, 0f43800000, %f889;
	fma.rn.f32 	%f962, %f62, 0f3B000000, %f38;
	cvt.rmi.s32.f32 	%r1253, %f962;
	cvt.rmi.f32.f32 	%f963, %f962;
	sub.f32 	%f964, %f962, %f963;
	mul.f32 	%f965, %f964, %f964;
	mul.f32 	%f966, %f964, %f965;
	cvt.f64.f32 	%fd260, %f966;
	cvt.f64.f32 	%fd261, %f964;
	fma.rn.f64 	%fd262, %fd261, 0d4018000000000000, 0dC02E000000000000;
	fma.rn.f64 	%fd263, %fd262, %fd261, 0d4024000000000000;
	mul.f64 	%fd264, %fd263, %fd260;
	cvt.rn.f32.f64 	%f967, %fd264;
	and.b32  	%r1254, %r135, 255;
	cvt.u64.u32 	%rd1172, %r1254;
	add.s64 	%rd1173, %rd1, %rd1172;
	ld.local.u8 	%rs294, [%rd1173+2412];
	add.s16 	%rs295, %rs294, %rs12;
	cvt.u64.u16 	%rd1174, %rs295;
	and.b64  	%rd1175, %rd1174, 255;
	add.s64 	%rd1176, %rd1, %rd1175;
	ld.local.u8 	%rs296, [%rd1176+2412];
	add.s16 	%rs297, %rs295, 1;
	cvt.u64.u16 	%rd1177, %rs297;
	and.b64  	%rd1178, %rd1177, 255;
	add.s64 	%rd1179, %rd1, %rd1178;
	ld.local.u8 	%rs298, [%rd1179+2412];
	add.s32 	%r1255, %r135, 1;
	and.b32  	%r1256, %r1255, 255;
	cvt.u64.u32 	%rd1180, %r1256;
	add.s64 	%rd1181, %rd1, %rd1180;
	ld.local.u8 	%rs299, [%rd1181+2412];
	add.s16 	%rs300, %rs299, %rs12;
	cvt.u64.u16 	%rd1182, %rs300;
	and.b64  	%rd1183, %rd1182, 255;
	add.s64 	%rd1184, %rd1, %rd1183;
	ld.local.u8 	%rs301, [%rd1184+2412];
	add.s16 	%rs302, %rs300, 1;
	cvt.u64.u16 	%rd1185, %rs302;
	and.b64  	%rd1186, %rd1185, 255;
	add.s64 	%rd1187, %rd1, %rd1186;
	ld.local.u8 	%rs303, [%rd1187+2412];
	cvt.u16.u32 	%rs304, %r1253;
	add.s16 	%rs305, %rs296, %rs304;
	cvt.u64.u16 	%rd1188, %rs305;
	and.b64  	%rd1189, %rd1188, 255;
	add.s64 	%rd1190, %rd1, %rd1189;
	ld.local.u8 	%r1257, [%rd1190+2412];
	and.b32  	%r1258, %r1257, 15;
	mul.wide.u32 	%rd1191, %r1258, 12;
	add.s64 	%rd1192, %rd687, %rd1191;
	ld.global.nc.f32 	%f968, [%rd1192];
	ld.global.nc.f32 	%f969, [%rd1192+4];
	ld.global.nc.f32 	%f970, [%rd1192+8];
	mul.f32 	%f971, %f964, %f970;
	fma.rn.f32 	%f972, %f969, %f39, %f971;
	fma.rn.f32 	%f973, %f968, %f60, %f972;
	add.s16 	%rs306, %rs301, %rs304;
	cvt.u64.u16 	%rd1193, %rs306;
	and.b64  	%rd1194, %rd1193, 255;
	add.s64 	%rd1195, %rd1, %rd1194;
	ld.local.u8 	%r1259, [%rd1195+2412];
	and.b32  	%r1260, %r1259, 15;
	mul.wide.u32 	%rd1196, %r1260, 12;
	add.s64 	%rd1197, %rd687, %rd1196;
	ld.global.nc.f32 	%f974, [%rd1197];
	ld.global.nc.f32 	%f975, [%rd1197+4];
	ld.global.nc.f32 	%f976, [%rd1197+8];
	mul.f32 	%f977, %f964, %f976;
	fma.rn.f32 	%f978, %f975, %f39, %f977;
	add.f32 	%f979, %f60, 0fBF800000;
	fma.rn.f32 	%f980, %f974, %f979, %f978;
	sub.f32 	%f981, %f980, %f973;
	fma.rn.f32 	%f982, %f61, %f981, %f973;
	add.s16 	%rs307, %rs298, %rs304;
	cvt.u64.u16 	%rd1198, %rs307;
	and.b64  	%rd1199, %rd1198, 255;
	add.s64 	%rd1200, %rd1, %rd1199;
	ld.local.u8 	%r1261, [%rd1200+2412];
	and.b32  	%r1262, %r1261, 15;
	mul.wide.u32 	%rd1201, %r1262, 12;
	add.s64 	%rd1202, %rd687, %rd1201;
	ld.global.nc.f32 	%f983, [%rd1202];
	ld.global.nc.f32 	%f984, [%rd1202+4];
	ld.global.nc.f32 	%f985, [%rd1202+8];
	mul.f32 	%f986, %f964, %f985;
	add.f32 	%f987, %f39, 0fBF800000;
	fma.rn.f32 	%f988, %f984, %f987, %f986;
	fma.rn.f32 	%f989, %f983, %f60, %f988;
	add.s16 	%rs308, %rs303, %rs304;
	cvt.u64.u16 	%rd1203, %rs308;
	and.b64  	%rd1204, %rd1203, 255;
	add.s64 	%rd1205, %rd1, %rd1204;
	ld.local.u8 	%r1263, [%rd1205+2412];
	and.b32  	%r1264, %r1263, 15;
	mul.wide.u32 	%rd1206, %r1264, 12;
	add.s64 	%rd1207, %rd687, %rd1206;
	ld.global.nc.f32 	%f990, [%rd1207];
	ld.global.nc.f32 	%f991, [%rd1207+4];
	ld.global.nc.f32 	%f992, [%rd1207+8];
	mul.f32 	%f993, %f964, %f992;
	fma.rn.f32 	%f994, %f991, %f987, %f993;
	fma.rn.f32 	%f995, %f990, %f979, %f994;
	sub.f32 	%f996, %f995, %f989;
	fma.rn.f32 	%f997, %f61, %f996, %f989;
	sub.f32 	%f998, %f997, %f982;
	fma.rn.f32 	%f999, %f40, %f998, %f982;
	add.s16 	%rs309, %rs305, 1;
	cvt.u64.u16 	%rd1208, %rs309;
	and.b64  	%rd1209, %rd1208, 255;
	add.s64 	%rd1210, %rd1, %rd1209;
	ld.local.u8 	%r1265, [%rd1210+2412];
	add.f32 	%f1000, %f964, 0fBF800000;
	and.b32  	%r1266, %r1265, 15;
	mul.wide.u32 	%rd1211, %r1266, 12;
	add.s64 	%rd1212, %rd687, %rd1211;
	ld.global.nc.f32 	%f1001, [%rd1212];
	ld.global.nc.f32 	%f1002, [%rd1212+4];
	ld.global.nc.f32 	%f1003, [%rd1212+8];
	mul.f32 	%f1004, %f1000, %f1003;
	fma.rn.f32 	%f1005, %f1002, %f39, %f1004;
	fma.rn.f32 	%f1006, %f1001, %f60, %f1005;
	add.s16 	%rs310, %rs306, 1;
	cvt.u64.u16 	%rd1213, %rs310;
	and.b64  	%rd1214, %rd1213, 255;
	add.s64 	%rd1215, %rd1, %rd1214;
	ld.local.u8 	%r1267, [%rd1215+2412];
	and.b32  	%r1268, %r1267, 15;
	mul.wide.u32 	%rd1216, %r1268, 12;
	add.s64 	%rd1217, %rd687, %rd1216;
	ld.global.nc.f32 	%f1007, [%rd1217];
	ld.global.nc.f32 	%f1008, [%rd1217+4];
	ld.global.nc.f32 	%f1009, [%rd1217+8];
	mul.f32 	%f1010, %f1000, %f1009;
	fma.rn.f32 	%f1011, %f1008, %f39, %f1010;
	fma.rn.f32 	%f1012, %f1007, %f979, %f1011;
	sub.f32 	%f1013, %f1012, %f1006;
	fma.rn.f32 	%f1014, %f61, %f1013, %f1006;
	add.s16 	%rs311, %rs307, 1;
	cvt.u64.u16 	%rd1218, %rs311;
	and.b64  	%rd1219, %rd1218, 255;
	add.s64 	%rd1220, %rd1, %rd1219;
	ld.local.u8 	%r1269, [%rd1220+2412];
	and.b32  	%r1270, %r1269, 15;
	mul.wide.u32 	%rd1221, %r1270, 12;
	add.s64 	%rd1222, %rd687, %rd1221;
	ld.global.nc.f32 	%f1015, [%rd1222];
	ld.global.nc.f32 	%f1016, [%rd1222+4];
	ld.global.nc.f32 	%f1017, [%rd1222+8];
	mul.f32 	%f1018, %f1000, %f1017;
	fma.rn.f32 	%f1019, %f1016, %f987, %f1018;
	fma.rn.f32 	%f1020, %f1015, %f60, %f1019;
	add.s16 	%rs312, %rs308, 1;
	cvt.u64.u16 	%rd1223, %rs312;
	and.b64  	%rd1224, %rd1223, 255;
	add.s64 	%rd1225, %rd1, %rd1224;
	ld.local.u8 	%r1271, [%rd1225+2412];
	and.b32  	%r1272, %r1271, 15;
	mul.wide.u32 	%rd1226, %r1272, 12;
	add.s64 	%rd1227, %rd687, %rd1226;
	ld.global.nc.f32 	%f1021, [%rd1227];
	ld.global.nc.f32 	%f1022, [%rd1227+4];
	ld.global.nc.f32 	%f1023, [%rd1227+8];
	mul.f32 	%f1024, %f1000, %f1023;
	fma.rn.f32 	%f1025, %f1022, %f987, %f1024;
	fma.rn.f32 	%f1026, %f1021, %f979, %f1025;
	sub.f32 	%f1027, %f1026, %f1020;
	fma.rn.f32 	%f1028, %f61, %f1027, %f1020;
	sub.f32 	%f1029, %f1028, %f1014;
	fma.rn.f32 	%f1030, %f40, %f1029, %f1014;
	sub.f32 	%f1031, %f1030, %f999;
	fma.rn.f32 	%f1032, %f967, %f1031, %f999;
	fma.rn.f32 	%f1033, %f1032, 0f44000000, %f961;
	setp.geu.f32 	%p49, %f1033, 0fC4000000;
	@%p49 bra 	$L__BB1_139;
	ld.param.u64 	%rd1854, [_Z30get_monoliths_world_per_threadiiPf_param_2];
	mov.u32 	%r1274, %ctaid.x;
	mov.u32 	%r1275, %ntid.x;
	mov.u32 	%r1276, %tid.x;
	mad.lo.s32 	%r1277, %r1274, %r1275, %r1276;
	cvta.to.global.u64 	%rd1228, %rd1854;
	mul.wide.u32 	%rd1229, %r1277, 4;
	add.s64 	%rd1230, %rd1228, %rd1229;
	ld.global.f32 	%f1891, [%rd1230];
	mov.b32 	%r1546, -256;
$L__BB1_132:
	shr.s32 	%r1279, %r1546, 2;
	cvt.rn.f32.s32 	%f1034, %r1279;
	mul.f32 	%f68, %f1034, 0f42C80000;
	add.f32 	%f1035, %f1, %f1034;
	cvt.rmi.s32.f32 	%r142, %f1035;
	cvt.rmi.f32.f32 	%f1036, %f1035;
	sub.f32 	%f69, %f1035, %f1036;
	mul.f32 	%f1037, %f69, %f69;
	mul.f32 	%f1038, %f69, %f1037;
	cvt.f64.f32 	%fd265, %f1038;
	cvt.f64.f32 	%fd266, %f69;
	fma.rn.f64 	%fd267, %fd266, 0d4018000000000000, 0dC02E000000000000;
	fma.rn.f64 	%fd268, %fd267, %fd266, 0d4024000000000000;
	mul.f64 	%fd269, %fd268, %fd265;
	cvt.rn.f32.f64 	%f70, %fd269;
	fma.rn.f32 	%f1039, %f1034, 0f3F000000, %f5;
	cvt.rmi.s32.f32 	%r143, %f1039;
	cvt.rmi.f32.f32 	%f1040, %f1039;
	sub.f32 	%f71, %f1039, %f1040;
	mul.f32 	%f1041, %f71, %f71;
	mul.f32 	%f1042, %f71, %f1041;
	cvt.f64.f32 	%fd270, %f1042;
	cvt.f64.f32 	%fd271, %f71;
	fma.rn.f64 	%fd272, %fd271, 0d4018000000000000, 0dC02E000000000000;
	fma.rn.f64 	%fd273, %fd272, %fd271, 0d4024000000000000;
	mul.f64 	%fd274, %fd273, %fd270;
	cvt.rn.f32.f64 	%f72, %fd274;
	fma.rn.f32 	%f1043, %f1034, 0f3E800000, %f9;
	cvt.rmi.s32.f32 	%r144, %f1043;
	cvt.rmi.f32.f32 	%f1044, %f1043;
	sub.f32 	%f73, %f1043, %f1044;
	mul.f32 	%f1045, %f73, %f73;
	mul.f32 	%f1046, %f73, %f1045;
	cvt.f64.f32 	%fd275, %f1046;
	cvt.f64.f32 	%fd276, %f73;
	fma.rn.f64 	%fd277, %fd276, 0d4018000000000000, 0dC02E000000000000;
	fma.rn.f64 	%fd278, %fd277, %fd276, 0d4024000000000000;
	mul.f64 	%fd279, %fd278, %fd275;
	cvt.rn.f32.f64 	%f74, %fd279;
	fma.rn.f32 	%f1047, %f1034, 0f3E000000, %f13;
	cvt.rmi.s32.f32 	%r145, %f1047;
	cvt.rmi.f32.f32 	%f1048, %f1047;
	sub.f32 	%f75, %f1047, %f1048;
	mul.f32 	%f1049, %f75, %f75;
	mul.f32 	%f1050, %f75, %f1049;
	cvt.f64.f32 	%fd280, %f1050;
	cvt.f64.f32 	%fd281, %f75;
	fma.rn.f64 	%fd282, %fd281, 0d4018000000000000, 0dC02E000000000000;
	fma.rn.f64 	%fd283, %fd282, %fd281, 0d4024000000000000;
	mul.f64 	%fd284, %fd283, %fd280;
	cvt.rn.f32.f64 	%f76, %fd284;
	fma.rn.f32 	%f1051, %f1034, 0f3D800000, %f17;
	cvt.rmi.s32.f32 	%r146, %f1051;
	cvt.rmi.f32.f32 	%f1052, %f1051;
	sub.f32 	%f77, %f1051, %f1052;
	mul.f32 	%f1053, %f77, %f77;
	mul.f32 	%f1054, %f77, %f1053;
	cvt.f64.f32 	%fd285, %f1054;
	cvt.f64.f32 	%fd286, %f77;
	fma.rn.f64 	%fd287, %fd286, 0d4018000000000000, 0dC02E000000000000;
	fma.rn.f64 	%fd288, %fd287, %fd286, 0d4024000000000000;
	mul.f64 	%fd289, %fd288, %fd285;
	cvt.rn.f32.f64 	%f78, %fd289;
	fma.rn.f32 	%f1055, %f1034, 0f3D000000, %f21;
	cvt.rmi.s32.f32 	%r147, %f1055;
	cvt.rmi.f32.f32 	%f1056, %f1055;
	sub.f32 	%f79, %f1055, %f1056;
	mul.f32 	%f1057, %f79, %f79;
	mul.f32 	%f1058, %f79, %f1057;
	cvt.f64.f32 	%fd290, %f1058;
	cvt.f64.f32 	%fd291, %f79;
	fma.rn.f64 	%fd292, %fd291, 0d4018000000000000, 0dC02E000000000000;
	fma.rn.f64 	%fd293, %fd292, %fd291, 0d4024000000000000;
	mul.f64 	%fd294, %fd293, %fd290;
	cvt.rn.f32.f64 	%f80, %fd294;
	fma.rn.f32 	%f1059, %f1034, 0f3C800000, %f25;
	cvt.rmi.s32.f32 	%r148, %f1059;
	cvt.rmi.f32.f32 	%f1060, %f1059;
	sub.f32 	%f81, %f1059, %f1060;
	mul.f32 	%f1061, %f81, %f81;
	mul.f32 	%f1062, %f81, %f1061;
	cvt.f64.f32 	%fd295, %f1062;
	cvt.f64.f32 	%fd296, %f81;
	fma.rn.f64 	%fd297, %fd296, 0d4018000000000000, 0dC02E000000000000;
	fma.rn.f64 	%fd298, %fd297, %fd296, 0d4024000000000000;
	mul.f64 	%fd299, %fd298, %fd295;
	cvt.rn.f32.f64 	%f82, %fd299;
	fma.rn.f32 	%f1063, %f1034, 0f3C000000, %f29;
	cvt.rmi.s32.f32 	%r149, %f1063;
	cvt.rmi.f32.f32 	%f1064, %f1063;
	sub.f32 	%f83, %f1063, %f1064;
	mul.f32 	%f1065, %f83, %f83;
	mul.f32 	%f1066, %f83, %f1065;
	cvt.f64.f32 	%fd300, %f1066;
	cvt.f64.f32 	%fd301, %f83;
	fma.rn.f64 	%fd302, %fd301, 0d4018000000000000, 0dC02E000000000000;
	fma.rn.f64 	%fd303, %fd302, %fd301, 0d4024000000000000;
	mul.f64 	%fd304, %fd303, %fd300;
	cvt.rn.f32.f64 	%f84, %fd304;
	fma.rn.f32 	%f1067, %f1034, 0f3B800000, %f33;
	cvt.rmi.s32.f32 	%r150, %f1067;
	cvt.rmi.f32.f32 	%f1068, %f1067;
	sub.f32 	%f85, %f1067, %f1068;
	mul.f32 	%f1069, %f85, %f85;
	mul.f32 	%f1070, %f85, %f1069;
	cvt.f64.f32 	%fd305, %f1070;
	cvt.f64.f32 	%fd306, %f85;
	fma.rn.f64 	%fd307, %fd306, 0d4018000000000000, 0dC02E000000000000;
	fma.rn.f64 	%fd308, %fd307, %fd306, 0d4024000000000000;
	mul.f64 	%fd309, %fd308, %fd305;
	cvt.rn.f32.f64 	%f86, %fd309;
	fma.rn.f32 	%f1071, %f1034, 0f3B000000, %f37;
	cvt.rmi.s32.f32 	%r151, %f1071;
	cvt.rmi.f32.f32 	%f1072, %f1071;
	sub.f32 	%f87, %f1071, %f1072;
	mul.f32 	%f1073, %f87, %f87;
	mul.f32 	%f1074, %f87, %f1073;
	cvt.f64.f32 	%fd310, %f1074;
	cvt.f64.f32 	%fd311, %f87;
	fma.rn.f64 	%fd312, %fd311, 0d4018000000000000, 0dC02E000000000000;
	fma.rn.f64 	%fd313, %fd312, %fd311, 0d4024000000000000;
	mul.f64 	%fd314, %fd313, %fd310;
	cvt.rn.f32.f64 	%f88, %fd314;
	mov.b32 	%r1547, -256;
$L__BB1_133:
	mov.u32 	%r152, %r1547;
	shr.s32 	%r1281, %r152, 2;
	cvt.rn.f32.s32 	%f90, %r1281;
	mul.f32 	%f91, %f90, 0f42C80000;
	mov.f32 	%f1892, 0f00000000;
	mov.b32 	%r1548, 0;
$L__BB1_134:
	mov.b32 	%r1282, 1;
	shl.b32 	%r1283, %r1282, %r1548;
	cvt.rn.f32.u32 	%f1076, %r1283;
	div.rn.f32 	%f1077, %f68, %f1076;
	mov.f32 	%f1078, 0f00000000;
	div.rn.f32 	%f1079, %f1078, %f1076;
	div.rn.f32 	%f1080, %f91, %f1076;
	mul.wide.u32 	%rd1231, %r1548, 268;
	add.s64 	%rd1232, %rd1, %rd1231;
	ld.local.f32 	%f1081, [%rd1232+2936];
	add.f32 	%f1082, %f1077, %f1081;
	ld.local.f32 	%f1083, [%rd1232+2940];
	add.f32 	%f1084, %f1079, %f1083;
	ld.local.f32 	%f1085, [%rd1232+2944];
	add.f32 	%f1086, %f1080, %f1085;
	cvt.rmi.s32.f32 	%r1284, %f1082;
	cvt.rmi.s32.f32 	%r1285, %f1084;
	cvt.rmi.s32.f32 	%r1286, %f1086;
	cvt.rmi.f32.f32 	%f1087, %f1082;
	sub.f32 	%f1088, %f1082, %f1087;
	cvt.rmi.f32.f32 	%f1089, %f1084;
	sub.f32 	%f1090, %f1084, %f1089;
	cvt.rmi.f32.f32 	%f1091, %f1086;
	sub.f32 	%f1092, %f1086, %f1091;
	mul.f32 	%f1093, %f1088, %f1088;
	mul.f32 	%f1094, %f1088, %f1093;
	cvt.f64.f32 	%fd315, %f1094;
	cvt.f64.f32 	%fd316, %f1088;
	fma.rn.f64 	%fd317, %fd316, 0d4018000000000000, 0dC02E000000000000;
	fma.rn.f64 	%fd318, %fd317, %fd316, 0d4024000000000000;
	mul.f64 	%fd319, %fd318, %fd315;
	cvt.rn.f32.f64 	%f1095, %fd319;
	mul.f32 	%f1096, %f1090, %f1090;
	mul.f32 	%f1097, %f1090, %f1096;
	cvt.f64.f32 	%fd320, %f1097;
	cvt.f64.f32 	%fd321, %f1090;
	fma.rn.f64 	%fd322, %fd321, 0d4018000000000000, 0dC02E000000000000;
	fma.rn.f64 	%fd323, %fd322, %fd321, 0d4024000000000000;
	mul.f64 	%fd324, %fd323, %fd320;
	cvt.rn.f32.f64 	%f1098, %fd324;
	mul.f32 	%f1099, %f1092, %f1092;
	mul.f32 	%f1100, %f1092, %f1099;
	cvt.f64.f32 	%fd325, %f1100;
	cvt.f64.f32 	%fd326, %f1092;
	fma.rn.f64 	%fd327, %fd326, 0d4018000000000000, 0dC02E000000000000;
	fma.rn.f64 	%fd328, %fd327, %fd326, 0d4024000000000000;
	mul.f64 	%fd329, %fd328, %fd325;
	cvt.rn.f32.f64 	%f1101, %fd329;
	and.b32  	%r1287, %r1284, 255;
	cvt.u64.u32 	%rd1233, %r1287;
	add.s64 	%rd1234, %rd1232, %rd1233;
	ld.local.u8 	%rs313, [%rd1234+2680];
	cvt.u16.u32 	%rs314, %r1285;
	add.s16 	%rs315, %rs313, %rs314;
	cvt.u64.u16 	%rd1235, %rs315;
	and.b64  	%rd1236, %rd1235, 255;
	add.s64 	%rd1237, %rd1232, %rd1236;
	ld.local.u8 	%rs316, [%rd1237+2680];
	add.s16 	%rs317, %rs315, 1;
	cvt.u64.u16 	%rd1238, %rs317;
	and.b64  	%rd1239, %rd1238, 255;
	add.s64 	%rd1240, %rd1232, %rd1239;
	ld.local.u8 	%rs318, [%rd1240+2680];
	add.s32 	%r1288, %r1284, 1;
	and.b32  	%r1289, %r1288, 255;
	cvt.u64.u32 	%rd1241, %r1289;
	add.s64 	%rd1242, %rd1232, %rd1241;
	ld.local.u8 	%rs319, [%rd1242+2680];
	add.s16 	%rs320, %rs319, %rs314;
	cvt.u64.u16 	%rd1243, %rs320;
	and.b64  	%rd1244, %rd1243, 255;
	add.s64 	%rd1245, %rd1232, %rd1244;
	ld.local.u8 	%rs321, [%rd1245+2680];
	add.s16 	%rs322, %rs320, 1;
	cvt.u64.u16 	%rd1246, %rs322;
	and.b64  	%rd1247, %rd1246, 255;
	add.s64 	%rd1248, %rd1232, %rd1247;
	ld.local.u8 	%rs323, [%rd1248+2680];
	cvt.u16.u32 	%rs324, %r1286;
	add.s16 	%rs325, %rs316, %rs324;
	cvt.u64.u16 	%rd1249, %rs325;
	and.b64  	%rd1250, %rd1249, 255;
	add.s64 	%rd1251, %rd1232, %rd1250;
	ld.local.u8 	%r1290, [%rd1251+2680];
	and.b32  	%r1291, %r1290, 15;
	mul.wide.u32 	%rd1252, %r1291, 12;
	mov.u64 	%rd1253, GRAD_LOOKUP;
	add.s64 	%rd1254, %rd1253, %rd1252;
	ld.global.nc.f32 	%f1102, [%rd1254];
	ld.global.nc.f32 	%f1103, [%rd1254+4];
	ld.global.nc.f32 	%f1104, [%rd1254+8];
	mul.f32 	%f1105, %f1092, %f1104;
	fma.rn.f32 	%f1106, %f1103, %f1090, %f1105;
	fma.rn.f32 	%f1107, %f1102, %f1088, %f1106;
	add.s16 	%rs326, %rs321, %rs324;
	cvt.u64.u16 	%rd1255, %rs326;
	and.b64  	%rd1256, %rd1255, 255;
	add.s64 	%rd1257, %rd1232, %rd1256;
	ld.local.u8 	%r1292, [%rd1257+2680];
	add.f32 	%f1108, %f1088, 0fBF800000;
	and.b32  	%r1293, %r1292, 15;
	mul.wide.u32 	%rd1258, %r1293, 12;
	add.s64 	%rd1259, %rd1253, %rd1258;
	ld.global.nc.f32 	%f1109, [%rd1259];
	ld.global.nc.f32 	%f1110, [%rd1259+4];
	ld.global.nc.f32 	%f1111, [%rd1259+8];
	mul.f32 	%f1112, %f1092, %f1111;
	fma.rn.f32 	%f1113, %f1110, %f1090, %f1112;
	fma.rn.f32 	%f1114, %f1109, %f1108, %f1113;
	sub.f32 	%f1115, %f1114, %f1107;
	fma.rn.f32 	%f1116, %f1095, %f1115, %f1107;
	add.s16 	%rs327, %rs318, %rs324;
	cvt.u64.u16 	%rd1260, %rs327;
	and.b64  	%rd1261, %rd1260, 255;
	add.s64 	%rd1262, %rd1232, %rd1261;
	ld.local.u8 	%r1294, [%rd1262+2680];
	add.f32 	%f1117, %f1090, 0fBF800000;
	and.b32  	%r1295, %r1294, 15;
	mul.wide.u32 	%rd1263, %r1295, 12;
	add.s64 	%rd1264, %rd1253, %rd1263;
	ld.global.nc.f32 	%f1118, [%rd1264];
	ld.global.nc.f32 	%f1119, [%rd1264+4];
	ld.global.nc.f32 	%f1120, [%rd1264+8];
	mul.f32 	%f1121, %f1092, %f1120;
	fma.rn.f32 	%f1122, %f1119, %f1117, %f1121;
	fma.rn.f32 	%f1123, %f1118, %f1088, %f1122;
	add.s16 	%rs328, %rs323, %rs324;
	cvt.u64.u16 	%rd1265, %rs328;
	and.b64  	%rd1266, %rd1265, 255;
	add.s64 	%rd1267, %rd1232, %rd1266;
	ld.local.u8 	%r1296, [%rd1267+2680];
	and.b32  	%r1297, %r1296, 15;
	mul.wide.u32 	%rd1268, %r1297, 12;
	add.s64 	%rd1269, %rd1253, %rd1268;
	ld.global.nc.f32 	%f1124, [%rd1269];
	ld.global.nc.f32 	%f1125, [%rd1269+4];
	ld.global.nc.f32 	%f1126, [%rd1269+8];
	mul.f32 	%f1127, %f1092, %f1126;
	fma.rn.f32 	%f1128, %f1125, %f1117, %f1127;
	fma.rn.f32 	%f1129, %f1124, %f1108, %f1128;
	sub.f32 	%f1130, %f1129, %f1123;
	fma.rn.f32 	%f1131, %f1095, %f1130, %f1123;
	sub.f32 	%f1132, %f1131, %f1116;
	fma.rn.f32 	%f1133, %f1098, %f1132, %f1116;
	add.s16 	%rs329, %rs325, 1;
	cvt.u64.u16 	%rd1270, %rs329;
	and.b64  	%rd1271, %rd1270, 255;
	add.s64 	%rd1272, %rd1232, %rd1271;
	ld.local.u8 	%r1298, [%rd1272+2680];
	add.f32 	%f1134, %f1092, 0fBF800000;
	and.b32  	%r1299, %r1298, 15;
	mul.wide.u32 	%rd1273, %r1299, 12;
	add.s64 	%rd1274, %rd1253, %rd1273;
	ld.global.nc.f32 	%f1135, [%rd1274];
	ld.global.nc.f32 	%f1136, [%rd1274+4];
	ld.global.nc.f32 	%f1137, [%rd1274+8];
	mul.f32 	%f1138, %f1134, %f1137;
	fma.rn.f32 	%f1139, %f1136, %f1090, %f1138;
	fma.rn.f32 	%f1140, %f1135, %f1088, %f1139;
	add.s16 	%rs330, %rs326, 1;
	cvt.u64.u16 	%rd1275, %rs330;
	and.b64  	%rd1276, %rd1275, 255;
	add.s64 	%rd1277, %rd1232, %rd1276;
	ld.local.u8 	%r1300, [%rd1277+2680];
	and.b32  	%r1301, %r1300, 15;
	mul.wide.u32 	%rd1278, %r1301, 12;
	add.s64 	%rd1279, %rd1253, %rd1278;
	ld.global.nc.f32 	%f1141, [%rd1279];
	ld.global.nc.f32 	%f1142, [%rd1279+4];
	ld.global.nc.f32 	%f1143, [%rd1279+8];
	mul.f32 	%f1144, %f1134, %f1143;
	fma.rn.f32 	%f1145, %f1142, %f1090, %f1144;
	fma.rn.f32 	%f1146, %f1141, %f1108, %f1145;
	sub.f32 	%f1147, %f1146, %f1140;
	fma.rn.f32 	%f1148, %f1095, %f1147, %f1140;
	add.s16 	%rs331, %rs327, 1;
	cvt.u64.u16 	%rd1280, %rs331;
	and.b64  	%rd1281, %rd1280, 255;
	add.s64 	%rd1282, %rd1232, %rd1281;
	ld.local.u8 	%r1302, [%rd1282+2680];
	and.b32  	%r1303, %r1302, 15;
	mul.wide.u32 	%rd1283, %r1303, 12;
	add.s64 	%rd1284, %rd1253, %rd1283;
	ld.global.nc.f32 	%f1149, [%rd1284];
	ld.global.nc.f32 	%f1150, [%rd1284+4];
	ld.global.nc.f32 	%f1151, [%rd1284+8];
	mul.f32 	%f1152, %f1134, %f1151;
	fma.rn.f32 	%f1153, %f1150, %f1117, %f1152;
	fma.rn.f32 	%f1154, %f1149, %f1088, %f1153;
	add.s16 	%rs332, %rs328, 1;
	cvt.u64.u16 	%rd1285, %rs332;
	and.b64  	%rd1286, %rd1285, 255;
	add.s64 	%rd1287, %rd1232, %rd1286;
	ld.local.u8 	%r1304, [%rd1287+2680];
	and.b32  	%r1305, %r1304, 15;
	mul.wide.u32 	%rd1288, %r1305, 12;
	add.s64 	%rd1289, %rd1253, %rd1288;
	ld.global.nc.f32 	%f1155, [%rd1289];
	ld.global.nc.f32 	%f1156, [%rd1289+4];
	ld.global.nc.f32 	%f1157, [%rd1289+8];
	mul.f32 	%f1158, %f1134, %f1157;
	fma.rn.f32 	%f1159, %f1156, %f1117, %f1158;
	fma.rn.f32 	%f1160, %f1155, %f1108, %f1159;
	sub.f32 	%f1161, %f1160, %f1154;
	fma.rn.f32 	%f1162, %f1095, %f1161, %f1154;
	sub.f32 	%f1163, %f1162, %f1148;
	fma.rn.f32 	%f1164, %f1098, %f1163, %f1148;
	sub.f32 	%f1165, %f1164, %f1133;
	fma.rn.f32 	%f1166, %f1101, %f1165, %f1133;
	fma.rn.f32 	%f1892, %f1166, %f1076, %f1892;
	add.s32 	%r1548, %r1548, 1;
	setp.ne.s32 	%p50, %r1548, 16;
	@%p50 bra 	$L__BB1_134;
	abs.f32 	%f1168, %f1892;
	setp.leu.f32 	%p51, %f1168, 0f45FA0000;
	mov.f32 	%f1893, 0f00000000;
	@%p51 bra 	$L__BB1_137;
	add.f32 	%f1169, %f2, %f90;
	cvt.rmi.s32.f32 	%r1306, %f1169;
	cvt.rmi.f32.f32 	%f1170, %f1169;
	sub.f32 	%f1171, %f1169, %f1170;
	mul.f32 	%f1172, %f1171, %f1171;
	mul.f32 	%f1173, %f1171, %f1172;
	cvt.f64.f32 	%fd330, %f1173;
	cvt.f64.f32 	%fd331, %f1171;
	fma.rn.f64 	%fd332, %fd331, 0d4018000000000000, 0dC02E000000000000;
	fma.rn.f64 	%fd333, %fd332, %fd331, 0d4024000000000000;
	mul.f64 	%fd334, %fd333, %fd330;
	cvt.rn.f32.f64 	%f1174, %fd334;
	and.b32  	%r1307, %r142, 255;
	cvt.u64.u32 	%rd1290, %r1307;
	add.s64 	%rd1291, %rd1, %rd1290;
	ld.local.u8 	%rs333, [%rd1291];
	add.s16 	%rs334, %rs333, %rs3;
	cvt.u64.u16 	%rd1292, %rs334;
	and.b64  	%rd1293, %rd1292, 255;
	add.s64 	%rd1294, %rd1, %rd1293;
	ld.local.u8 	%rs335, [%rd1294];
	add.s16 	%rs336, %rs334, 1;
	cvt.u64.u16 	%rd1295, %rs336;
	and.b64  	%rd1296, %rd1295, 255;
	add.s64 	%rd1297, %rd1, %rd1296;
	ld.local.u8 	%rs337, [%rd1297];
	add.s32 	%r1308, %r142, 1;
	and.b32  	%r1309, %r1308, 255;
	cvt.u64.u32 	%rd1298, %r1309;
	add.s64 	%rd1299, %rd1, %rd1298;
	ld.local.u8 	%rs338, [%rd1299];
	add.s16 	%rs339, %rs338, %rs3;
	cvt.u64.u16 	%rd1300, %rs339;
	and.b64  	%rd1301, %rd1300, 255;
	add.s64 	%rd1302, %rd1, %rd1301;
	ld.local.u8 	%rs340, [%rd1302];
	add.s16 	%rs341, %rs339, 1;
	cvt.u64.u16 	%rd1303, %rs341;
	and.b64  	%rd1304, %rd1303, 255;
	add.s64 	%rd1305, %rd1, %rd1304;
	ld.local.u8 	%rs342, [%rd1305];
	cvt.u16.u32 	%rs343, %r1306;
	add.s16 	%rs344, %rs335, %rs343;
	cvt.u64.u16 	%rd1306, %rs344;
	and.b64  	%rd1307, %rd1306, 255;
	add.s64 	%rd1308, %rd1, %rd1307;
	ld.local.u8 	%r1310, [%rd1308];
	and.b32  	%r1311, %r1310, 15;
	mul.wide.u32 	%rd1309, %r1311, 12;
	mov.u64 	%rd1310, GRAD_LOOKUP;
	add.s64 	%rd1311, %rd1310, %rd1309;
	ld.global.nc.f32 	%f1175, [%rd1311];
	ld.global.nc.f32 	%f1176, [%rd1311+4];
	ld.global.nc.f32 	%f1177, [%rd1311+8];
	mul.f32 	%f1178, %f1171, %f1177;
	fma.rn.f32 	%f1179, %f1176, %f3, %f1178;
	fma.rn.f32 	%f1180, %f1175, %f69, %f1179;
	add.s16 	%rs345, %rs340, %rs343;
	cvt.u64.u16 	%rd1312, %rs345;
	and.b64  	%rd1313, %rd1312, 255;
	add.s64 	%rd1314, %rd1, %rd1313;
	ld.local.u8 	%r1312, [%rd1314];
	and.b32  	%r1313, %r1312, 15;
	mul.wide.u32 	%rd1315, %r1313, 12;
	add.s64 	%rd1316, %rd1310, %rd1315;
	ld.global.nc.f32 	%f1181, [%rd1316];
	ld.global.nc.f32 	%f1182, [%rd1316+4];
	ld.global.nc.f32 	%f1183, [%rd1316+8];
	mul.f32 	%f1184, %f1171, %f1183;
	fma.rn.f32 	%f1185, %f1182, %f3, %f1184;
	add.f32 	%f1186, %f69, 0fBF800000;
	fma.rn.f32 	%f1187, %f1181, %f1186, %f1185;
	sub.f32 	%f1188, %f1187, %f1180;
	fma.rn.f32 	%f1189, %f70, %f1188, %f1180;
	add.s16 	%rs346, %rs337, %rs343;
	cvt.u64.u16 	%rd1317, %rs346;
	and.b64  	%rd1318, %rd1317, 255;
	add.s64 	%rd1319, %rd1, %rd1318;
	ld.local.u8 	%r1314, [%rd1319];
	and.b32  	%r1315, %r1314, 15;
	mul.wide.u32 	%rd1320, %r1315, 12;
	add.s64 	%rd1321, %rd1310, %rd1320;
	ld.global.nc.f32 	%f1190, [%rd1321];
	ld.global.nc.f32 	%f1191, [%rd1321+4];
	ld.global.nc.f32 	%f1192, [%rd1321+8];
	mul.f32 	%f1193, %f1171, %f1192;
	add.f32 	%f1194, %f3, 0fBF800000;
	fma.rn.f32 	%f1195, %f1191, %f1194, %f1193;
	fma.rn.f32 	%f1196, %f1190, %f69, %f1195;
	add.s16 	%rs347, %rs342, %rs343;
	cvt.u64.u16 	%rd1322, %rs347;
	and.b64  	%rd1323, %rd1322, 255;
	add.s64 	%rd1324, %rd1, %rd1323;
	ld.local.u8 	%r1316, [%rd1324];
	and.b32  	%r1317, %r1316, 15;
	mul.wide.u32 	%rd1325, %r1317, 12;
	add.s64 	%rd1326, %rd1310, %rd1325;
	ld.global.nc.f32 	%f1197, [%rd1326];
	ld.global.nc.f32 	%f1198, [%rd1326+4];
	ld.global.nc.f32 	%f1199, [%rd1326+8];
	mul.f32 	%f1200, %f1171, %f1199;
	fma.rn.f32 	%f1201, %f1198, %f1194, %f1200;
	fma.rn.f32 	%f1202, %f1197, %f1186, %f1201;
	sub.f32 	%f1203, %f1202, %f1196;
	fma.rn.f32 	%f1204, %f70, %f1203, %f1196;
	sub.f32 	%f1205, %f1204, %f1189;
	fma.rn.f32 	%f1206, %f4, %f1205, %f1189;
	add.s16 	%rs348, %rs344, 1;
	cvt.u64.u16 	%rd1327, %rs348;
	and.b64  	%rd1328, %rd1327, 255;
	add.s64 	%rd1329, %rd1, %rd1328;
	ld.local.u8 	%r1318, [%rd1329];
	add.f32 	%f1207, %f1171, 0fBF800000;
	and.b32  	%r1319, %r1318, 15;
	mul.wide.u32 	%rd1330, %r1319, 12;
	add.s64 	%rd1331, %rd1310, %rd1330;
	ld.global.nc.f32 	%f1208, [%rd1331];
	ld.global.nc.f32 	%f1209, [%rd1331+4];
	ld.global.nc.f32 	%f1210, [%rd1331+8];
	mul.f32 	%f1211, %f1207, %f1210;
	fma.rn.f32 	%f1212, %f1209, %f3, %f1211;
	fma.rn.f32 	%f1213, %f1208, %f69, %f1212;
	add.s16 	%rs349, %rs345, 1;
	cvt.u64.u16 	%rd1332, %rs349;
	and.b64  	%rd1333, %rd1332, 255;
	add.s64 	%rd1334, %rd1, %rd1333;
	ld.local.u8 	%r1320, [%rd1334];
	and.b32  	%r1321, %r1320, 15;
	mul.wide.u32 	%rd1335, %r1321, 12;
	add.s64 	%rd1336, %rd1310, %rd1335;
	ld.global.nc.f32 	%f1214, [%rd1336];
	ld.global.nc.f32 	%f1215, [%rd1336+4];
	ld.global.nc.f32 	%f1216, [%rd1336+8];
	mul.f32 	%f1217, %f1207, %f1216;
	fma.rn.f32 	%f1218, %f1215, %f3, %f1217;
	fma.rn.f32 	%f1219, %f1214, %f1186, %f1218;
	sub.f32 	%f1220, %f1219, %f1213;
	fma.rn.f32 	%f1221, %f70, %f1220, %f1213;
	add.s16 	%rs350, %rs346, 1;
	cvt.u64.u16 	%rd1337, %rs350;
	and.b64  	%rd1338, %rd1337, 255;
	add.s64 	%rd1339, %rd1, %rd1338;
	ld.local.u8 	%r1322, [%rd1339];
	and.b32  	%r1323, %r1322, 15;
	mul.wide.u32 	%rd1340, %r1323, 12;
	add.s64 	%rd1341, %rd1310, %rd1340;
	ld.global.nc.f32 	%f1222, [%rd1341];
	ld.global.nc.f32 	%f1223, [%rd1341+4];
	ld.global.nc.f32 	%f1224, [%rd1341+8];
	mul.f32 	%f1225, %f1207, %f1224;
	fma.rn.f32 	%f1226, %f1223, %f1194, %f1225;
	fma.rn.f32 	%f1227, %f1222, %f69, %f1226;
	add.s16 	%rs351, %rs347, 1;
	cvt.u64.u16 	%rd1342, %rs351;
	and.b64  	%rd1343, %rd1342, 255;
	add.s64 	%rd1344, %rd1, %rd1343;
	ld.local.u8 	%r1324, [%rd1344];
	and.b32  	%r1325, %r1324, 15;
	mul.wide.u32 	%rd1345, %r1325, 12;
	add.s64 	%rd1346, %rd1310, %rd1345;
	ld.global.nc.f32 	%f1228, [%rd1346];
	ld.global.nc.f32 	%f1229, [%rd1346+4];
	ld.global.nc.f32 	%f1230, [%rd1346+8];
	mul.f32 	%f1231, %f1207, %f1230;
	fma.rn.f32 	%f1232, %f1229, %f1194, %f1231;
	fma.rn.f32 	%f1233, %f1228, %f1186, %f1232;
	sub.f32 	%f1234, %f1233, %f1227;
	fma.rn.f32 	%f1235, %f70, %f1234, %f1227;
	sub.f32 	%f1236, %f1235, %f1221;
	fma.rn.f32 	%f1237, %f4, %f1236, %f1221;
	sub.f32 	%f1238, %f1237, %f1206;
	fma.rn.f32 	%f1239, %f1174, %f1238, %f1206;
	add.f32 	%f1240, %f1239, 0f00000000;
	fma.rn.f32 	%f1241, %f90, 0f3F000000, %f6;
	cvt.rmi.s32.f32 	%r1326, %f1241;
	cvt.rmi.f32.f32 	%f1242, %f1241;
	sub.f32 	%f1243, %f1241, %f1242;
	mul.f32 	%f1244, %f1243, %f1243;
	mul.f32 	%f1245, %f1243, %f1244;
	cvt.f64.f32 	%fd335, %f1245;
	cvt.f64.f32 	%fd336, %f1243;
	fma.rn.f64 	%fd337, %fd336, 0d4018000000000000, 0dC02E000000000000;
	fma.rn.f64 	%fd338, %fd337, %fd336, 0d4024000000000000;
	mul.f64 	%fd339, %fd338, %fd335;
	cvt.rn.f32.f64 	%f1246, %fd339;
	and.b32  	%r1327, %r143, 255;
	cvt.u64.u32 	%rd1347, %r1327;
	add.s64 	%rd1348, %rd1, %rd1347;
	ld.local.u8 	%rs352, [%rd1348+268];
	add.s16 	%rs353, %rs352, %rs4;
	cvt.u64.u16 	%rd1349, %rs353;
	and.b64  	%rd1350, %rd1349, 255;
	add.s64 	%rd1351, %rd1, %rd1350;
	ld.local.u8 	%rs354, [%rd1351+268];
	add.s16 	%rs355, %rs353, 1;
	cvt.u64.u16 	%rd1352, %rs355;
	and.b64  	%rd1353, %rd1352, 255;
	add.s64 	%rd1354, %rd1, %rd1353;
	ld.local.u8 	%rs356, [%rd1354+268];
	add.s32 	%r1328, %r143, 1;
	and.b32  	%r1329, %r1328, 255;
	cvt.u64.u32 	%rd1355, %r1329;
	add.s64 	%rd1356, %rd1, %rd1355;
	ld.local.u8 	%rs357, [%rd1356+268];
	add.s16 	%rs358, %rs357, %rs4;
	cvt.u64.u16 	%rd1357, %rs358;
	and.b64  	%rd1358, %rd1357, 255;
	add.s64 	%rd1359, %rd1, %rd1358;
	ld.local.u8 	%rs359, [%rd1359+268];
	add.s16 	%rs360, %rs358, 1;
	cvt.u64.u16 	%rd1360, %rs360;
	and.b64  	%rd1361, %rd1360, 255;
	add.s64 	%rd1362, %rd1, %rd1361;
	ld.local.u8 	%rs361, [%rd1362+268];
	cvt.u16.u32 	%rs362, %r1326;
	add.s16 	%rs363, %rs354, %rs362;
	cvt.u64.u16 	%rd1363, %rs363;
	and.b64  	%rd1364, %rd1363, 255;
	add.s64 	%rd1365, %rd1, %rd1364;
	ld.local.u8 	%r1330, [%rd1365+268];
	and.b32  	%r1331, %r1330, 15;
	mul.wide.u32 	%rd1366, %r1331, 12;
	add.s64 	%rd1367, %rd1310, %rd1366;
	ld.global.nc.f32 	%f1247, [%rd1367];
	ld.global.nc.f32 	%f1248, [%rd1367+4];
	ld.global.nc.f32 	%f1249, [%rd1367+8];
	mul.f32 	%f1250, %f1243, %f1249;
	fma.rn.f32 	%f1251, %f1248, %f7, %f1250;
	fma.rn.f32 	%f1252, %f1247, %f71, %f1251;
	add.s16 	%rs364, %rs359, %rs362;
	cvt.u64.u16 	%rd1368, %rs364;
	and.b64  	%rd1369, %rd1368, 255;
	add.s64 	%rd1370, %rd1, %rd1369;
	ld.local.u8 	%r1332, [%rd1370+268];
	and.b32  	%r1333, %r1332, 15;
	mul.wide.u32 	%rd1371, %r1333, 12;
	add.s64 	%rd1372, %rd1310, %rd1371;
	ld.global.nc.f32 	%f1253, [%rd1372];
	ld.global.nc.f32 	%f1254, [%rd1372+4];
	ld.global.nc.f32 	%f1255, [%rd1372+8];
	mul.f32 	%f1256, %f1243, %f1255;
	fma.rn.f32 	%f1257, %f1254, %f7, %f1256;
	add.f32 	%f1258, %f71, 0fBF800000;
	fma.rn.f32 	%f1259, %f1253, %f1258, %f1257;
	sub.f32 	%f1260, %f1259, %f1252;
	fma.rn.f32 	%f1261, %f72, %f1260, %f1252;
	add.s16 	%rs365, %rs356, %rs362;
	cvt.u64.u16 	%rd1373, %rs365;
	and.b64  	%rd1374, %rd1373, 255;
	add.s64 	%rd1375, %rd1, %rd1374;
	ld.local.u8 	%r1334, [%rd1375+268];
	and.b32  	%r1335, %r1334, 15;
	mul.wide.u32 	%rd1376, %r1335, 12;
	add.s64 	%rd1377, %rd1310, %rd1376;
	ld.global.nc.f32 	%f1262, [%rd1377];
	ld.global.nc.f32 	%f1263, [%rd1377+4];
	ld.global.nc.f32 	%f1264, [%rd1377+8];
	mul.f32 	%f1265, %f1243, %f1264;
	add.f32 	%f1266, %f7, 0fBF800000;
	fma.rn.f32 	%f1267, %f1263, %f1266, %f1265;
	fma.rn.f32 	%f1268, %f1262, %f71, %f1267;
	add.s16 	%rs366, %rs361, %rs362;
	cvt.u64.u16 	%rd1378, %rs366;
	and.b64  	%rd1379, %rd1378, 255;
	add.s64 	%rd1380, %rd1, %rd1379;
	ld.local.u8 	%r1336, [%rd1380+268];
	and.b32  	%r1337, %r1336, 15;
	mul.wide.u32 	%rd1381, %r1337, 12;
	add.s64 	%rd1382, %rd1310, %rd1381;
	ld.global.nc.f32 	%f1269, [%rd1382];
	ld.global.nc.f32 	%f1270, [%rd1382+4];
	ld.global.nc.f32 	%f1271, [%rd1382+8];
	mul.f32 	%f1272, %f1243, %f1271;
	fma.rn.f32 	%f1273, %f1270, %f1266, %f1272;
	fma.rn.f32 	%f1274, %f1269, %f1258, %f1273;
	sub.f32 	%f1275, %f1274, %f1268;
	fma.rn.f32 	%f1276, %f72, %f1275, %f1268;
	sub.f32 	%f1277, %f1276, %f1261;
	fma.rn.f32 	%f1278, %f8, %f1277, %f1261;
	add.s16 	%rs367, %rs363, 1;
	cvt.u64.u16 	%rd1383, %rs367;
	and.b64  	%rd1384, %rd1383, 255;
	add.s64 	%rd1385, %rd1, %rd1384;
	ld.local.u8 	%r1338, [%rd1385+268];
	add.f32 	%f1279, %f1243, 0fBF800000;
	and.b32  	%r1339, %r1338, 15;
	mul.wide.u32 	%rd1386, %r1339, 12;
	add.s64 	%rd1387, %rd1310, %rd1386;
	ld.global.nc.f32 	%f1280, [%rd1387];
	ld.global.nc.f32 	%f1281, [%rd1387+4];
	ld.global.nc.f32 	%f1282, [%rd1387+8];
	mul.f32 	%f1283, %f1279, %f1282;
	fma.rn.f32 	%f1284, %f1281, %f7, %f1283;
	fma.rn.f32 	%f1285, %f1280, %f71, %f1284;
	add.s16 	%rs368, %rs364, 1;
	cvt.u64.u16 	%rd1388, %rs368;
	and.b64  	%rd1389, %rd1388, 255;
	add.s64 	%rd1390, %rd1, %rd1389;
	ld.local.u8 	%r1340, [%rd1390+268];
	and.b32  	%r1341, %r1340, 15;
	mul.wide.u32 	%rd1391, %r1341, 12;
	add.s64 	%rd1392, %rd1310, %rd1391;
	ld.global.nc.f32 	%f1286, [%rd1392];
	ld.global.nc.f32 	%f1287, [%rd1392+4];
	ld.global.nc.f32 	%f1288, [%rd1392+8];
	mul.f32 	%f1289, %f1279, %f1288;
	fma.rn.f32 	%f1290, %f1287, %f7, %f1289;
	fma.rn.f32 	%f1291, %f1286, %f1258, %f1290;
	sub.f32 	%f1292, %f1291, %f1285;
	fma.rn.f32 	%f1293, %f72, %f1292, %f1285;
	add.s16 	%rs369, %rs365, 1;
	cvt.u64.u16 	%rd1393, %rs369;
	and.b64  	%rd1394, %rd1393, 255;
	add.s64 	%rd1395, %rd1, %rd1394;
	ld.local.u8 	%r1342, [%rd1395+268];
	and.b32  	%r1343, %r1342, 15;
	mul.wide.u32 	%rd1396, %r1343, 12;
	add.s64 	%rd1397, %rd1310, %rd1396;
	ld.global.nc.f32 	%f1294, [%rd1397];
	ld.global.nc.f32 	%f1295, [%rd1397+4];
	ld.global.nc.f32 	%f1296, [%rd1397+8];
	mul.f32 	%f1297, %f1279, %f1296;
	fma.rn.f32 	%f1298, %f1295, %f1266, %f1297;
	fma.rn.f32 	%f1299, %f1294, %f71, %f1298;
	add.s16 	%rs370, %rs366, 1;
	cvt.u64.u16 	%rd1398, %rs370;
	and.b64  	%rd1399, %rd1398, 255;
	add.s64 	%rd1400, %rd1, %rd1399;
	ld.local.u8 	%r1344, [%rd1400+268];
	and.b32  	%r1345, %r1344, 15;
	mul.wide.u32 	%rd1401, %r1345, 12;
	add.s64 	%rd1402, %rd1310, %rd1401;
	ld.global.nc.f32 	%f1300, [%rd1402];
	ld.global.nc.f32 	%f1301, [%rd1402+4];
	ld.global.nc.f32 	%f1302, [%rd1402+8];
	mul.f32 	%f1303, %f1279, %f1302;
	fma.rn.f32 	%f1304, %f1301, %f1266, %f1303;
	fma.rn.f32 	%f1305, %f1300, %f1258, %f1304;
	sub.f32 	%f1306, %f1305, %f1299;
	fma.rn.f32 	%f1307, %f72, %f1306, %f1299;
	sub.f32 	%f1308, %f1307, %f1293;
	fma.rn.f32 	%f1309, %f8, %f1308, %f1293;
	sub.f32 	%f1310, %f1309, %f1278;
	fma.rn.f32 	%f1311, %f1246, %f1310, %f1278;
	fma.rn.f32 	%f1312, %f1311, 0f40000000, %f1240;
	fma.rn.f32 	%f1313, %f90, 0f3E800000, %f10;
	cvt.rmi.s32.f32 	%r1346, %f1313;
	cvt.rmi.f32.f32 	%f1314, %f1313;
	sub.f32 	%f1315, %f1313, %f1314;
	mul.f32 	%f1316, %f1315, %f1315;
	mul.f32 	%f1317, %f1315, %f1316;
	cvt.f64.f32 	%fd340, %f1317;
	cvt.f64.f32 	%fd341, %f1315;
	fma.rn.f64 	%fd342, %fd341, 0d4018000000000000, 0dC02E000000000000;
	fma.rn.f64 	%fd343, %fd342, %fd341, 0d4024000000000000;
	mul.f64 	%fd344, %fd343, %fd340;
	cvt.rn.f32.f64 	%f1318, %fd344;
	and.b32  	%r1347, %r144, 255;
	cvt.u64.u32 	%rd1403, %r1347;
	add.s64 	%rd1404, %rd1, %rd1403;
	ld.local.u8 	%rs371, [%rd1404+536];
	add.s16 	%rs372, %rs371, %rs5;
	cvt.u64.u16 	%rd1405, %rs372;
	and.b64  	%rd1406, %rd1405, 255;
	add.s64 	%rd1407, %rd1, %rd1406;
	ld.local.u8 	%rs373, [%rd1407+536];
	add.s16 	%rs374, %rs372, 1;
	cvt.u64.u16 	%rd1408, %rs374;
	and.b64  	%rd1409, %rd1408, 255;
	add.s64 	%rd1410, %rd1, %rd1409;
	ld.local.u8 	%rs375, [%rd1410+536];
	add.s32 	%r1348, %r144, 1;
	and.b32  	%r1349, %r1348, 255;
	cvt.u64.u32 	%rd1411, %r1349;
	add.s64 	%rd1412, %rd1, %rd1411;
	ld.local.u8 	%rs376, [%rd1412+536];
	add.s16 	%rs377, %rs376, %rs5;
	cvt.u64.u16 	%rd1413, %rs377;
	and.b64  	%rd1414, %rd1413, 255;
	add.s64 	%rd1415, %rd1, %rd1414;
	ld.local.u8 	%rs378, [%rd1415+536];
	add.s16 	%rs379, %rs377, 1;
	cvt.u64.u16 	%rd1416, %rs379;
	and.b64  	%rd1417, %rd1416, 255;
	add.s64 	%rd1418, %rd1, %rd1417;
	ld.local.u8 	%rs380, [%rd1418+536];
	cvt.u16.u32 	%rs381, %r1346;
	add.s16 	%rs382, %rs373, %rs381;
	cvt.u64.u16 	%rd1419, %rs382;
	and.b64  	%rd1420, %rd1419, 255;
	add.s64 	%rd1421, %rd1, %rd1420;
	ld.local.u8 	%r1350, [%rd1421+536];
	and.b32  	%r1351, %r1350, 15;
	mul.wide.u32 	%rd1422, %r1351, 12;
	add.s64 	%rd1423, %rd1310, %rd1422;
	ld.global.nc.f32 	%f1319, [%rd1423];
	ld.global.nc.f32 	%f1320, [%rd1423+4];
	ld.global.nc.f32 	%f1321, [%rd1423+8];
	mul.f32 	%f1322, %f1315, %f1321;
	fma.rn.f32 	%f1323, %f1320, %f11, %f1322;
	fma.rn.f32 	%f1324, %f1319, %f73, %f1323;
	add.s16 	%rs383, %rs378, %rs381;
	cvt.u64.u16 	%rd1424, %rs383;
	and.b64  	%rd1425, %rd1424, 255;
	add.s64 	%rd1426, %rd1, %rd1425;
	ld.local.u8 	%r1352, [%rd1426+536];
	and.b32  	%r1353, %r1352, 15;
	mul.wide.u32 	%rd1427, %r1353, 12;
	add.s64 	%rd1428, %rd1310, %rd1427;
	ld.global.nc.f32 	%f1325, [%rd1428];
	ld.global.nc.f32 	%f1326, [%rd1428+4];
	ld.global.nc.f32 	%f1327, [%rd1428+8];
	mul.f32 	%f1328, %f1315, %f1327;
	fma.rn.f32 	%f1329, %f1326, %f11, %f1328;
	add.f32 	%f1330, %f73, 0fBF800000;
	fma.rn.f32 	%f1331, %f1325, %f1330, %f1329;
	sub.f32 	%f1332, %f1331, %f1324;
	fma.rn.f32 	%f1333, %f74, %f1332, %f1324;
	add.s16 	%rs384, %rs375, %rs381;
	cvt.u64.u16 	%rd1429, %rs384;
	and.b64  	%rd1430, %rd1429, 255;
	add.s64 	%rd1431, %rd1, %rd1430;
	ld.local.u8 	%r1354, [%rd1431+536];
	and.b32  	%r1355, %r1354, 15;
	mul.wide.u32 	%rd1432, %r1355, 12;
	add.s64 	%rd1433, %rd1310, %rd1432;
	ld.global.nc.f32 	%f1334, [%rd1433];
	ld.global.nc.f32 	%f1335, [%rd1433+4];
	ld.global.nc.f32 	%f1336, [%rd1433+8];
	mul.f32 	%f1337, %f1315, %f1336;
	add.f32 	%f1338, %f11, 0fBF800000;
	fma.rn.f32 	%f1339, %f1335, %f1338, %f1337;
	fma.rn.f32 	%f1340, %f1334, %f73, %f1339;
	add.s16 	%rs385, %rs380, %rs381;
	cvt.u64.u16 	%rd1434, %rs385;
	and.b64  	%rd1435, %rd1434, 255;
	add.s64 	%rd1436, %rd1, %rd1435;
	ld.local.u8 	%r1356, [%rd1436+536];
	and.b32  	%r1357, %r1356, 15;
	mul.wide.u32 	%rd1437, %r1357, 12;
	add.s64 	%rd1438, %rd1310, %rd1437;
	ld.global.nc.f32 	%f1341, [%rd1438];
	ld.global.nc.f32 	%f1342, [%rd1438+4];
	ld.global.nc.f32 	%f1343, [%rd1438+8];
	mul.f32 	%f1344, %f1315, %f1343;
	fma.rn.f32 	%f1345, %f1342, %f1338, %f1344;
	fma.rn.f32 	%f1346, %f1341, %f1330, %f1345;
	sub.f32 	%f1347, %f1346, %f1340;
	fma.rn.f32 	%f1348, %f74, %f1347, %f1340;
	sub.f32 	%f1349, %f1348, %f1333;
	fma.rn.f32 	%f1350, %f12, %f1349, %f1333;
	add.s16 	%rs386, %rs382, 1;
	cvt.u64.u16 	%rd1439, %rs386;
	and.b64  	%rd1440, %rd1439, 255;
	add.s64 	%rd1441, %rd1, %rd1440;
	ld.local.u8 	%r1358, [%rd1441+536];
	add.f32 	%f1351, %f1315, 0fBF800000;
	and.b32  	%r1359, %r1358, 15;
	mul.wide.u32 	%rd1442, %r1359, 12;
	add.s64 	%rd1443, %rd1310, %rd1442;
	ld.global.nc.f32 	%f1352, [%rd1443];
	ld.global.nc.f32 	%f1353, [%rd1443+4];
	ld.global.nc.f32 	%f1354, [%rd1443+8];
	mul.f32 	%f1355, %f1351, %f1354;
	fma.rn.f32 	%f1356, %f1353, %f11, %f1355;
	fma.rn.f32 	%f1357, %f1352, %f73, %f1356;
	add.s16 	%rs387, %rs383, 1;
	cvt.u64.u16 	%rd1444, %rs387;
	and.b64  	%rd1445, %rd1444, 255;
	add.s64 	%rd1446, %rd1, %rd1445;
	ld.local.u8 	%r1360, [%rd1446+536];
	and.b32  	%r1361, %r1360, 15;
	mul.wide.u32 	%rd1447, %r1361, 12;
	add.s64 	%rd1448, %rd1310, %rd1447;
	ld.global.nc.f32 	%f1358, [%rd1448];
	ld.global.nc.f32 	%f1359, [%rd1448+4];
	ld.global.nc.f32 	%f1360, [%rd1448+8];
	mul.f32 	%f1361, %f1351, %f1360;
	fma.rn.f32 	%f1362, %f1359, %f11, %f1361;
	fma.rn.f32 	%f1363, %f1358, %f1330, %f1362;
	sub.f32 	%f1364, %f1363, %f1357;
	fma.rn.f32 	%f1365, %f74, %f1364, %f1357;
	add.s16 	%rs388, %rs384, 1;
	cvt.u64.u16 	%rd1449, %rs388;
	and.b64  	%rd1450, %rd1449, 255;
	add.s64 	%rd1451, %rd1, %rd1450;
	ld.local.u8 	%r1362, [%rd1451+536];
	and.b32  	%r1363, %r1362, 15;
	mul.wide.u32 	%rd1452, %r1363, 12;
	add.s64 	%rd1453, %rd1310, %rd1452;
	ld.global.nc.f32 	%f1366, [%rd1453];
	ld.global.nc.f32 	%f1367, [%rd1453+4];
	ld.global.nc.f32 	%f1368, [%rd1453+8];
	mul.f32 	%f1369, %f1351, %f1368;
	fma.rn.f32 	%f1370, %f1367, %f1338, %f1369;
	fma.rn.f32 	%f1371, %f1366, %f73, %f1370;
	add.s16 	%rs389, %rs385, 1;
	cvt.u64.u16 	%rd1454, %rs389;
	and.b64  	%rd1455, %rd1454, 255;
	add.s64 	%rd1456, %rd1, %rd1455;
	ld.local.u8 	%r1364, [%rd1456+536];
	and.b32  	%r1365, %r1364, 15;
	mul.wide.u32 	%rd1457, %r1365, 12;
	add.s64 	%rd1458, %rd1310, %rd1457;
	ld.global.nc.f32 	%f1372, [%rd1458];
	ld.global.nc.f32 	%f1373, [%rd1458+4];
	ld.global.nc.f32 	%f1374, [%rd1458+8];
	mul.f32 	%f1375, %f1351, %f1374;
	fma.rn.f32 	%f1376, %f1373, %f1338, %f1375;
	fma.rn.f32 	%f1377, %f1372, %f1330, %f1376;
	sub.f32 	%f1378, %f1377, %f1371;
	fma.rn.f32 	%f1379, %f74, %f1378, %f1371;
	sub.f32 	%f1380, %f1379, %f1365;
	fma.rn.f32 	%f1381, %f12, %f1380, %f1365;
	sub.f32 	%f1382, %f1381, %f1350;
	fma.rn.f32 	%f1383, %f1318, %f1382, %f1350;
	fma.rn.f32 	%f1384, %f1383, 0f40800000, %f1312;
	fma.rn.f32 	%f1385, %f90, 0f3E000000, %f14;
	cvt.rmi.s32.f32 	%r1366, %f1385;
	cvt.rmi.f32.f32 	%f1386, %f1385;
	sub.f32 	%f1387, %f1385, %f1386;
	mul.f32 	%f1388, %f1387, %f1387;
	mul.f32 	%f1389, %f1387, %f1388;
	cvt.f64.f32 	%fd345, %f1389;
	cvt.f64.f32 	%fd346, %f1387;
	fma.rn.f64 	%fd347, %fd346, 0d4018000000000000, 0dC02E000000000000;
	fma.rn.f64 	%fd348, %fd347, %fd346, 0d4024000000000000;
	mul.f64 	%fd349, %fd348, %fd345;
	cvt.rn.f32.f64 	%f1390, %fd349;
	and.b32  	%r1367, %r145, 255;
	cvt.u64.u32 	%rd1459, %r1367;
	add.s64 	%rd1460, %rd1, %rd1459;
	ld.local.u8 	%rs390, [%rd1460+804];
	add.s16 	%rs391, %rs390, %rs6;
	cvt.u64.u16 	%rd1461, %rs391;
	and.b64  	%rd1462, %rd1461, 255;
	add.s64 	%rd1463, %rd1, %rd1462;
	ld.local.u8 	%rs392, [%rd1463+804];
	add.s16 	%rs393, %rs391, 1;
	cvt.u64.u16 	%rd1464, %rs393;
	and.b64  	%rd1465, %rd1464, 255;
	add.s64 	%rd1466, %rd1, %rd1465;
	ld.local.u8 	%rs394, [%rd1466+804];
	add.s32 	%r1368, %r145, 1;
	and.b32  	%r1369, %r1368, 255;
	cvt.u64.u32 	%rd1467, %r1369;
	add.s64 	%rd1468, %rd1, %rd1467;
	ld.local.u8 	%rs395, [%rd1468+804];
	add.s16 	%rs396, %rs395, %rs6;
	cvt.u64.u16 	%rd1469, %rs396;
	and.b64  	%rd1470, %rd1469, 255;
	add.s64 	%rd1471, %rd1, %rd1470;
	ld.local.u8 	%rs397, [%rd1471+804];
	add.s16 	%rs398, %rs396, 1;
	cvt.u64.u16 	%rd1472, %rs398;
	and.b64  	%rd1473, %rd1472, 255;
	add.s64 	%rd1474, %rd1, %rd1473;
	ld.local.u8 	%rs399, [%rd1474+804];
	cvt.u16.u32 	%rs400, %r1366;
	add.s16 	%rs401, %rs392, %rs400;
	cvt.u64.u16 	%rd1475, %rs401;
	and.b64  	%rd1476, %rd1475, 255;
	add.s64 	%rd1477, %rd1, %rd1476;
	ld.local.u8 	%r1370, [%rd1477+804];
	and.b32  	%r1371, %r1370, 15;
	mul.wide.u32 	%rd1478, %r1371, 12;
	add.s64 	%rd1479, %rd1310, %rd1478;
	ld.global.nc.f32 	%f1391, [%rd1479];
	ld.global.nc.f32 	%f1392, [%rd1479+4];
	ld.global.nc.f32 	%f1393, [%rd1479+8];
	mul.f32 	%f1394, %f1387, %f1393;
	fma.rn.f32 	%f1395, %f1392, %f15, %f1394;
	fma.rn.f32 	%f1396, %f1391, %f75, %f1395;
	add.s16 	%rs402, %rs397, %rs400;
	cvt.u64.u16 	%rd1480, %rs402;
	and.b64  	%rd1481, %rd1480, 255;
	add.s64 	%rd1482, %rd1, %rd1481;
	ld.local.u8 	%r1372, [%rd1482+804];
	and.b32  	%r1373, %r1372, 15;
	mul.wide.u32 	%rd1483, %r1373, 12;
	add.s64 	%rd1484, %rd1310, %rd1483;
	ld.global.nc.f32 	%f1397, [%rd1484];
	ld.global.nc.f32 	%f1398, [%rd1484+4];
	ld.global.nc.f32 	%f1399, [%rd1484+8];
	mul.f32 	%f1400, %f1387, %f1399;
	fma.rn.f32 	%f1401, %f1398, %f15, %f1400;
	add.f32 	%f1402, %f75, 0fBF800000;
	fma.rn.f32 	%f1403, %f1397, %f1402, %f1401;
	sub.f32 	%f1404, %f1403, %f1396;
	fma.rn.f32 	%f1405, %f76, %f1404, %f1396;
	add.s16 	%rs403, %rs394, %rs400;
	cvt.u64.u16 	%rd1485, %rs403;
	and.b64  	%rd1486, %rd1485, 255;
	add.s64 	%rd1487, %rd1, %rd1486;
	ld.local.u8 	%r1374, [%rd1487+804];
	and.b32  	%r1375, %r1374, 15;
	mul.wide.u32 	%rd1488, %r1375, 12;
	add.s64 	%rd1489, %rd1310, %rd1488;
	ld.global.nc.f32 	%f1406, [%rd1489];
	ld.global.nc.f32 	%f1407, [%rd1489+4];
	ld.global.nc.f32 	%f1408, [%rd1489+8];
	mul.f32 	%f1409, %f1387, %f1408;
	add.f32 	%f1410, %f15, 0fBF800000;
	fma.rn.f32 	%f1411, %f1407, %f1410, %f1409;
	fma.rn.f32 	%f1412, %f1406, %f75, %f1411;
	add.s16 	%rs404, %rs399, %rs400;
	cvt.u64.u16 	%rd1490, %rs404;
	and.b64  	%rd1491, %rd1490, 255;
	add.s64 	%rd1492, %rd1, %rd1491;
	ld.local.u8 	%r1376, [%rd1492+804];
	and.b32  	%r1377, %r1376, 15;
	mul.wide.u32 	%rd1493, %r1377, 12;
	add.s64 	%rd1494, %rd1310, %rd1493;
	ld.global.nc.f32 	%f1413, [%rd1494];
	ld.global.nc.f32 	%f1414, [%rd1494+4];
	ld.global.nc.f32 	%f1415, [%rd1494+8];
	mul.f32 	%f1416, %f1387, %f1415;
	fma.rn.f32 	%f1417, %f1414, %f1410, %f1416;
	fma.rn.f32 	%f1418, %f1413, %f1402, %f1417;
	sub.f32 	%f1419, %f1418, %f1412;
	fma.rn.f32 	%f1420, %f76, %f1419, %f1412;
	sub.f32 	%f1421, %f1420, %f1405;
	fma.rn.f32 	%f1422, %f16, %f1421, %f1405;
	add.s16 	%rs405, %rs401, 1;
	cvt.u64.u16 	%rd1495, %rs405;
	and.b64  	%rd1496, %rd1495, 255;
	add.s64 	%rd1497, %rd1, %rd1496;
	ld.local.u8 	%r1378, [%rd1497+804];
	add.f32 	%f1423, %f1387, 0fBF800000;
	and.b32  	%r1379, %r1378, 15;
	mul.wide.u32 	%rd1498, %r1379, 12;
	add.s64 	%rd1499, %rd1310, %rd1498;
	ld.global.nc.f32 	%f1424, [%rd1499];
	ld.global.nc.f32 	%f1425, [%rd1499+4];
	ld.global.nc.f32 	%f1426, [%rd1499+8];
	mul.f32 	%f1427, %f1423, %f1426;
	fma.rn.f32 	%f1428, %f1425, %f15, %f1427;
	fma.rn.f32 	%f1429, %f1424, %f75, %f1428;
	add.s16 	%rs406, %rs402, 1;
	cvt.u64.u16 	%rd1500, %rs406;
	and.b64  	%rd1501, %rd1500, 255;
	add.s64 	%rd1502, %rd1, %rd1501;
	ld.local.u8 	%r1380, [%rd1502+804];
	and.b32  	%r1381, %r1380, 15;
	mul.wide.u32 	%rd1503, %r1381, 12;
	add.s64 	%rd1504, %rd1310, %rd1503;
	ld.global.nc.f32 	%f1430, [%rd1504];
	ld.global.nc.f32 	%f1431, [%rd1504+4];
	ld.global.nc.f32 	%f1432, [%rd1504+8];
	mul.f32 	%f1433, %f1423, %f1432;
	fma.rn.f32 	%f1434, %f1431, %f15, %f1433;
	fma.rn.f32 	%f1435, %f1430, %f1402, %f1434;
	sub.f32 	%f1436, %f1435, %f1429;
	fma.rn.f32 	%f1437, %f76, %f1436, %f1429;
	add.s16 	%rs407, %rs403, 1;
	cvt.u64.u16 	%rd1505, %rs407;
	and.b64  	%rd1506, %rd1505, 255;
	add.s64 	%rd1507, %rd1, %rd1506;
	ld.local.u8 	%r1382, [%rd1507+804];
	and.b32  	%r1383, %r1382, 15;
	mul.wide.u32 	%rd1508, %r1383, 12;
	add.s64 	%rd1509, %rd1310, %rd1508;
	ld.global.nc.f32 	%f1438, [%rd1509];
	ld.global.nc.f32 	%f1439, [%rd1509+4];
	ld.global.nc.f32 	%f1440, [%rd1509+8];
	mul.f32 	%f1441, %f1423, %f1440;
	fma.rn.f32 	%f1442, %f1439, %f1410, %f1441;
	fma.rn.f32 	%f1443, %f1438, %f75, %f1442;
	add.s16 	%rs408, %rs404, 1;
	cvt.u64.u16 	%rd1510, %rs408;
	and.b64  	%rd1511, %rd1510, 255;
	add.s64 	%rd1512, %rd1, %rd1511;
	ld.local.u8 	%r1384, [%rd1512+804];
	and.b32  	%r1385, %r1384, 15;
	mul.wide.u32 	%rd1513, %r1385, 12;
	add.s64 	%rd1514, %rd1310, %rd1513;
	ld.global.nc.f32 	%f1444, [%rd1514];
	ld.global.nc.f32 	%f1445, [%rd1514+4];
	ld.global.nc.f32 	%f1446, [%rd1514+8];
	mul.f32 	%f1447, %f1423, %f1446;
	fma.rn.f32 	%f1448, %f1445, %f1410, %f1447;
	fma.rn.f32 	%f1449, %f1444, %f1402, %f1448;
	sub.f32 	%f1450, %f1449, %f1443;
	fma.rn.f32 	%f1451, %f76, %f1450, %f1443;
	sub.f32 	%f1452, %f1451, %f1437;
	fma.rn.f32 	%f1453, %f16, %f1452, %f1437;
	sub.f32 	%f1454, %f1453, %f1422;
	fma.rn.f32 	%f1455, %f1390, %f1454, %f1422;
	fma.rn.f32 	%f1456, %f1455, 0f41000000, %f1384;
	fma.rn.f32 	%f1457, %f90, 0f3D800000, %f18;
	cvt.rmi.s32.f32 	%r1386, %f1457;
	cvt.rmi.f32.f32 	%f1458, %f1457;
	sub.f32 	%f1459, %f1457, %f1458;
	mul.f32 	%f1460, %f1459, %f1459;
	mul.f32 	%f1461, %f1459, %f1460;
	cvt.f64.f32 	%fd350, %f1461;
	cvt.f64.f32 	%fd351, %f1459;
	fma.rn.f64 	%fd352, %fd351, 0d4018000000000000, 0dC02E000000000000;
	fma.rn.f64 	%fd353, %fd352, %fd351, 0d4024000000000000;
	mul.f64 	%fd354, %fd353, %fd350;
	cvt.rn.f32.f64 	%f1462, %fd354;
	and.b32  	%r1387, %r146, 255;
	cvt.u64.u32 	%rd1515, %r1387;
	add.s64 	%rd1516, %rd1, %rd1515;
	ld.local.u8 	%rs409, [%rd1516+1072];
	add.s16 	%rs410, %rs409, %rs7;
	cvt.u64.u16 	%rd1517, %rs410;
	and.b64  	%rd1518, %rd1517, 255;
	add.s64 	%rd1519, %rd1, %rd1518;
	ld.local.u8 	%rs411, [%rd1519+1072];
	add.s16 	%rs412, %rs410, 1;
	cvt.u64.u16 	%rd1520, %rs412;
	and.b64  	%rd1521, %rd1520, 255;
	add.s64 	%rd1522, %rd1, %rd1521;
	ld.local.u8 	%rs413, [%rd1522+1072];
	add.s32 	%r1388, %r146, 1;
	and.b32  	%r1389, %r1388, 255;
	cvt.u64.u32 	%rd1523, %r1389;
	add.s64 	%rd1524, %rd1, %rd1523;
	ld.local.u8 	%rs414, [%rd1524+1072];
	add.s16 	%rs415, %rs414, %rs7;
	cvt.u64.u16 	%rd1525, %rs415;
	and.b64  	%rd1526, %rd1525, 255;
	add.s64 	%rd1527, %rd1, %rd1526;
	ld.local.u8 	%rs416, [%rd1527+1072];
	add.s16 	%rs417, %rs415, 1;
	cvt.u64.u16 	%rd1528, %rs417;
	and.b64  	%rd1529, %rd1528, 255;
	add.s64 	%rd1530, %rd1, %rd1529;
	ld.local.u8 	%rs418, [%rd1530+1072];
	cvt.u16.u32 	%rs419, %r1386;
	add.s16 	%rs420, %rs411, %rs419;
	cvt.u64.u16 	%rd1531, %rs420;
	and.b64  	%rd1532, %rd1531, 255;
	add.s64 	%rd1533, %rd1, %rd1532;
	ld.local.u8 	%r1390, [%rd1533+1072];
	and.b32  	%r1391, %r1390, 15;
	mul.wide.u32 	%rd1534, %r1391, 12;
	add.s64 	%rd1535, %rd1310, %rd1534;
	ld.global.nc.f32 	%f1463, [%rd1535];
	ld.global.nc.f32 	%f1464, [%rd1535+4];
	ld.global.nc.f32 	%f1465, [%rd1535+8];
	mul.f32 	%f1466, %f1459, %f1465;
	fma.rn.f32 	%f1467, %f1464, %f19, %f1466;
	fma.rn.f32 	%f1468, %f1463, %f77, %f1467;
	add.s16 	%rs421, %rs416, %rs419;
	cvt.u64.u16 	%rd1536, %rs421;
	and.b64  	%rd1537, %rd1536, 255;
	add.s64 	%rd1538, %rd1, %rd1537;
	ld.local.u8 	%r1392, [%rd1538+1072];
	and.b32  	%r1393, %r1392, 15;
	mul.wide.u32 	%rd1539, %r1393, 12;
	add.s64 	%rd1540, %rd1310, %rd1539;
	ld.global.nc.f32 	%f1469, [%rd1540];
	ld.global.nc.f32 	%f1470, [%rd1540+4];
	ld.global.nc.f32 	%f1471, [%rd1540+8];
	mul.f32 	%f1472, %f1459, %f1471;
	fma.rn.f32 	%f1473, %f1470, %f19, %f1472;
	add.f32 	%f1474, %f77, 0fBF800000;
	fma.rn.f32 	%f1475, %f1469, %f1474, %f1473;
	sub.f32 	%f1476, %f1475, %f1468;
	fma.rn.f32 	%f1477, %f78, %f1476, %f1468;
	add.s16 	%rs422, %rs413, %rs419;
	cvt.u64.u16 	%rd1541, %rs422;
	and.b64  	%rd1542, %rd1541, 255;
	add.s64 	%rd1543, %rd1, %rd1542;
	ld.local.u8 	%r1394, [%rd1543+1072];
	and.b32  	%r1395, %r1394, 15;
	mul.wide.u32 	%rd1544, %r1395, 12;
	add.s64 	%rd1545, %rd1310, %rd1544;
	ld.global.nc.f32 	%f1478, [%rd1545];
	ld.global.nc.f32 	%f1479, [%rd1545+4];
	ld.global.nc.f32 	%f1480, [%rd1545+8];
	mul.f32 	%f1481, %f1459, %f1480;
	add.f32 	%f1482, %f19, 0fBF800000;
	fma.rn.f32 	%f1483, %f1479, %f1482, %f1481;
	fma.rn.f32 	%f1484, %f1478, %f77, %f1483;
	add.s16 	%rs423, %rs418, %rs419;
	cvt.u64.u16 	%rd1546, %rs423;
	and.b64  	%rd1547, %rd1546, 255;
	add.s64 	%rd1548, %rd1, %rd1547;
	ld.local.u8 	%r1396, [%rd1548+1072];
	and.b32  	%r1397, %r1396, 15;
	mul.wide.u32 	%rd1549, %r1397, 12;
	add.s64 	%rd1550, %rd1310, %rd1549;
	ld.global.nc.f32 	%f1485, [%rd1550];
	ld.global.nc.f32 	%f1486, [%rd1550+4];
	ld.global.nc.f32 	%f1487, [%rd1550+8];
	mul.f32 	%f1488, %f1459, %f1487;
	fma.rn.f32 	%f1489, %f1486, %f1482, %f1488;
	fma.rn.f32 	%f1490, %f1485, %f1474, %f1489;
	sub.f32 	%f1491, %f1490, %f1484;
	fma.rn.f32 	%f1492, %f78, %f1491, %f1484;
	sub.f32 	%f1493, %f1492, %f1477;
	fma.rn.f32 	%f1494, %f20, %f1493, %f1477;
	add.s16 	%rs424, %rs420, 1;
	cvt.u64.u16 	%rd1551, %rs424;
	and.b64  	%rd1552, %rd1551, 255;
	add.s64 	%rd1553, %rd1, %rd1552;
	ld.local.u8 	%r1398, [%rd1553+1072];
	add.f32 	%f1495, %f1459, 0fBF800000;
	and.b32  	%r1399, %r1398, 15;
	mul.wide.u32 	%rd1554, %r1399, 12;
	add.s64 	%rd1555, %rd1310, %rd1554;
	ld.global.nc.f32 	%f1496, [%rd1555];
	ld.global.nc.f32 	%f1497, [%rd1555+4];
	ld.global.nc.f32 	%f1498, [%rd1555+8];
	mul.f32 	%f1499, %f1495, %f1498;
	fma.rn.f32 	%f1500, %f1497, %f19, %f1499;
	fma.rn.f32 	%f1501, %f1496, %f77, %f1500;
	add.s16 	%rs425, %rs421, 1;
	cvt.u64.u16 	%rd1556, %rs425;
	and.b64  	%rd1557, %rd1556, 255;
	add.s64 	%rd1558, %rd1, %rd1557;
	ld.local.u8 	%r1400, [%rd1558+1072];
	and.b32  	%r1401, %r1400, 15;
	mul.wide.u32 	%rd1559, %r1401, 12;
	add.s64 	%rd1560, %rd1310, %rd1559;
	ld.global.nc.f32 	%f1502, [%rd1560];
	ld.global.nc.f32 	%f1503, [%rd1560+4];
	ld.global.nc.f32 	%f1504, [%rd1560+8];
	mul.f32 	%f1505, %f1495, %f1504;
	fma.rn.f32 	%f1506, %f1503, %f19, %f1505;
	fma.rn.f32 	%f1507, %f1502, %f1474, %f1506;
	sub.f32 	%f1508, %f1507, %f1501;
	fma.rn.f32 	%f1509, %f78, %f1508, %f1501;
	add.s16 	%rs426, %rs422, 1;
	cvt.u64.u16 	%rd1561, %rs426;
	and.b64  	%rd1562, %rd1561, 255;
	add.s64 	%rd1563, %rd1, %rd1562;
	ld.local.u8 	%r1402, [%rd1563+1072];
	and.b32  	%r1403, %r1402, 15;
	mul.wide.u32 	%rd1564, %r1403, 12;
	add.s64 	%rd1565, %rd1310, %rd1564;
	ld.global.nc.f32 	%f1510, [%rd1565];
	ld.global.nc.f32 	%f1511, [%rd1565+4];
	ld.global.nc.f32 	%f1512, [%rd1565+8];
	mul.f32 	%f1513, %f1495, %f1512;
	fma.rn.f32 	%f1514, %f1511, %f1482, %f1513;
	fma.rn.f32 	%f1515, %f1510, %f77, %f1514;
	add.s16 	%rs427, %rs423, 1;
	cvt.u64.u16 	%rd1566, %rs427;
	and.b64  	%rd1567, %rd1566, 255;
	add.s64 	%rd1568, %rd1, %rd1567;
	ld.local.u8 	%r1404, [%rd1568+1072];
	and.b32  	%r1405, %r1404, 15;
	mul.wide.u32 	%rd1569, %r1405, 12;
	add.s64 	%rd1570, %rd1310, %rd1569;
	ld.global.nc.f32 	%f1516, [%rd1570];
	ld.global.nc.f32 	%f1517, [%rd1570+4];
	ld.global.nc.f32 	%f1518, [%rd1570+8];
	mul.f32 	%f1519, %f1495, %f1518;
	fma.rn.f32 	%f1520, %f1517, %f1482, %f1519;
	fma.rn.f32 	%f1521, %f1516, %f1474, %f1520;
	sub.f32 	%f1522, %f1521, %f1515;
	fma.rn.f32 	%f1523, %f78, %f1522, %f1515;
	sub.f32 	%f1524, %f1523, %f1509;
	fma.rn.f32 	%f1525, %f20, %f1524, %f1509;
	sub.f32 	%f1526, %f1525, %f1494;
	fma.rn.f32 	%f1527, %f1462, %f1526, %f1494;
	fma.rn.f32 	%f1528, %f1527, 0f41800000, %f1456;
	fma.rn.f32 	%f1529, %f90, 0f3D000000, %f22;
	cvt.rmi.s32.f32 	%r1406, %f1529;
	cvt.rmi.f32.f32 	%f1530, %f1529;
	sub.f32 	%f1531, %f1529, %f1530;
	mul.f32 	%f1532, %f1531, %f1531;
	mul.f32 	%f1533, %f1531, %f1532;
	cvt.f64.f32 	%fd355, %f1533;
	cvt.f64.f32 	%fd356, %f1531;
	fma.rn.f64 	%fd357, %fd356, 0d4018000000000000, 0dC02E000000000000;
	fma.rn.f64 	%fd358, %fd357, %fd356, 0d4024000000000000;
	mul.f64 	%fd359, %fd358, %fd355;
	cvt.rn.f32.f64 	%f1534, %fd359;
	and.b32  	%r1407, %r147, 255;
	cvt.u64.u32 	%rd1571, %r1407;
	add.s64 	%rd1572, %rd1, %rd1571;
	ld.local.u8 	%rs428, [%rd1572+1340];
	add.s16 	%rs429, %rs428, %rs8;
	cvt.u64.u16 	%rd1573, %rs429;
	and.b64  	%rd1574, %rd1573, 255;
	add.s64 	%rd1575, %rd1, %rd1574;
	ld.local.u8 	%rs430, [%rd1575+1340];
	add.s16 	%rs431, %rs429, 1;
	cvt.u64.u16 	%rd1576, %rs431;
	and.b64  	%rd1577, %rd1576, 255;
	add.s64 	%rd1578, %rd1, %rd1577;
	ld.local.u8 	%rs432, [%rd1578+1340];
	add.s32 	%r1408, %r147, 1;
	and.b32  	%r1409, %r1408, 255;
	cvt.u64.u32 	%rd1579, %r1409;
	add.s64 	%rd1580, %rd1, %rd1579;
	ld.local.u8 	%rs433, [%rd1580+1340];
	add.s16 	%rs434, %rs433, %rs8;
	cvt.u64.u16 	%rd1581, %rs434;
	and.b64  	%rd1582, %rd1581, 255;
	add.s64 	%rd1583, %rd1, %rd1582;
	ld.local.u8 	%rs435, [%rd1583+1340];
	add.s16 	%rs436, %rs434, 1;
	cvt.u64.u16 	%rd1584, %rs436;
	and.b64  	%rd1585, %rd1584, 255;
	add.s64 	%rd1586, %rd1, %rd1585;
	ld.local.u8 	%rs437, [%rd1586+1340];
	cvt.u16.u32 	%rs438, %r1406;
	add.s16 	%rs439, %rs430, %rs438;
	cvt.u64.u16 	%rd1587, %rs439;
	and.b64  	%rd1588, %rd1587, 255;
	add.s64 	%rd1589, %rd1, %rd1588;
	ld.local.u8 	%r1410, [%rd1589+1340];
	and.b32  	%r1411, %r1410, 15;
	mul.wide.u32 	%rd1590, %r1411, 12;
	add.s64 	%rd1591, %rd1310, %rd1590;
	ld.global.nc.f32 	%f1535, [%rd1591];
	ld.global.nc.f32 	%f1536, [%rd1591+4];
	ld.global.nc.f32 	%f1537, [%rd1591+8];
	mul.f32 	%f1538, %f1531, %f1537;
	fma.rn.f32 	%f1539, %f1536, %f23, %f1538;
	fma.rn.f32 	%f1540, %f1535, %f79, %f1539;
	add.s16 	%rs440, %rs435, %rs438;
	cvt.u64.u16 	%rd1592, %rs440;
	and.b64  	%rd1593, %rd1592, 255;
	add.s64 	%rd1594, %rd1, %rd1593;
	ld.local.u8 	%r1412, [%rd1594+1340];
	and.b32  	%r1413, %r1412, 15;
	mul.wide.u32 	%rd1595, %r1413, 12;
	add.s64 	%rd1596, %rd1310, %rd1595;
	ld.global.nc.f32 	%f1541, [%rd1596];
	ld.global.nc.f32 	%f1542, [%rd1596+4];
	ld.global.nc.f32 	%f1543, [%rd1596+8];
	mul.f32 	%f1544, %f1531, %f1543;
	fma.rn.f32 	%f1545, %f1542, %f23, %f1544;
	add.f32 	%f1546, %f79, 0fBF800000;
	fma.rn.f32 	%f1547, %f1541, %f1546, %f1545;
	sub.f32 	%f1548, %f1547, %f1540;
	fma.rn.f32 	%f1549, %f80, %f1548, %f1540;
	add.s16 	%rs441, %rs432, %rs438;
	cvt.u64.u16 	%rd1597, %rs441;
	and.b64  	%rd1598, %rd1597, 255;
	add.s64 	%rd1599, %rd1, %rd1598;
	ld.local.u8 	%r1414, [%rd1599+1340];
	and.b32  	%r1415, %r1414, 15;
	mul.wide.u32 	%rd1600, %r1415, 12;
	add.s64 	%rd1601, %rd1310, %rd1600;
	ld.global.nc.f32 	%f1550, [%rd1601];
	ld.global.nc.f32 	%f1551, [%rd1601+4];
	ld.global.nc.f32 	%f1552, [%rd1601+8];
	mul.f32 	%f1553, %f1531, %f1552;
	add.f32 	%f1554, %f23, 0fBF800000;
	fma.rn.f32 	%f1555, %f1551, %f1554, %f1553;
	fma.rn.f32 	%f1556, %f1550, %f79, %f1555;
	add.s16 	%rs442, %rs437, %rs438;
	cvt.u64.u16 	%rd1602, %rs442;
	and.b64  	%rd1603, %rd1602, 255;
	add.s64 	%rd1604, %rd1, %rd1603;
	ld.local.u8 	%r1416, [%rd1604+1340];
	and.b32  	%r1417, %r1416, 15;
	mul.wide.u32 	%rd1605, %r1417, 12;
	add.s64 	%rd1606, %rd1310, %rd1605;
	ld.global.nc.f32 	%f1557, [%rd1606];
	ld.global.nc.f32 	%f1558, [%rd1606+4];
	ld.global.nc.f32 	%f1559, [%rd1606+8];
	mul.f32 	%f1560, %f1531, %f1559;
	fma.rn.f32 	%f1561, %f1558, %f1554, %f1560;
	fma.rn.f32 	%f1562, %f1557, %f1546, %f1561;
	sub.f32 	%f1563, %f1562, %f1556;
	fma.rn.f32 	%f1564, %f80, %f1563, %f1556;
	sub.f32 	%f1565, %f1564, %f1549;
	fma.rn.f32 	%f1566, %f24, %f1565, %f1549;
	add.s16 	%rs443, %rs439, 1;
	cvt.u64.u16 	%rd1607, %rs443;
	and.b64  	%rd1608, %rd1607, 255;
	add.s64 	%rd1609, %rd1, %rd1608;
	ld.local.u8 	%r1418, [%rd1609+1340];
	add.f32 	%f1567, %f1531, 0fBF800000;
	and.b32  	%r1419, %r1418, 15;
	mul.wide.u32 	%rd1610, %r1419, 12;
	add.s64 	%rd1611, %rd1310, %rd1610;
	ld.global.nc.f32 	%f1568, [%rd1611];
	ld.global.nc.f32 	%f1569, [%rd1611+4];
	ld.global.nc.f32 	%f1570, [%rd1611+8];
	mul.f32 	%f1571, %f1567, %f1570;
	fma.rn.f32 	%f1572, %f1569, %f23, %f1571;
	fma.rn.f32 	%f1573, %f1568, %f79, %f1572;
	add.s16 	%rs444, %rs440, 1;
	cvt.u64.u16 	%rd1612, %rs444;
	and.b64  	%rd1613, %rd1612, 255;
	add.s64 	%rd1614, %rd1, %rd1613;
	ld.local.u8 	%r1420, [%rd1614+1340];
	and.b32  	%r1421, %r1420, 15;
	mul.wide.u32 	%rd1615, %r1421, 12;
	add.s64 	%rd1616, %rd1310, %rd1615;
	ld.global.nc.f32 	%f1574, [%rd1616];
	ld.global.nc.f32 	%f1575, [%rd1616+4];
	ld.global.nc.f32 	%f1576, [%rd1616+8];
	mul.f32 	%f1577, %f1567, %f1576;
	fma.rn.f32 	%f1578, %f1575, %f23, %f1577;
	fma.rn.f32 	%f1579, %f1574, %f1546, %f1578;
	sub.f32 	%f1580, %f1579, %f1573;
	fma.rn.f32 	%f1581, %f80, %f1580, %f1573;
	add.s16 	%rs445, %rs441, 1;
	cvt.u64.u16 	%rd1617, %rs445;
	and.b64  	%rd1618, %rd1617, 255;
	add.s64 	%rd1619, %rd1, %rd1618;
	ld.local.u8 	%r1422, [%rd1619+1340];
	and.b32  	%r1423, %r1422, 15;
	mul.wide.u32 	%rd1620, %r1423, 12;
	add.s64 	%rd1621, %rd1310, %rd1620;
	ld.global.nc.f32 	%f1582, [%rd1621];
	ld.global.nc.f32 	%f1583, [%rd1621+4];
	ld.global.nc.f32 	%f1584, [%rd1621+8];
	mul.f32 	%f1585, %f1567, %f1584;
	fma.rn.f32 	%f1586, %f1583, %f1554, %f1585;
	fma.rn.f32 	%f1587, %f1582, %f79, %f1586;
	add.s16 	%rs446, %rs442, 1;
	cvt.u64.u16 	%rd1622, %rs446;
	and.b64  	%rd1623, %rd1622, 255;
	add.s64 	%rd1624, %rd1, %rd1623;
	ld.local.u8 	%r1424, [%rd1624+1340];
	and.b32  	%r1425, %r1424, 15;
	mul.wide.u32 	%rd1625, %r1425, 12;
	add.s64 	%rd1626, %rd1310, %rd1625;
	ld.global.nc.f32 	%f1588, [%rd1626];
	ld.global.nc.f32 	%f1589, [%rd1626+4];
	ld.global.nc.f32 	%f1590, [%rd1626+8];
	mul.f32 	%f1591, %f1567, %f1590;
	fma.rn.f32 	%f1592, %f1589, %f1554, %f1591;
	fma.rn.f32 	%f1593, %f1588, %f1546, %f1592;
	sub.f32 	%f1594, %f1593, %f1587;
	fma.rn.f32 	%f1595, %f80, %f1594, %f1587;
	sub.f32 	%f1596, %f1595, %f1581;
	fma.rn.f32 	%f1597, %f24, %f1596, %f1581;
	sub.f32 	%f1598, %f1597, %f1566;
	fma.rn.f32 	%f1599, %f1534, %f1598, %f1566;
	fma.rn.f32 	%f1600, %f1599, 0f42000000, %f1528;
	fma.rn.f32 	%f1601, %f90, 0f3C800000, %f26;
	cvt.rmi.s32.f32 	%r1426, %f1601;
	cvt.rmi.f32.f32 	%f1602, %f1601;
	sub.f32 	%f1603, %f1601, %f1602;
	mul.f32 	%f1604, %f1603, %f1603;
	mul.f32 	%f1605, %f1603, %f1604;
	cvt.f64.f32 	%fd360, %f1605;
	cvt.f64.f32 	%fd361, %f1603;
	fma.rn.f64 	%fd362, %fd361, 0d4018000000000000, 0dC02E000000000000;
	fma.rn.f64 	%fd363, %fd362, %fd361, 0d4024000000000000;
	mul.f64 	%fd364, %fd363, %fd360;
	cvt.rn.f32.f64 	%f1606, %fd364;
	and.b32  	%r1427, %r148, 255;
	cvt.u64.u32 	%rd1627, %r1427;
	add.s64 	%rd1628, %rd1, %rd1627;
	ld.local.u8 	%rs447, [%rd1628+1608];
	add.s16 	%rs448, %rs447, %rs9;
	cvt.u64.u16 	%rd1629, %rs448;
	and.b64  	%rd1630, %rd1629, 255;
	add.s64 	%rd1631, %rd1, %rd1630;
	ld.local.u8 	%rs449, [%rd1631+1608];
	add.s16 	%rs450, %rs448, 1;
	cvt.u64.u16 	%rd1632, %rs450;
	and.b64  	%rd1633, %rd1632, 255;
	add.s64 	%rd1634, %rd1, %rd1633;
	ld.local.u8 	%rs451, [%rd1634+1608];
	add.s32 	%r1428, %r148, 1;
	and.b32  	%r1429, %r1428, 255;
	cvt.u64.u32 	%rd1635, %r1429;
	add.s64 	%rd1636, %rd1, %rd1635;
	ld.local.u8 	%rs452, [%rd1636+1608];
	add.s16 	%rs453, %rs452, %rs9;
	cvt.u64.u16 	%rd1637, %rs453;
	and.b64  	%rd1638, %rd1637, 255;
	add.s64 	%rd1639, %rd1, %rd1638;
	ld.local.u8 	%rs454, [%rd1639+1608];
	add.s16 	%rs455, %rs453, 1;
	cvt.u64.u16 	%rd1640, %rs455;
	and.b64  	%rd1641, %rd1640, 255;
	add.s64 	%rd1642, %rd1, %rd1641;
	ld.local.u8 	%rs456, [%rd1642+1608];
	cvt.u16.u32 	%rs457, %r1426;
	add.s16 	%rs458, %rs449, %rs457;
	cvt.u64.u16 	%rd1643, %rs458;
	and.b64  	%rd1644, %rd1643, 255;
	add.s64 	%rd1645, %rd1, %rd1644;
	ld.local.u8 	%r1430, [%rd1645+1608];
	and.b32  	%r1431, %r1430, 15;
	mul.wide.u32 	%rd1646, %r1431, 12;
	add.s64 	%rd1647, %rd1310, %rd1646;
	ld.global.nc.f32 	%f1607, [%rd1647];
	ld.global.nc.f32 	%f1608, [%rd1647+4];
	ld.global.nc.f32 	%f1609, [%rd1647+8];
	mul.f32 	%f1610, %f1603, %f1609;
	fma.rn.f32 	%f1611, %f1608, %f27, %f1610;
	fma.rn.f32 	%f1612, %f1607, %f81, %f1611;
	add.s16 	%rs459, %rs454, %rs457;
	cvt.u64.u16 	%rd1648, %rs459;
	and.b64  	%rd1649, %rd1648, 255;
	add.s64 	%rd1650, %rd1, %rd1649;
	ld.local.u8 	%r1432, [%rd1650+1608];
	and.b32  	%r1433, %r1432, 15;
	mul.wide.u32 	%rd1651, %r1433, 12;
	add.s64 	%rd1652, %rd1310, %rd1651;
	ld.global.nc.f32 	%f1613, [%rd1652];
	ld.global.nc.f32 	%f1614, [%rd1652+4];
	ld.global.nc.f32 	%f1615, [%rd1652+8];
	mul.f32 	%f1616, %f1603, %f1615;
	fma.rn.f32 	%f1617, %f1614, %f27, %f1616;
	add.f32 	%f1618, %f81, 0fBF800000;
	fma.rn.f32 	%f1619, %f1613, %f1618, %f1617;
	sub.f32 	%f1620, %f1619, %f1612;
	fma.rn.f32 	%f1621, %f82, %f1620, %f1612;
	add.s16 	%rs460, %rs451, %rs457;
	cvt.u64.u16 	%rd1653, %rs460;
	and.b64  	%rd1654, %rd1653, 255;
	add.s64 	%rd1655, %rd1, %rd1654;
	ld.local.u8 	%r1434, [%rd1655+1608];
	and.b32  	%r1435, %r1434, 15;
	mul.wide.u32 	%rd1656, %r1435, 12;
	add.s64 	%rd1657, %rd1310, %rd1656;
	ld.global.nc.f32 	%f1622, [%rd1657];
	ld.global.nc.f32 	%f1623, [%rd1657+4];
	ld.global.nc.f32 	%f1624, [%rd1657+8];
	mul.f32 	%f1625, %f1603, %f1624;
	add.f32 	%f1626, %f27, 0fBF800000;
	fma.rn.f32 	%f1627, %f1623, %f1626, %f1625;
	fma.rn.f32 	%f1628, %f1622, %f81, %f1627;
	add.s16 	%rs461, %rs456, %rs457;
	cvt.u64.u16 	%rd1658, %rs461;
	and.b64  	%rd1659, %rd1658, 255;
	add.s64 	%rd1660, %rd1, %rd1659;
	ld.local.u8 	%r1436, [%rd1660+1608];
	and.b32  	%r1437, %r1436, 15;
	mul.wide.u32 	%rd1661, %r1437, 12;
	add.s64 	%rd1662, %rd1310, %rd1661;
	ld.global.nc.f32 	%f1629, [%rd1662];
	ld.global.nc.f32 	%f1630, [%rd1662+4];
	ld.global.nc.f32 	%f1631, [%rd1662+8];
	mul.f32 	%f1632, %f1603, %f1631;
	fma.rn.f32 	%f1633, %f1630, %f1626, %f1632;
	fma.rn.f32 	%f1634, %f1629, %f1618, %f1633;
	sub.f32 	%f1635, %f1634, %f1628;
	fma.rn.f32 	%f1636, %f82, %f1635, %f1628;
	sub.f32 	%f1637, %f1636, %f1621;
	fma.rn.f32 	%f1638, %f28, %f1637, %f1621;
	add.s16 	%rs462, %rs458, 1;
	cvt.u64.u16 	%rd1663, %rs462;
	and.b64  	%rd1664, %rd1663, 255;
	add.s64 	%rd1665, %rd1, %rd1664;
	ld.local.u8 	%r1438, [%rd1665+1608];
	add.f32 	%f1639, %f1603, 0fBF800000;
	and.b32  	%r1439, %r1438, 15;
	mul.wide.u32 	%rd1666, %r1439, 12;
	add.s64 	%rd1667, %rd1310, %rd1666;
	ld.global.nc.f32 	%f1640, [%rd1667];
	ld.global.nc.f32 	%f1641, [%rd1667+4];
	ld.global.nc.f32 	%f1642, [%rd1667+8];
	mul.f32 	%f1643, %f1639, %f1642;
	fma.rn.f32 	%f1644, %f1641, %f27, %f1643;
	fma.rn.f32 	%f1645, %f1640, %f81, %f1644;
	add.s16 	%rs463, %rs459, 1;
	cvt.u64.u16 	%rd1668, %rs463;
	and.b64  	%rd1669, %rd1668, 255;
	add.s64 	%rd1670, %rd1, %rd1669;
	ld.local.u8 	%r1440, [%rd1670+1608];
	and.b32  	%r1441, %r1440, 15;
	mul.wide.u32 	%rd1671, %r1441, 12;
	add.s64 	%rd1672, %rd1310, %rd1671;
	ld.global.nc.f32 	%f1646, [%rd1672];
	ld.global.nc.f32 	%f1647, [%rd1672+4];
	ld.global.nc.f32 	%f1648, [%rd1672+8];
	mul.f32 	%f1649, %f1639, %f1648;
	fma.rn.f32 	%f1650, %f1647, %f27, %f1649;
	fma.rn.f32 	%f1651, %f1646, %f1618, %f1650;
	sub.f32 	%f1652, %f1651, %f1645;
	fma.rn.f32 	%f1653, %f82, %f1652, %f1645;
	add.s16 	%rs464, %rs460, 1;
	cvt.u64.u16 	%rd1673, %rs464;
	and.b64  	%rd1674, %rd1673, 255;
	add.s64 	%rd1675, %rd1, %rd1674;
	ld.local.u8 	%r1442, [%rd1675+1608];
	and.b32  	%r1443, %r1442, 15;
	mul.wide.u32 	%rd1676, %r1443, 12;
	add.s64 	%rd1677, %rd1310, %rd1676;
	ld.global.nc.f32 	%f1654, [%rd1677];
	ld.global.nc.f32 	%f1655, [%rd1677+4];
	ld.global.nc.f32 	%f1656, [%rd1677+8];
	mul.f32 	%f1657, %f1639, %f1656;
	fma.rn.f32 	%f1658, %f1655, %f1626, %f1657;
	fma.rn.f32 	%f1659, %f1654, %f81, %f1658;
	add.s16 	%rs465, %rs461, 1;
	cvt.u64.u16 	%rd1678, %rs465;
	and.b64  	%rd1679, %rd1678, 255;
	add.s64 	%rd1680, %rd1, %rd1679;
	ld.local.u8 	%r1444, [%rd1680+1608];
	and.b32  	%r1445, %r1444, 15;
	mul.wide.u32 	%rd1681, %r1445, 12;
	add.s64 	%rd1682, %rd1310, %rd1681;
	ld.global.nc.f32 	%f1660, [%rd1682];
	ld.global.nc.f32 	%f1661, [%rd1682+4];
	ld.global.nc.f32 	%f1662, [%rd1682+8];
	mul.f32 	%f1663, %f1639, %f1662;
	fma.rn.f32 	%f1664, %f1661, %f1626, %f1663;
	fma.rn.f32 	%f1665, %f1660, %f1618, %f1664;
	sub.f32 	%f1666, %f1665, %f1659;
	fma.rn.f32 	%f1667, %f82, %f1666, %f1659;
	sub.f32 	%f1668, %f1667, %f1653;
	fma.rn.f32 	%f1669, %f28, %f1668, %f1653;
	sub.f32 	%f1670, %f1669, %f1638;
	fma.rn.f32 	%f1671, %f1606, %f1670, %f1638;
	fma.rn.f32 	%f1672, %f1671, 0f42800000, %f1600;
	fma.rn.f32 	%f1673, %f90, 0f3C000000, %f30;
	cvt.rmi.s32.f32 	%r1446, %f1673;
	cvt.rmi.f32.f32 	%f1674, %f1673;
	sub.f32 	%f1675, %f1673, %f1674;
	mul.f32 	%f1676, %f1675, %f1675;
	mul.f32 	%f1677, %f1675, %f1676;
	cvt.f64.f32 	%fd365, %f1677;
	cvt.f64.f32 	%fd366, %f1675;
	fma.rn.f64 	%fd367, %fd366, 0d4018000000000000, 0dC02E000000000000;
	fma.rn.f64 	%fd368, %fd367, %fd366, 0d4024000000000000;
	mul.f64 	%fd369, %fd368, %fd365;
	cvt.rn.f32.f64 	%f1678, %fd369;
	and.b32  	%r1447, %r149, 255;
	cvt.u64.u32 	%rd1683, %r1447;
	add.s64 	%rd1684, %rd1, %rd1683;
	ld.local.u8 	%rs466, [%rd1684+1876];
	add.s16 	%rs467, %rs466, %rs10;
	cvt.u64.u16 	%rd1685, %rs467;
	and.b64  	%rd1686, %rd1685, 255;
	add.s64 	%rd1687, %rd1, %rd1686;
	ld.local.u8 	%rs468, [%rd1687+1876];
	add.s16 	%rs469, %rs467, 1;
	cvt.u64.u16 	%rd1688, %rs469;
	and.b64  	%rd1689, %rd1688, 255;
	add.s64 	%rd1690, %rd1, %rd1689;
	ld.local.u8 	%rs470, [%rd1690+1876];
	add.s32 	%r1448, %r149, 1;
	and.b32  	%r1449, %r1448, 255;
	cvt.u64.u32 	%rd1691, %r1449;
	add.s64 	%rd1692, %rd1, %rd1691;
	ld.local.u8 	%rs471, [%rd1692+1876];
	add.s16 	%rs472, %rs471, %rs10;
	cvt.u64.u16 	%rd1693, %rs472;
	and.b64  	%rd1694, %rd1693, 255;
	add.s64 	%rd1695, %rd1, %rd1694;
	ld.local.u8 	%rs473, [%rd1695+1876];
	add.s16 	%rs474, %rs472, 1;
	cvt.u64.u16 	%rd1696, %rs474;
	and.b64  	%rd1697, %rd1696, 255;
	add.s64 	%rd1698, %rd1, %rd1697;
	ld.local.u8 	%rs475, [%rd1698+1876];
	cvt.u16.u32 	%rs476, %r1446;
	add.s16 	%rs477, %rs468, %rs476;
	cvt.u64.u16 	%rd1699, %rs477;
	and.b64  	%rd1700, %rd1699, 255;
	add.s64 	%rd1701, %rd1, %rd1700;
	ld.local.u8 	%r1450, [%rd1701+1876];
	and.b32  	%r1451, %r1450, 15;
	mul.wide.u32 	%rd1702, %r1451, 12;
	add.s64 	%rd1703, %rd1310, %rd1702;
	ld.global.nc.f32 	%f1679, [%rd1703];
	ld.global.nc.f32 	%f1680, [%rd1703+4];
	ld.global.nc.f32 	%f1681, [%rd1703+8];
	mul.f32 	%f1682, %f1675, %f1681;
	fma.rn.f32 	%f1683, %f1680, %f31, %f1682;
	fma.rn.f32 	%f1684, %f1679, %f83, %f1683;
	add.s16 	%rs478, %rs473, %rs476;
	cvt.u64.u16 	%rd1704, %rs478;
	and.b64  	%rd1705, %rd1704, 255;
	add.s64 	%rd1706, %rd1, %rd1705;
	ld.local.u8 	%r1452, [%rd1706+1876];
	and.b32  	%r1453, %r1452, 15;
	mul.wide.u32 	%rd1707, %r1453, 12;
	add.s64 	%rd1708, %rd1310, %rd1707;
	ld.global.nc.f32 	%f1685, [%rd1708];
	ld.global.nc.f32 	%f1686, [%rd1708+4];
	ld.global.nc.f32 	%f1687, [%rd1708+8];
	mul.f32 	%f1688, %f1675, %f1687;
	fma.rn.f32 	%f1689, %f1686, %f31, %f1688;
	add.f32 	%f1690, %f83, 0fBF800000;
	fma.rn.f32 	%f1691, %f1685, %f1690, %f1689;
	sub.f32 	%f1692, %f1691, %f1684;
	fma.rn.f32 	%f1693, %f84, %f1692, %f1684;
	add.s16 	%rs479, %rs470, %rs476;
	cvt.u64.u16 	%rd1709, %rs479;
	and.b64  	%rd1710, %rd1709, 255;
	add.s64 	%rd1711, %rd1, %rd1710;
	ld.local.u8 	%r1454, [%rd1711+1876];
	and.b32  	%r1455, %r1454, 15;
	mul.wide.u32 	%rd1712, %r1455, 12;
	add.s64 	%rd1713, %rd1310, %rd1712;
	ld.global.nc.f32 	%f1694, [%rd1713];
	ld.global.nc.f32 	%f1695, [%rd1713+4];
	ld.global.nc.f32 	%f1696, [%rd1713+8];
	mul.f32 	%f1697, %f1675, %f1696;
	add.f32 	%f1698, %f31, 0fBF800000;
	fma.rn.f32 	%f1699, %f1695, %f1698, %f1697;
	fma.rn.f32 	%f1700, %f1694, %f83, %f1699;
	add.s16 	%rs480, %rs475, %rs476;
	cvt.u64.u16 	%rd1714, %rs480;
	and.b64  	%rd1715, %rd1714, 255;
	add.s64 	%rd1716, %rd1, %rd1715;
	ld.local.u8 	%r1456, [%rd1716+1876];
	and.b32  	%r1457, %r1456, 15;
	mul.wide.u32 	%rd1717, %r1457, 12;
	add.s64 	%rd1718, %rd1310, %rd1717;
	ld.global.nc.f32 	%f1701, [%rd1718];
	ld.global.nc.f32 	%f1702, [%rd1718+4];
	ld.global.nc.f32 	%f1703, [%rd1718+8];
	mul.f32 	%f1704, %f1675, %f1703;
	fma.rn.f32 	%f1705, %f1702, %f1698, %f1704;
	fma.rn.f32 	%f1706, %f1701, %f1690, %f1705;
	sub.f32 	%f1707, %f1706, %f1700;
	fma.rn.f32 	%f1708, %f84, %f1707, %f1700;
	sub.f32 	%f1709, %f1708, %f1693;
	fma.rn.f32 	%f1710, %f32, %f1709, %f1693;
	add.s16 	%rs481, %rs477, 1;
	cvt.u64.u16 	%rd1719, %rs481;
	and.b64  	%rd1720, %rd1719, 255;
	add.s64 	%rd1721, %rd1, %rd1720;
	ld.local.u8 	%r1458, [%rd1721+1876];
	add.f32 	%f1711, %f1675, 0fBF800000;
	and.b32  	%r1459, %r1458, 15;
	mul.wide.u32 	%rd1722, %r1459, 12;
	add.s64 	%rd1723, %rd1310, %rd1722;
	ld.global.nc.f32 	%f1712, [%rd1723];
	ld.global.nc.f32 	%f1713, [%rd1723+4];
	ld.global.nc.f32 	%f1714, [%rd1723+8];
	mul.f32 	%f1715, %f1711, %f1714;
	fma.rn.f32 	%f1716, %f1713, %f31, %f1715;
	fma.rn.f32 	%f1717, %f1712, %f83, %f1716;
	add.s16 	%rs482, %rs478, 1;
	cvt.u64.u16 	%rd1724, %rs482;
	and.b64  	%rd1725, %rd1724, 255;
	add.s64 	%rd1726, %rd1, %rd1725;
	ld.local.u8 	%r1460, [%rd1726+1876];
	and.b32  	%r1461, %r1460, 15;
	mul.wide.u32 	%rd1727, %r1461, 12;
	add.s64 	%rd1728, %rd1310, %rd1727;
	ld.global.nc.f32 	%f1718, [%rd1728];
	ld.global.nc.f32 	%f1719, [%rd1728+4];
	ld.global.nc.f32 	%f1720, [%rd1728+8];
	mul.f32 	%f1721, %f1711, %f1720;
	fma.rn.f32 	%f1722, %f1719, %f31, %f1721;
	fma.rn.f32 	%f1723, %f1718, %f1690, %f1722;
	sub.f32 	%f1724, %f1723, %f1717;
	fma.rn.f32 	%f1725, %f84, %f1724, %f1717;
	add.s16 	%rs483, %rs479, 1;
	cvt.u64.u16 	%rd1729, %rs483;
	and.b64  	%rd1730, %rd1729, 255;
	add.s64 	%rd1731, %rd1, %rd1730;
	ld.local.u8 	%r1462, [%rd1731+1876];
	and.b32  	%r1463, %r1462, 15;
	mul.wide.u32 	%rd1732, %r1463, 12;
	add.s64 	%rd1733, %rd1310, %rd1732;
	ld.global.nc.f32 	%f1726, [%rd1733];
	ld.global.nc.f32 	%f1727, [%rd1733+4];
	ld.global.nc.f32 	%f1728, [%rd1733+8];
	mul.f32 	%f1729, %f1711, %f1728;
	fma.rn.f32 	%f1730, %f1727, %f1698, %f1729;
	fma.rn.f32 	%f1731, %f1726, %f83, %f1730;
	add.s16 	%rs484, %rs480, 1;
	cvt.u64.u16 	%rd1734, %rs484;
	and.b64  	%rd1735, %rd1734, 255;
	add.s64 	%rd1736, %rd1, %rd1735;
	ld.local.u8 	%r1464, [%rd1736+1876];
	and.b32  	%r1465, %r1464, 15;
	mul.wide.u32 	%rd1737, %r1465, 12;
	add.s64 	%rd1738, %rd1310, %rd1737;
	ld.global.nc.f32 	%f1732, [%rd1738];
	ld.global.nc.f32 	%f1733, [%rd1738+4];
	ld.global.nc.f32 	%f1734, [%rd1738+8];
	mul.f32 	%f1735, %f1711, %f1734;
	fma.rn.f32 	%f1736, %f1733, %f1698, %f1735;
	fma.rn.f32 	%f1737, %f1732, %f1690, %f1736;
	sub.f32 	%f1738, %f1737, %f1731;
	fma.rn.f32 	%f1739, %f84, %f1738, %f1731;
	sub.f32 	%f1740, %f1739, %f1725;
	fma.rn.f32 	%f1741, %f32, %f1740, %f1725;
	sub.f32 	%f1742, %f1741, %f1710;
	fma.rn.f32 	%f1743, %f1678, %f1742, %f1710;
	fma.rn.f32 	%f1744, %f1743, 0f43000000, %f1672;
	fma.rn.f32 	%f1745, %f90, 0f3B800000, %f34;
	cvt.rmi.s32.f32 	%r1466, %f1745;
	cvt.rmi.f32.f32 	%f1746, %f1745;
	sub.f32 	%f1747, %f1745, %f1746;
	mul.f32 	%f1748, %f1747, %f1747;
	mul.f32 	%f1749, %f1747, %f1748;
	cvt.f64.f32 	%fd370, %f1749;
	cvt.f64.f32 	%fd371, %f1747;
	fma.rn.f64 	%fd372, %fd371, 0d4018000000000000, 0dC02E000000000000;
	fma.rn.f64 	%fd373, %fd372, %fd371, 0d4024000000000000;
	mul.f64 	%fd374, %fd373, %fd370;
	cvt.rn.f32.f64 	%f1750, %fd374;
	and.b32  	%r1467, %r150, 255;
	cvt.u64.u32 	%rd1739, %r1467;
	add.s64 	%rd1740, %rd1, %rd1739;
	ld.local.u8 	%rs485, [%rd1740+2144];
	add.s16 	%rs486, %rs485, %rs11;
	cvt.u64.u16 	%rd1741, %rs486;
	and.b64  	%rd1742, %rd1741, 255;
	add.s64 	%rd1743, %rd1, %rd1742;
	ld.local.u8 	%rs487, [%rd1743+2144];
	add.s16 	%rs488, %rs486, 1;
	cvt.u64.u16 	%rd1744, %rs488;
	and.b64  	%rd1745, %rd1744, 255;
	add.s64 	%rd1746, %rd1, %rd1745;
	ld.local.u8 	%rs489, [%rd1746+2144];
	add.s32 	%r1468, %r150, 1;
	and.b32  	%r1469, %r1468, 255;
	cvt.u64.u32 	%rd1747, %r1469;
	add.s64 	%rd1748, %rd1, %rd1747;
	ld.local.u8 	%rs490, [%rd1748+2144];
	add.s16 	%rs491, %rs490, %rs11;
	cvt.u64.u16 	%rd1749, %rs491;
	and.b64  	%rd1750, %rd1749, 255;
	add.s64 	%rd1751, %rd1, %rd1750;
	ld.local.u8 	%rs492, [%rd1751+2144];
	add.s16 	%rs493, %rs491, 1;
	cvt.u64.u16 	%rd1752, %rs493;
	and.b64  	%rd1753, %rd1752, 255;
	add.s64 	%rd1754, %rd1, %rd1753;
	ld.local.u8 	%rs494, [%rd1754+2144];
	cvt.u16.u32 	%rs495, %r1466;
	add.s16 	%rs496, %rs487, %rs495;
	cvt.u64.u16 	%rd1755, %rs496;
	and.b64  	%rd1756, %rd1755, 255;
	add.s64 	%rd1757, %rd1, %rd1756;
	ld.local.u8 	%r1470, [%rd1757+2144];
	and.b32  	%r1471, %r1470, 15;
	mul.wide.u32 	%rd1758, %r1471, 12;
	add.s64 	%rd1759, %rd1310, %rd1758;
	ld.global.nc.f32 	%f1751, [%rd1759];
	ld.global.nc.f32 	%f1752, [%rd1759+4];
	ld.global.nc.f32 	%f1753, [%rd1759+8];
	mul.f32 	%f1754, %f1747, %f1753;
	fma.rn.f32 	%f1755, %f1752, %f35, %f1754;
	fma.rn.f32 	%f1756, %f1751, %f85, %f1755;
	add.s16 	%rs497, %rs492, %rs495;
	cvt.u64.u16 	%rd1760, %rs497;
	and.b64  	%rd1761, %rd1760, 255;
	add.s64 	%rd1762, %rd1, %rd1761;
	ld.local.u8 	%r1472, [%rd1762+2144];
	and.b32  	%r1473, %r1472, 15;
	mul.wide.u32 	%rd1763, %r1473, 12;
	add.s64 	%rd1764, %rd1310, %rd1763;
	ld.global.nc.f32 	%f1757, [%rd1764];
	ld.global.nc.f32 	%f1758, [%rd1764+4];
	ld.global.nc.f32 	%f1759, [%rd1764+8];
	mul.f32 	%f1760, %f1747, %f1759;
	fma.rn.f32 	%f1761, %f1758, %f35, %f1760;
	add.f32 	%f1762, %f85, 0fBF800000;
	fma.rn.f32 	%f1763, %f1757, %f1762, %f1761;
	sub.f32 	%f1764, %f1763, %f1756;
	fma.rn.f32 	%f1765, %f86, %f1764, %f1756;
	add.s16 	%rs498, %rs489, %rs495;
	cvt.u64.u16 	%rd1765, %rs498;
	and.b64  	%rd1766, %rd1765, 255;
	add.s64 	%rd1767, %rd1, %rd1766;
	ld.local.u8 	%r1474, [%rd1767+2144];
	and.b32  	%r1475, %r1474, 15;
	mul.wide.u32 	%rd1768, %r1475, 12;
	add.s64 	%rd1769, %rd1310, %rd1768;
	ld.global.nc.f32 	%f1766, [%rd1769];
	ld.global.nc.f32 	%f1767, [%rd1769+4];
	ld.global.nc.f32 	%f1768, [%rd1769+8];
	mul.f32 	%f1769, %f1747, %f1768;
	add.f32 	%f1770, %f35, 0fBF800000;
	fma.rn.f32 	%f1771, %f1767, %f1770, %f1769;
	fma.rn.f32 	%f1772, %f1766, %f85, %f1771;
	add.s16 	%rs499, %rs494, %rs495;
	cvt.u64.u16 	%rd1770, %rs499;
	and.b64  	%rd1771, %rd1770, 255;
	add.s64 	%rd1772, %rd1, %rd1771;
	ld.local.u8 	%r1476, [%rd1772+2144];
	and.b32  	%r1477, %r1476, 15;
	mul.wide.u32 	%rd1773, %r1477, 12;
	add.s64 	%rd1774, %rd1310, %rd1773;
	ld.global.nc.f32 	%f1773, [%rd1774];
	ld.global.nc.f32 	%f1774, [%rd1774+4];
	ld.global.nc.f32 	%f1775, [%rd1774+8];
	mul.f32 	%f1776, %f1747, %f1775;
	fma.rn.f32 	%f1777, %f1774, %f1770, %f1776;
	fma.rn.f32 	%f1778, %f1773, %f1762, %f1777;
	sub.f32 	%f1779, %f1778, %f1772;
	fma.rn.f32 	%f1780, %f86, %f1779, %f1772;
	sub.f32 	%f1781, %f1780, %f1765;
	fma.rn.f32 	%f1782, %f36, %f1781, %f1765;
	add.s16 	%rs500, %rs496, 1;
	cvt.u64.u16 	%rd1775, %rs500;
	and.b64  	%rd1776, %rd1775, 255;
	add.s64 	%rd1777, %rd1, %rd1776;
	ld.local.u8 	%r1478, [%rd1777+2144];
	add.f32 	%f1783, %f1747, 0fBF800000;
	and.b32  	%r1479, %r1478, 15;
	mul.wide.u32 	%rd1778, %r1479, 12;
	add.s64 	%rd1779, %rd1310, %rd1778;
	ld.global.nc.f32 	%f1784, [%rd1779];
	ld.global.nc.f32 	%f1785, [%rd1779+4];
	ld.global.nc.f32 	%f1786, [%rd1779+8];
	mul.f32 	%f1787, %f1783, %f1786;
	fma.rn.f32 	%f1788, %f1785, %f35, %f1787;
	fma.rn.f32 	%f1789, %f1784, %f85, %f1788;
	add.s16 	%rs501, %rs497, 1;
	cvt.u64.u16 	%rd1780, %rs501;
	and.b64  	%rd1781, %rd1780, 255;
	add.s64 	%rd1782, %rd1, %rd1781;
	ld.local.u8 	%r1480, [%rd1782+2144];
	and.b32  	%r1481, %r1480, 15;
	mul.wide.u32 	%rd1783, %r1481, 12;
	add.s64 	%rd1784, %rd1310, %rd1783;
	ld.global.nc.f32 	%f1790, [%rd1784];
	ld.global.nc.f32 	%f1791, [%rd1784+4];
	ld.global.nc.f32 	%f1792, [%rd1784+8];
	mul.f32 	%f1793, %f1783, %f1792;
	fma.rn.f32 	%f1794, %f1791, %f35, %f1793;
	fma.rn.f32 	%f1795, %f1790, %f1762, %f1794;
	sub.f32 	%f1796, %f1795, %f1789;
	fma.rn.f32 	%f1797, %f86, %f1796, %f1789;
	add.s16 	%rs502, %rs498, 1;
	cvt.u64.u16 	%rd1785, %rs502;
	and.b64  	%rd1786, %rd1785, 255;
	add.s64 	%rd1787, %rd1, %rd1786;
	ld.local.u8 	%r1482, [%rd1787+2144];
	and.b32  	%r1483, %r1482, 15;
	mul.wide.u32 	%rd1788, %r1483, 12;
	add.s64 	%rd1789, %rd1310, %rd1788;
	ld.global.nc.f32 	%f1798, [%rd1789];
	ld.global.nc.f32 	%f1799, [%rd1789+4];
	ld.global.nc.f32 	%f1800, [%rd1789+8];
	mul.f32 	%f1801, %f1783, %f1800;
	fma.rn.f32 	%f1802, %f1799, %f1770, %f1801;
	fma.rn.f32 	%f1803, %f1798, %f85, %f1802;
	add.s16 	%rs503, %rs499, 1;
	cvt.u64.u16 	%rd1790, %rs503;
	and.b64  	%rd1791, %rd1790, 255;
	add.s64 	%rd1792, %rd1, %rd1791;
	ld.local.u8 	%r1484, [%rd1792+2144];
	and.b32  	%r1485, %r1484, 15;
	mul.wide.u32 	%rd1793, %r1485, 12;
	add.s64 	%rd1794, %rd1310, %rd1793;
	ld.global.nc.f32 	%f1804, [%rd1794];
	ld.global.nc.f32 	%f1805, [%rd1794+4];
	ld.global.nc.f32 	%f1806, [%rd1794+8];
	mul.f32 	%f1807, %f1783, %f1806;
	fma.rn.f32 	%f1808, %f1805, %f1770, %f1807;
	fma.rn.f32 	%f1809, %f1804, %f1762, %f1808;
	sub.f32 	%f1810, %f1809, %f1803;
	fma.rn.f32 	%f1811, %f86, %f1810, %f1803;
	sub.f32 	%f1812, %f1811, %f1797;
	fma.rn.f32 	%f1813, %f36, %f1812, %f1797;
	sub.f32 	%f1814, %f1813, %f1782;
	fma.rn.f32 	%f1815, %f1750, %f1814, %f1782;
	fma.rn.f32 	%f1816, %f1815, 0f43800000, %f1744;
	fma.rn.f32 	%f1817, %f90, 0f3B000000, %f38;
	cvt.rmi.s32.f32 	%r1486, %f1817;
	cvt.rmi.f32.f32 	%f1818, %f1817;
	sub.f32 	%f1819, %f1817, %f1818;
	mul.f32 	%f1820, %f1819, %f1819;
	mul.f32 	%f1821, %f1819, %f1820;
	cvt.f64.f32 	%fd375, %f1821;
	cvt.f64.f32 	%fd376, %f1819;
	fma.rn.f64 	%fd377, %fd376, 0d4018000000000000, 0dC02E000000000000;
	fma.rn.f64 	%fd378, %fd377, %fd376, 0d4024000000000000;
	mul.f64 	%fd379, %fd378, %fd375;
	cvt.rn.f32.f64 	%f1822, %fd379;
	and.b32  	%r1487, %r151, 255;
	cvt.u64.u32 	%rd1795, %r1487;
	add.s64 	%rd1796, %rd1, %rd1795;
	ld.local.u8 	%rs504, [%rd1796+2412];
	add.s16 	%rs505, %rs504, %rs12;
	cvt.u64.u16 	%rd1797, %rs505;
	and.b64  	%rd1798, %rd1797, 255;
	add.s64 	%rd1799, %rd1, %rd1798;
	ld.local.u8 	%rs506, [%rd1799+2412];
	add.s16 	%rs507, %rs505, 1;
	cvt.u64.u16 	%rd1800, %rs507;
	and.b64  	%rd1801, %rd1800, 255;
	add.s64 	%rd1802, %rd1, %rd1801;
	ld.local.u8 	%rs508, [%rd1802+2412];
	add.s32 	%r1488, %r151, 1;
	and.b32  	%r1489, %r1488, 255;
	cvt.u64.u32 	%rd1803, %r1489;
	add.s64 	%rd1804, %rd1, %rd1803;
	ld.local.u8 	%rs509, [%rd1804+2412];
	add.s16 	%rs510, %rs509, %rs12;
	cvt.u64.u16 	%rd1805, %rs510;
	and.b64  	%rd1806, %rd1805, 255;
	add.s64 	%rd1807, %rd1, %rd1806;
	ld.local.u8 	%rs511, [%rd1807+2412];
	add.s16 	%rs512, %rs510, 1;
	cvt.u64.u16 	%rd1808, %rs512;
	and.b64  	%rd1809, %rd1808, 255;
	add.s64 	%rd1810, %rd1, %rd1809;
	ld.local.u8 	%rs513, [%rd1810+2412];
	cvt.u16.u32 	%rs514, %r1486;
	add.s16 	%rs515, %rs506, %rs514;
	cvt.u64.u16 	%rd1811, %rs515;
	and.b64  	%rd1812, %rd1811, 255;
	add.s64 	%rd1813, %rd1, %rd1812;
	ld.local.u8 	%r1490, [%rd1813+2412];
	and.b32  	%r1491, %r1490, 15;
	mul.wide.u32 	%rd1814, %r1491, 12;
	add.s64 	%rd1815, %rd1310, %rd1814;
	ld.global.nc.f32 	%f1823, [%rd1815];
	ld.global.nc.f32 	%f1824, [%rd1815+4];
	ld.global.nc.f32 	%f1825, [%rd1815+8];
	mul.f32 	%f1826, %f1819, %f1825;
	fma.rn.f32 	%f1827, %f1824, %f39, %f1826;
	fma.rn.f32 	%f1828, %f1823, %f87, %f1827;
	add.s16 	%rs516, %rs511, %rs514;
	cvt.u64.u16 	%rd1816, %rs516;
	and.b64  	%rd1817, %rd1816, 255;
	add.s64 	%rd1818, %rd1, %rd1817;
	ld.local.u8 	%r1492, [%rd1818+2412];
	and.b32  	%r1493, %r1492, 15;
	mul.wide.u32 	%rd1819, %r1493, 12;
	add.s64 	%rd1820, %rd1310, %rd1819;
	ld.global.nc.f32 	%f1829, [%rd1820];
	ld.global.nc.f32 	%f1830, [%rd1820+4];
	ld.global.nc.f32 	%f1831, [%rd1820+8];
	mul.f32 	%f1832, %f1819, %f1831;
	fma.rn.f32 	%f1833, %f1830, %f39, %f1832;
	add.f32 	%f1834, %f87, 0fBF800000;
	fma.rn.f32 	%f1835, %f1829, %f1834, %f1833;
	sub.f32 	%f1836, %f1835, %f1828;
	fma.rn.f32 	%f1837, %f88, %f1836, %f1828;
	add.s16 	%rs517, %rs508, %rs514;
	cvt.u64.u16 	%rd1821, %rs517;
	and.b64  	%rd1822, %rd1821, 255;
	add.s64 	%rd1823, %rd1, %rd1822;
	ld.local.u8 	%r1494, [%rd1823+2412];
	and.b32  	%r1495, %r1494, 15;
	mul.wide.u32 	%rd1824, %r1495, 12;
	add.s64 	%rd1825, %rd1310, %rd1824;
	ld.global.nc.f32 	%f1838, [%rd1825];
	ld.global.nc.f32 	%f1839, [%rd1825+4];
	ld.global.nc.f32 	%f1840, [%rd1825+8];
	mul.f32 	%f1841, %f1819, %f1840;
	add.f32 	%f1842, %f39, 0fBF800000;
	fma.rn.f32 	%f1843, %f1839, %f1842, %f1841;
	fma.rn.f32 	%f1844, %f1838, %f87, %f1843;
	add.s16 	%rs518, %rs513, %rs514;
	cvt.u64.u16 	%rd1826, %rs518;
	and.b64  	%rd1827, %rd1826, 255;
	add.s64 	%rd1828, %rd1, %rd1827;
	ld.local.u8 	%r1496, [%rd1828+2412];
	and.b32  	%r1497, %r1496, 15;
	mul.wide.u32 	%rd1829, %r1497, 12;
	add.s64 	%rd1830, %rd1310, %rd1829;
	ld.global.nc.f32 	%f1845, [%rd1830];
	ld.global.nc.f32 	%f1846, [%rd1830+4];
	ld.global.nc.f32 	%f1847, [%rd1830+8];
	mul.f32 	%f1848, %f1819, %f1847;
	fma.rn.f32 	%f1849, %f1846, %f1842, %f1848;
	fma.rn.f32 	%f1850, %f1845, %f1834, %f1849;
	sub.f32 	%f1851, %f1850, %f1844;
	fma.rn.f32 	%f1852, %f88, %f1851, %f1844;
	sub.f32 	%f1853, %f1852, %f1837;
	fma.rn.f32 	%f1854, %f40, %f1853, %f1837;
	add.s16 	%rs519, %rs515, 1;
	cvt.u64.u16 	%rd1831, %rs519;
	and.b64  	%rd1832, %rd1831, 255;
	add.s64 	%rd1833, %rd1, %rd1832;
	ld.local.u8 	%r1498, [%rd1833+2412];
	add.f32 	%f1855, %f1819, 0fBF800000;
	and.b32  	%r1499, %r1498, 15;
	mul.wide.u32 	%rd1834, %r1499, 12;
	add.s64 	%rd1835, %rd1310, %rd1834;
	ld.global.nc.f32 	%f1856, [%rd1835];
	ld.global.nc.f32 	%f1857, [%rd1835+4];
	ld.global.nc.f32 	%f1858, [%rd1835+8];
	mul.f32 	%f1859, %f1855, %f1858;
	fma.rn.f32 	%f1860, %f1857, %f39, %f1859;
	fma.rn.f32 	%f1861, %f1856, %f87, %f1860;
	add.s16 	%rs520, %rs516, 1;
	cvt.u64.u16 	%rd1836, %rs520;
	and.b64  	%rd1837, %rd1836, 255;
	add.s64 	%rd1838, %rd1, %rd1837;
	ld.local.u8 	%r1500, [%rd1838+2412];
	and.b32  	%r1501, %r1500, 15;
	mul.wide.u32 	%rd1839, %r1501, 12;
	add.s64 	%rd1840, %rd1310, %rd1839;
	ld.global.nc.f32 	%f1862, [%rd1840];
	ld.global.nc.f32 	%f1863, [%rd1840+4];
	ld.global.nc.f32 	%f1864, [%rd1840+8];
	mul.f32 	%f1865, %f1855, %f1864;
	fma.rn.f32 	%f1866, %f1863, %f39, %f1865;
	fma.rn.f32 	%f1867, %f1862, %f1834, %f1866;
	sub.f32 	%f1868, %f1867, %f1861;
	fma.rn.f32 	%f1869, %f88, %f1868, %f1861;
	add.s16 	%rs521, %rs517, 1;
	cvt.u64.u16 	%rd1841, %rs521;
	and.b64  	%rd1842, %rd1841, 255;
	add.s64 	%rd1843, %rd1, %rd1842;
	ld.local.u8 	%r1502, [%rd1843+2412];
	and.b32  	%r1503, %r1502, 15;
	mul.wide.u32 	%rd1844, %r1503, 12;
	add.s64 	%rd1845, %rd1310, %rd1844;
	ld.global.nc.f32 	%f1870, [%rd1845];
	ld.global.nc.f32 	%f1871, [%rd1845+4];
	ld.global.nc.f32 	%f1872, [%rd1845+8];
	mul.f32 	%f1873, %f1855, %f1872;
	fma.rn.f32 	%f1874, %f1871, %f1842, %f1873;
	fma.rn.f32 	%f1875, %f1870, %f87, %f1874;
	add.s16 	%rs522, %rs518, 1;
	cvt.u64.u16 	%rd1846, %rs522;
	and.b64  	%rd1847, %rd1846, 255;
	add.s64 	%rd1848, %rd1, %rd1847;
	ld.local.u8 	%r1504, [%rd1848+2412];
	and.b32  	%r1505, %r1504, 15;
	mul.wide.u32 	%rd1849, %r1505, 12;
	add.s64 	%rd1850, %rd1310, %rd1849;
	ld.global.nc.f32 	%f1876, [%rd1850];
	ld.global.nc.f32 	%f1877, [%rd1850+4];
	ld.global.nc.f32 	%f1878, [%rd1850+8];
	mul.f32 	%f1879, %f1855, %f1878;
	fma.rn.f32 	%f1880, %f1877, %f1842, %f1879;
	fma.rn.f32 	%f1881, %f1876, %f1834, %f1880;
	sub.f32 	%f1882, %f1881, %f1875;
	fma.rn.f32 	%f1883, %f88, %f1882, %f1875;
	sub.f32 	%f1884, %f1883, %f1869;
	fma.rn.f32 	%f1885, %f40, %f1884, %f1869;
	sub.f32 	%f1886, %f1885, %f1854;
	fma.rn.f32 	%f1887, %f1822, %f1886, %f1854;
	fma.rn.f32 	%f1888, %f1887, 0f44000000, %f1816;
	setp.lt.f32 	%p52, %f1888, 0fC4000000;
	selp.f32 	%f1893, 0f41800000, 0f00000000, %p52;
$L__BB1_137:
	ld.param.u64 	%rd1855, [_Z30get_monoliths_world_per_threadiiPf_param_2];
	add.f32 	%f1891, %f1893, %f1891;
	cvta.to.global.u64 	%rd1851, %rd1855;
	mov.u32 	%r1506, %ctaid.x;
	mov.u32 	%r1507, %ntid.x;
	mov.u32 	%r1508, %tid.x;
	mad.lo.s32 	%r1509, %r1506, %r1507, %r1508;
	mul.wide.u32 	%rd1852, %r1509, 4;
	add.s64 	%rd1853, %rd1851, %rd1852;
	st.global.f32 	[%rd1853], %f1891;
	add.s32 	%r1547, %r152, 4;
	setp.lt.s32 	%p53, %r152, 253;
	@%p53 bra 	$L__BB1_133;
	add.s32 	%r156, %r1546, 4;
	setp.lt.s32 	%p54, %r1546, 253;
	mov.u32 	%r1546, %r156;
	@%p54 bra 	$L__BB1_132;
	bra.uni 	$L__BB1_141;
$L__BB1_139:
	add.s32 	%r1544, %r136, 200;
	setp.lt.s32 	%p55, %r136, 1;
	@%p55 bra 	$L__BB1_127;
	add.s32 	%r140, %r1543, 200;
	setp.gt.s32 	%p56, %r1543, 0;
	mov.u32 	%r1543, %r140;
	@%p56 bra 	$L__BB1_141;
	bra.uni 	$L__BB1_126;
$L__BB1_141:
	ret;

}


// ===== COMPILED SASS (sm_100) =====

	.target	sm_100

	.elftype	@"ET_EXEC"


//--------------------- .note.nv.tkinfo           --------------------------
	.section	.note.nv.tkinfo,"",@"SHT_NOTE"
	.sectionflags	@"SHF_NOTE_NV_TKINFO"
	.tkinfo
        /*0018*/ 	.word	0x00000002
        /*0030*/ 	.string	""
        /*0030*/ 	.string	"ptxas"
        /*0030*/ 	.string	"Cuda compilation tools, release 13.0, V13.0.88"
        /*0030*/ 	.string	"Build cuda_13.0.r13.0/compiler.36424714_0"
        /*0030*/ 	.string	"-arch sm_100 -m 64 "



//--------------------- .note.nv.cuinfo           --------------------------
	.section	.note.nv.cuinfo,"",@"SHT_NOTE"
	.sectionflags	@"SHF_NOTE_NV_CUINFO"
        /*0018*/ 	.short	0x0002
        /*001a*/ 	.short	0x0064
        /*001c*/ 	.short	0x0082
	.zero		2


//--------------------- .nv.info                  --------------------------
	.section	.nv.info,"",@"SHT_CUDA_INFO"
	.align	4


	//----- nvinfo : EIATTR_REGCOUNT
	.align		4
        /*0000*/ 	.byte	0x04, 0x2f
        /*0002*/ 	.short	(.L_3 - .L_2)
	.align		4
.L_2:
        /*0004*/ 	.word	index@(_Z29get_monoliths_world_per_blockiiPf)
        /*0008*/ 	.word	0x00000030


	//----- nvinfo : EIATTR_FRAME_SIZE
	.align		4
.L_3:
        /*000c*/ 	.byte	0x04, 0x11
        /*000e*/ 	.short	(.L_5 - .L_4)
	.align		4
.L_4:
        /*0010*/ 	.word	index@($__internal_1_$__cuda_sm3x_div_rn_noftz_f32_slowpath)
        /*0014*/ 	.word	0x00000008


	//----- nvinfo : EIATTR_FRAME_SIZE
	.align		4
.L_5:
        /*0018*/ 	.byte	0x04, 0x11
        /*001a*/ 	.short	(.L_7 - .L_6)
	.align		4
.L_6:
        /*001c*/ 	.word	index@(_Z29get_monoliths_world_per_blockiiPf)
        /*0020*/ 	.word	0x00000008


	//----- nvinfo : EIATTR_REGCOUNT
	.align		4
.L_7:
        /*0024*/ 	.byte	0x04, 0x2f
        /*0026*/ 	.short	(.L_9 - .L_8)
	.align		4
.L_8:
        /*0028*/ 	.word	index@(_Z30get_monoliths_world_per_threadiiPf)
        /*002c*/ 	.word	0x00000089


	//----- nvinfo : EIATTR_FRAME_SIZE
	.align		4
.L_9:
        /*0030*/ 	.byte	0x04, 0x11
        /*0032*/ 	.short	(.L_11 - .L_10)
	.align		4
.L_10:
        /*0034*/ 	.word	index@($__internal_0_$__cuda_sm3x_div_rn_noftz_f32_slowpath)
        /*0038*/ 	.word	0x00001b40


	//----- nvinfo : EIATTR_FRAME_SIZE
	.align		4
.L_11:
        /*003c*/ 	.byte	0x04, 0x11
        /*003e*/ 	.short	(.L_13 - .L_12)
	.align		4
.L_12:
        /*0040*/ 	.word	index@(_Z30get_monoliths_world_per_threadiiPf)
        /*0044*/ 	.word	0x00001b40


	//----- nvinfo : EIATTR_MIN_STACK_SIZE
	.align		4
.L_13:
        /*0048*/ 	.byte	0x04, 0x12
        /*004a*/ 	.short	(.L_15 - .L_14)
	.align		4
.L_14:
        /*004c*/ 	.word	index@(_Z30get_monoliths_world_per_threadiiPf)
        /*0050*/ 	.word	0x00001b40


	//----- nvinfo : EIATTR_MIN_STACK_SIZE
	.align		4
.L_15:
        /*0054*/ 	.byte	0x04, 0x12
        /*0056*/ 	.short	(.L_17 - .L_16)
	.align		4
.L_16:
        /*0058*/ 	.word	index@(_Z29get_monoliths_world_per_blockiiPf)
        /*005c*/ 	.word	0x00000008
.L_17:


//--------------------- .nv.compat                --------------------------
	.section	.nv.compat,"",@"SHT_CUDA_COMPAT_INFO"
	.align	4
        /*0000*/ 	.byte	0x02, 0x09, 0x00, 0x00, 0x02, 0x02, 0x01, 0x00, 0x02, 0x05, 0x05, 0x00, 0x03, 0x07, 0x01, 0x01
        /*0010*/ 	.byte	0x02, 0x03, 0x00, 0x00, 0x02, 0x06, 0x01, 0x00, 0x04, 0x0b, 0x08, 0x00, 0x01, 0x00, 0x00, 0x00
        /*0020*/ 	.byte	0x00, 0x00, 0x00, 0x00


//--------------------- .nv.info._Z30get_monoliths_world_per_threadiiPf --------------------------
	.section	.nv.info._Z30get_monoliths_world_per_threadiiPf,"",@"SHT_CUDA_INFO"
	.sectionflags	@""
	.align	4


	//----- nvinfo : EIATTR_CUDA_API_VERSION
	.align		4
        /*0000*/ 	.byte	0x04, 0x37
        /*0002*/ 	.short	(.L_19 - .L_18)
.L_18:
        /*0004*/ 	.word	0x00000082


	//----- nvinfo : EIATTR_KPARAM_INFO
	.align		4
.L_19:
        /*0008*/ 	.byte	0x04, 0x17
        /*000a*/ 	.short	(.L_21 - .L_20)
.L_20:
        /*000c*/ 	.word	0x00000000
        /*0010*/ 	.short	0x0002
        /*0012*/ 	.short	0x0008
        /*0014*/ 	.byte	0x00, 0xf5, 0x21, 0x00


	//----- nvinfo : EIATTR_KPARAM_INFO
	.align		4
.L_21:
        /*0018*/ 	.byte	0x04, 0x17
        /*001a*/ 	.short	(.L_23 - .L_22)
.L_22:
        /*001c*/ 	.word	0x00000000
        /*0020*/ 	.short	0x0001
        /*0022*/ 	.short	0x0004
        /*0024*/ 	.byte	0x00, 0xf0, 0x11, 0x00


	//----- nvinfo : EIATTR_KPARAM_INFO
	.align		4
.L_23:
        /*0028*/ 	.byte	0x04, 0x17
        /*002a*/ 	.short	(.L_25 - .L_24)
.L_24:
        /*002c*/ 	.word	0x00000000
        /*0030*/ 	.short	0x0000
        /*0032*/ 	.short	0x0000
        /*0034*/ 	.byte	0x00, 0xf0, 0x11, 0x00


	//----- nvinfo : EIATTR_SPARSE_MMA_MASK
	.align		4
.L_25:
        /*0038*/ 	.byte	0x03, 0x50
        /*003a*/ 	.short	0x0000


	//----- nvinfo : EIATTR_MAXREG_COUNT
	.align		4
        /*003c*/ 	.byte	0x03, 0x1b
        /*003e*/ 	.short	0x00ff


	//----- nvinfo : EIATTR_EXTERNS
	.align		4
        /*0040*/ 	.byte	0x04, 0x0f
        /*0042*/ 	.short	(.L_27 - .L_26)


	//   ....[0]....
	.align		4
.L_26:
        /*0044*/ 	.word	index@(vprintf)


	//----- nvinfo : EIATTR_MERCURY_ISA_VERSION
	.align		4
.L_27:
        /*0048*/ 	.byte	0x03, 0x5f
        /*004a*/ 	.short	0x0101


	//----- nvinfo : EIATTR_VRC_CTA_INIT_COUNT
	.align		4
        /*004c*/ 	.byte	0x02, 0x4a
	.zero		1
	.zero		1


	//----- nvinfo : EIATTR_SYSCALL_OFFSETS
	.align		4
        /*0050*/ 	.byte	0x04, 0x46
        /*0052*/ 	.short	(.L_29 - .L_28)


	//   ....[0]....
.L_28:
        /*0054*/ 	.word	0x0000dee0


	//----- nvinfo : EIATTR_EXIT_INSTR_OFFSETS
	.align		4
.L_29:
        /*0058*/ 	.byte	0x04, 0x1c
        /*005a*/ 	.short	(.L_31 - .L_30)


	//   ....[0]....
.L_30:
        /*005c*/ 	.word	0x00015ee0


	//   ....[1]....
        /*0060*/ 	.word	0x0001d700


	//----- nvinfo : EIATTR_CRS_STACK_SIZE
	.align		4
.L_31:
        /*0064*/ 	.byte	0x04, 0x1e
        /*0066*/ 	.short	(.L_33 - .L_32)
.L_32:
        /*0068*/ 	.word	0x00000000


	//----- nvinfo : EIATTR_CBANK_PARAM_SIZE
	.align		4
.L_33:
        /*006c*/ 	.byte	0x03, 0x19
        /*006e*/ 	.short	0x0010


	//----- nvinfo : EIATTR_PARAM_CBANK
	.align		4
        /*0070*/ 	.byte	0x04, 0x0a
        /*0072*/ 	.short	(.L_35 - .L_34)
	.align		4
.L_34:
        /*0074*/ 	.word	index@(.nv.constant0._Z30get_monoliths_world_per_threadiiPf)
        /*0078*/ 	.short	0x0380
        /*007a*/ 	.short	0x0010


	//----- nvinfo : EIATTR_SW_WAR
	.align		4
.L_35:
        /*007c*/ 	.byte	0x04, 0x36
        /*007e*/ 	.short	(.L_37 - .L_36)
.L_36:
        /*0080*/ 	.word	0x00000008
.L_37:


//--------------------- .nv.info._Z29get_monoliths_world_per_blockiiPf --------------------------
	.section	.nv.info._Z29get_monoliths_world_per_blockiiPf,"",@"SHT_CUDA_INFO"
	.sectionflags	@""
	.align	4


	//----- nvinfo : EIATTR_CUDA_API_VERSION
	.align		4
        /*0000*/ 	.byte	0x04, 0x37
        /*0002*/ 	.short	(.L_39 - .L_38)
.L_38:
        /*0004*/ 	.word	0x00000082


	//----- nvinfo : EIATTR_KPARAM_INFO
	.align		4
.L_39:
        /*0008*/ 	.byte	0x04, 0x17
        /*000a*/ 	.short	(.L_41 - .L_40)
.L_40:
        /*000c*/ 	.word	0x00000000
        /*0010*/ 	.short	0x0002
        /*0012*/ 	.short	0x0008
        /*0014*/ 	.byte	0x00, 0xf5, 0x21, 0x00


	//----- nvinfo : EIATTR_KPARAM_INFO
	.align		4
.L_41:
        /*0018*/ 	.byte	0x04, 0x17
        /*001a*/ 	.short	(.L_43 - .L_42)
.L_42:
        /*001c*/ 	.word	0x00000000
        /*0020*/ 	.short	0x0001
        /*0022*/ 	.short	0x0004
        /*0024*/ 	.byte	0x00, 0xf0, 0x11, 0x00


	//----- nvinfo : EIATTR_KPARAM_INFO
	.align		4
.L_43:
        /*0028*/ 	.byte	0x04, 0x17
        /*002a*/ 	.short	(.L_45 - .L_44)
.L_44:
        /*002c*/ 	.word	0x00000000
        /*0030*/ 	.short	0x0000
        /*0032*/ 	.short	0x0000
        /*0034*/ 	.byte	0x00, 0xf0, 0x11, 0x00


	//----- nvinfo : EIATTR_SPARSE_MMA_MASK
	.align		4
.L_45:
        /*0038*/ 	.byte	0x03, 0x50
        /*003a*/ 	.short	0x0000


	//----- nvinfo : EIATTR_MAXREG_COUNT
	.align		4
        /*003c*/ 	.byte	0x03, 0x1b
        /*003e*/ 	.short	0x00ff


	//----- nvinfo : EIATTR_EXTERNS
	.align		4
        /*0040*/ 	.byte	0x04, 0x0f
        /*0042*/ 	.short	(.L_47 - .L_46)


	//   ....[0]....
	.align		4
.L_46:
        /*0044*/ 	.word	index@(vprintf)


	//----- nvinfo : EIATTR_MERCURY_ISA_VERSION
	.align		4
.L_47:
        /*0048*/ 	.byte	0x03, 0x5f
        /*004a*/ 	.short	0x0101


	//----- nvinfo : EIATTR_VRC_CTA_INIT_COUNT
	.align		4
        /*004c*/ 	.byte	0x02, 0x4a
	.zero		1
	.zero		1


	//----- nvinfo : EIATTR_SYSCALL_OFFSETS
	.align		4
        /*0050*/ 	.byte	0x04, 0x46
        /*0052*/ 	.short	(.L_49 - .L_48)


	//   ....[0]....
.L_48:
        /*0054*/ 	.word	0x00002ea0


	//----- nvinfo : EIATTR_EXIT_INSTR_OFFSETS
	.align		4
.L_49:
        /*0058*/ 	.byte	0x04, 0x1c
        /*005a*/ 	.short	(.L_51 - .L_50)


	//   ....[0]....
.L_50:
        /*005c*/ 	.word	0x00004d90


	//   ....[1]....
        /*0060*/ 	.word	0x00006e00


	//----- nvinfo : EIATTR_CRS_STACK_SIZE
	.align		4
.L_51:
        /*0064*/ 	.byte	0x04, 0x1e
        /*0066*/ 	.short	(.L_53 - .L_52)
.L_52:
        /*0068*/ 	.word	0x00000000


	//----- nvinfo : EIATTR_CBANK_PARAM_SIZE
	.align		4
.L_53:
        /*006c*/ 	.byte	0x03, 0x19
        /*006e*/ 	.short	0x0010


	//----- nvinfo : EIATTR_PARAM_CBANK
	.align		4
        /*0070*/ 	.byte	0x04, 0x0a
        /*0072*/ 	.short	(.L_55 - .L_54)
	.align		4
.L_54:
        /*0074*/ 	.word	index@(.nv.constant0._Z29get_monoliths_world_per_blockiiPf)
        /*0078*/ 	.short	0x0380
        /*007a*/ 	.short	0x0010


	//----- nvinfo : EIATTR_SW_WAR
	.align		4
.L_55:
        /*007c*/ 	.byte	0x04, 0x36
        /*007e*/ 	.short	(.L_57 - .L_56)
.L_56:
        /*0080*/ 	.word	0x00000008
.L_57:


//--------------------- .nv.callgraph             --------------------------
	.section	.nv.callgraph,"",@"SHT_CUDA_CALLGRAPH"
	.align	4
	.sectionentsize	8
	.align		4
        /*0000*/ 	.word	0x00000000
	.align		4
        /*0004*/ 	.word	0xffffffff
	.align		4
        /*0008*/ 	.word	index@(_Z30get_monoliths_world_per_threadiiPf)
	.align		4
        /*000c*/ 	.word	index@(vprintf)
	.align		4
        /*0010*/ 	.word	index@(_Z29get_monoliths_world_per_blockiiPf)
	.align		4
        /*0014*/ 	.word	index@(vprintf)
	.align		4
        /*0018*/ 	.word	0x00000000
	.align		4
        /*001c*/ 	.word	0xfffffffe
	.align		4
        /*0020*/ 	.word	0x00000000
	.align		4
        /*0024*/ 	.word	0xfffffffd
	.align		4
        /*0028*/ 	.word	0x00000000
	.align		4
        /*002c*/ 	.word	0xfffffffc


//--------------------- .nv.constant4             --------------------------
	.section	.nv.constant4,"a",@progbits
	.align	8
	.align		8
.nv.constant4:
        /*0000*/ 	.dword	vprintf
	.align		8
        /*0008*/ 	.dword	GRAD_LOOKUP
	.align		8
        /*0010*/ 	.dword	$str


//--------------------- .text._Z30get_monoliths_world_per_threadiiPf --------------------------
	.section	.text._Z30get_monoliths_world_per_threadiiPf,"ax",@progbits
	.align	128
        .global         _Z30get_monoliths_world_per_threadiiPf
        .type           _Z30get_monoliths_world_per_threadiiPf,@function
        .size           _Z30get_monoliths_world_per_threadiiPf,(.L_x_173 - _Z30get_monoliths_world_per_threadiiPf)
        .other          _Z30get_monoliths_world_per_threadiiPf,@"STO_CUDA_ENTRY STV_DEFAULT"
_Z30get_monoliths_world_per_threadiiPf:
.text._Z30get_monoliths_world_per_threadiiPf:
[----:B------:R-:W0:Y:S01]  /*0000*/  LDC R1, c[0x0][0x37c] ;  /* 0x0000df00ff017b82 */ /* 0x000e220000000800 */
[----:B------:R-:W1:Y:S01]  /*0010*/  S2R R3, SR_TID.X ;  /* 0x0000000000037919 */ /* 0x000e620000002100 */
[----:B------:R-:W2:Y:S01]  /*0020*/  LDCU UR36, c[0x0][0x2fc] ;  /* 0x00005f80ff2477ac */ /* 0x000ea20008000800 */
[----:B------:R-:W-:Y:S01]  /*0030*/  HFMA2 R4, -RZ, RZ, 4.589557647705078125e-05, 1.52587890625e-05 ;  /* 0x03020100ff047431 */ /* 0x000fe200000001ff */
[----:B0-----:R-:W-:Y:S01]  /*0040*/  IADD3 R1, PT, PT, R1, -0x1b40, RZ ;  /* 0xffffe4c001017810 */ /* 0x001fe20007ffe0ff */
[----:B------:R-:W1:Y:S01]  /*0050*/  S2R R2, SR_CTAID.X ;  /* 0x0000000000027919 */ /* 0x000e620000002500 */
[----:B------:R-:W1:Y:S01]  /*0060*/  LDCU UR4, c[0x0][0x360] ;  /* 0x00006c00ff0477ac */ /* 0x000e620008000800 */
[----:B------:R-:W-:Y:S02]  /*0070*/  IMAD.MOV.U32 R5, RZ, RZ, 0x7060504 ;  /* 0x07060504ff057424 */ /* 0x000fe400078e00ff */
[----:B------:R-:W-:Y:S02]  /*0080*/  HFMA2 R10, -RZ, RZ, 0.003467559814453125, 0.0024871826171875 ;  /* 0x1b1a1918ff0a7431 */ /* 0x000fe400000001ff */
[----:B------:R-:W-:Y:S01]  /*0090*/  IMAD.MOV.U32 R11, RZ, RZ, 0x1f1e1d1c ;  /* 0x1f1e1d1cff0b7424 */ /* 0x000fe200078e00ff */
[----:B------:R-:W0:Y:S01]  /*00a0*/  LDCU UR5, c[0x0][0x380] ;  /* 0x00007000ff0577ac */ /* 0x000e220008000800 */
[----:B------:R-:W-:Y:S01]  /*00b0*/  IMAD.MOV.U32 R8, RZ, RZ, 0x13121110 ;  /* 0x13121110ff087424 */ /* 0x000fe200078e00ff */
[----:B------:R3:W-:Y:S01]  /*00c0*/  STL.64 [R1], R4 ;  /* 0x0000000401007387 */ /* 0x0007e20000100a00 */
[----:B------:R-:W-:Y:S01]  /*00d0*/  MOV R9, 0x17161514 ;  /* 0x1716151400097802 */ /* 0x000fe20000000f00 */
[----:B------:R-:W-:Y:S01]  /*00e0*/  HFMA2 R7, -RZ, RZ, 0.000430583953857421875, 0.00030803680419921875 ;  /* 0x0f0e0d0cff077431 */ /* 0x000fe200000001ff */
[----:B------:R-:W-:Y:S01]  /*00f0*/  MOV R6, 0xb0a0908 ;  /* 0x0b0a090800067802 */ /* 0x000fe20000000f00 */
[----:B------:R4:W-:Y:S01]  /*0100*/  STL.64 [R1+0x18], R10 ;  /* 0x0000180a01007387 */ /* 0x0009e20000100a00 */
[----:B------:R-:W-:-:S02]  /*0110*/  HFMA2 R13, -RZ, RZ, 0.027923583984375, 0.02008056640625 ;  /* 0x27262524ff0d7431 */ /* 0x000fc400000001ff */
[----:B------:R-:W-:Y:S01]  /*0120*/  IMAD.MOV.U32 R14, RZ, RZ, 0x2b2a2928 ;  /* 0x2b2a2928ff0e7424 */ /* 0x000fe200078e00ff */
[----:B------:R-:W-:Y:S01]  /*0130*/  MOV R15, 0x2f2e2d2c ;  /* 0x2f2e2d2c000f7802 */ /* 0x000fe20000000f00 */
[----:B------:R-:W-:Y:S01]  /*0140*/  STL.64 [R1+0x10], R8 ;  /* 0x0000100801007387 */ /* 0x000fe20000100a00 */
[----:B------:R-:W-:Y:S01]  /*0150*/  MOV R12, 0x23222120 ;  /* 0x23222120000c7802 */ /* 0x000fe20000000f00 */
[----:B------:R-:W-:Y:S02]  /*0160*/  HFMA2 R23, -RZ, RZ, 471.5, 343 ;  /* 0x5f5e5d5cff177431 */ /* 0x000fe400000001ff */
[----:B------:R-:W-:Y:S02]  /*0170*/  IMAD.MOV.U32 R16, RZ, RZ, 0x43424140 ;  /* 0x43424140ff107424 */ /* 0x000fe400078e00ff */
[----:B---3--:R-:W-:Y:S02]  /*0180*/  HFMA2 R4, -RZ, RZ, 0.224853515625, 0.162109375 ;  /* 0x33323130ff047431 */ /* 0x008fe400000001ff */
[----:B------:R-:W-:Y:S01]  /*0190*/  IMAD.MOV.U32 R5, RZ, RZ, 0x37363534 ;  /* 0x37363534ff057424 */ /* 0x000fe200078e00ff */
[----:B------:R3:W-:Y:S01]  /*01a0*/  STL.64 [R1+0x8], R6 ;  /* 0x0000080601007387 */ /* 0x0007e20000100a00 */
[----:B------:R-:W-:Y:S01]  /*01b0*/  MOV R17, 0x47464544 ;  /* 0x4746454400117802 */ /* 0x000fe20000000f00 */
[----:B----4-:R-:W-:-:S02]  /*01c0*/  HFMA2 R10, -RZ, RZ, -0.56982421875, 0.000125885009765625 ;  /* 0xb88f0820ff0a7431 */ /* 0x010fc400000001ff */
[----:B------:R-:W-:Y:S01]  /*01d0*/  IMAD.MOV.U32 R11, RZ, RZ, 0x2851 ;  /* 0x00002851ff0b7424 */ /* 0x000fe200078e00ff */
[----:B------:R-:W-:Y:S01]  /*01e0*/  MOV R22, 0x5b5a5958 ;  /* 0x5b5a595800167802 */ /* 0x000fe20000000f00 */
[----:B------:R4:W-:Y:S01]  /*01f0*/  STL.64 [R1+0x30], R4 ;  /* 0x0000300401007387 */ /* 0x0009e20000100a00 */
[----:B------:R-:W-:Y:S02]  /*0200*/  HFMA2 R18, -RZ, RZ, 14.578125, 10.5625 ;  /* 0x4b4a4948ff127431 */ /* 0x000fe400000001ff */
[----:B------:R-:W-:Y:S01]  /*0210*/  IMAD.MOV.U32 R19, RZ, RZ, 0x4f4e4d4c ;  /* 0x4f4e4d4cff137424 */ /* 0x000fe200078e00ff */
[----:B------:R-:W-:Y:S01]  /*0220*/  MOV R25, 0x67666564 ;  /* 0x6766656400197802 */ /* 0x000fe20000000f00 */
[----:B------:R5:W-:Y:S01]  /*0230*/  STL.64 [R1+0x28], R14 ;  /* 0x0000280e01007387 */ /* 0x000be20000100a00 */
[----:B------:R-:W-:Y:S02]  /*0240*/  IMAD.MOV.U32 R24, RZ, RZ, 0x63626160 ;  /* 0x63626160ff187424 */ /* 0x000fe400078e00ff */
[----:B------:R-:W-:-:S02]  /*0250*/  HFMA2 R21, -RZ, RZ, 117.375, 85.25 ;  /* 0x57565554ff157431 */ /* 0x000fc400000001ff */
[----:B-1----:R-:W-:Y:S02]  /*0260*/  IMAD R0, R2, UR4, R3 ;  /* 0x0000000402007c24 */ /* 0x002fe4000f8e0203 */
[----:B---3--:R-:W-:Y:S01]  /*0270*/  HFMA2 R7, -RZ, RZ, 1.810546875, 1.30859375 ;  /* 0x3f3e3d3cff077431 */ /* 0x008fe200000001ff */
[----:B------:R-:W-:Y:S01]  /*0280*/  MOV R6, 0x3b3a3938 ;  /* 0x3b3a393800067802 */ /* 0x000fe20000000f00 */
[----:B------:R1:W-:Y:S01]  /*0290*/  STL.64 [R1+0x20], R12 ;  /* 0x0000200c01007387 */ /* 0x0003e20000100a00 */
[----:B0-----:R-:W-:Y:S01]  /*02a0*/  VIADD R3, R0, UR5 ;  /* 0x0000000500037c36 */ /* 0x001fe20008000000 */
[----:B------:R-:W-:Y:S02]  /*02b0*/  MOV R20, 0x53525150 ;  /* 0x5352515000147802 */ /* 0x000fe40000000f00 */
[----:B------:R0:W-:Y:S02]  /*02c0*/  STL.64 [R1+0x40], R16 ;  /* 0x0000401001007387 */ /* 0x0001e40000100a00 */
[----:B----4-:R-:W-:Y:S01]  /*02d0*/  SHF.R.S32.HI R4, RZ, 0x1f, R3 ;  /* 0x0000001fff047819 */ /* 0x010fe20000011403 */
[----:B-----5:R-:W-:Y:S01]  /*02e0*/  IMAD.MOV.U32 R14, RZ, RZ, 0x73f3ec7e ;  /* 0x73f3ec7eff0e7424 */ /* 0x020fe200078e00ff */
[----:B------:R-:W-:Y:S01]  /*02f0*/  LOP3.LUT R8, R3, 0xdeece66d, RZ, 0x3c, !PT ;  /* 0xdeece66d03087812 */ /* 0x000fe200078e3cff */
[----:B------:R3:W-:Y:S01]  /*0300*/  STL.64 [R1+0x38], R6 ;  /* 0x0000380601007387 */ /* 0x0007e20000100a00 */
[----:B------:R-:W-:-:S02]  /*0310*/  LOP3.LUT R9, R4, 0x5, RZ, 0x3c, !PT ;  /* 0x0000000504097812 */ /* 0x000fc400078e3cff */
[----:B------:R-:W-:Y:S01]  /*0320*/  MOV R15, 0x45166cab ;  /* 0x45166cab000f7802 */ /* 0x000fe20000000f00 */
[----:B------:R-:W-:-:S04]  /*0330*/  IMAD.WIDE.U32 R10, R8, -0x6642877f, R10 ;  /* 0x99bd7881080a7825 */ /* 0x000fc800078e000a */
[----:B-1----:R-:W-:Y:S01]  /*0340*/  HFMA2 R13, -RZ, RZ, 0.0004189014434814453125, -1620 ;  /* 0x0edde654ff0d7431 */ /* 0x002fe200000001ff */
[----:B------:R1:W-:Y:S01]  /*0350*/  STL.64 [R1+0x58], R22 ;  /* 0x0000581601007387 */ /* 0x0003e20000100a00 */
[----:B0-----:R-:W-:Y:S02]  /*0360*/  HFMA2 R16, -RZ, RZ, 89.75, 126 ;  /* 0x559c57e0ff107431 */ /* 0x001fe400000001ff */
[C---:B------:R-:W-:Y:S01]  /*0370*/  IMAD R5, R9.reuse, -0x6642877f, RZ ;  /* 0x99bd788109057824 */ /* 0x040fe200078e02ff */
[----:B------:R-:W-:Y:S01]  /*0380*/  MOV R12, 0x69297bda ;  /* 0x69297bda000c7802 */ /* 0x000fe20000000f00 */
[C---:B------:R-:W-:Y:S01]  /*0390*/  IMAD.WIDE.U32 R14, R8.reuse, 0x36af5c79, R14 ;  /* 0x36af5c79080e7825 */ /* 0x040fe200078e000e */
[----:B------:R0:W-:Y:S03]  /*03a0*/  STL.64 [R1+0x48], R18 ;  /* 0x0000481201007387 */ /* 0x0001e60000100a00 */
[----:B------:R-:W-:Y:S01]  /*03b0*/  IMAD R5, R8, 0xe341, R5 ;  /* 0x0000e34108057824 */ /* 0x000fe200078e0205 */
[----:B------:R-:W-:Y:S01]  /*03c0*/  STL.64 [R1+0x60], R24 ;  /* 0x0000601801007387 */ /* 0x000fe20000100a00 */
[----:B---3--:R-:W-:-:S02]  /*03d0*/  IMAD R7, R9, 0x36af5c79, RZ ;  /* 0x36af5c7909077824 */ /* 0x008fc400078e02ff */
[----:B------:R-:W-:Y:S01]  /*03e0*/  IMAD.MOV.U32 R17, RZ, RZ, 0x630baad2 ;  /* 0x630baad2ff117424 */ /* 0x000fe200078e00ff */
[----:B------:R-:W-:Y:S01]  /*03f0*/  IADD3 R4, PT, PT, R11, R5, RZ ;  /* 0x000000050b047210 */ /* 0x000fe20007ffe0ff */
[----:B------:R-:W-:Y:S01]  /*0400*/  IMAD R7, R8, 0x3f225b5b, R7 ;  /* 0x3f225b5b08077824 */ /* 0x000fe200078e0207 */
[----:B------:R3:W-:Y:S01]  /*0410*/  STL.64 [R1+0x50], R20 ;  /* 0x0000501401007387 */ /* 0x0007e20000100a00 */
[----:B------:R-:W-:Y:S01]  /*0420*/  IMAD R5, R9, 0x59cb76e9, RZ ;  /* 0x59cb76e909057824 */ /* 0x000fe200078e02ff */
[----:B-1----:R-:W-:Y:S01]  /*0430*/  LOP3.LUT R22, R4, 0xffff, RZ, 0xc0, !PT ;  /* 0x0000ffff04167812 */ /* 0x002fe200078ec0ff */
[----:B------:R-:W-:Y:S01]  /*0440*/  IMAD.WIDE.U32 R12, R8, 0x59cb76e9, R12 ;  /* 0x59cb76e9080c7825 */ /* 0x000fe200078e000c */
[----:B------:R-:W-:-:S03]  /*0450*/  IADD3 R29, PT, PT, R15, R7, RZ ;  /* 0x000000070f1d7210 */ /* 0x000fc60007ffe0ff */
[----:B0-----:R-:W-:Y:S01]  /*0460*/  HFMA2 R18, -RZ, RZ, 0.0004138946533203125, 0.4462890625 ;  /* 0x0ec83724ff127431 */ /* 0x001fe200000001ff */
[----:B------:R-:W-:Y:S01]  /*0470*/  MOV R19, 0xb80318df ;  /* 0xb80318df00137802 */ /* 0x000fe20000000f00 */
[----:B------:R-:W-:Y:S01]  /*0480*/  IMAD R11, R22, -0x60c7f860, RZ ;  /* 0x9f3807a0160b7824 */ /* 0x000fe200078e02ff */
[----:B------:R-:W-:Y:S01]  /*0490*/  LOP3.LUT R29, R29, 0xffff, RZ, 0xc0, !PT ;  /* 0x0000ffff1d1d7812 */ /* 0x000fe200078ec0ff */
[----:B------:R-:W-:Y:S02]  /*04a0*/  IMAD R5, R8, 0x2805f0d1, R5 ;  /* 0x2805f0d108057824 */ /* 0x000fe400078e0205 */
[----:B------:R-:W-:Y:S01]  /*04b0*/  IMAD.WIDE.U32 R16, R10, -0x60c7f860, R16 ;  /* 0x9f3807a00a107825 */ /* 0x000fe200078e0010 */
[----:B------:R-:W-:Y:S02]  /*04c0*/  SHF.R.U64 R4, R14, 0x15, R29 ;  /* 0x000000150e047819 */ /* 0x000fe4000000121d */
[----:B------:R-:W-:Y:S01]  /*04d0*/  IADD3 R7, PT, PT, R13, R5, RZ ;  /* 0x000000050d077210 */ /* 0x000fe20007ffe0ff */
[----:B------:R-:W-:Y:S01]  /*04e0*/  IMAD R11, R10, 0x700dc01f, R11 ;  /* 0x700dc01f0a0b7824 */ /* 0x000fe200078e020b */
[----:B------:R-:W-:Y:S01]  /*04f0*/  SHF.R.U32.HI R5, RZ, 0x15, R29 ;  /* 0x00000015ff057819 */ /* 0x000fe2000001161d */
[----:B---3--:R-:W-:Y:S01]  /*0500*/  IMAD.MOV.U32 R21, RZ, RZ, 0x6f6e6d6c ;  /* 0x6f6e6d6cff157424 */ /* 0x008fe200078e00ff */
[----:B------:R-:W-:Y:S01]  /*0510*/  SHF.R.U64 R7, R12, 0x15, R7 ;  /* 0x000000150c077819 */ /* 0x000fe20000001207 */
[----:B------:R-:W-:Y:S01]  /*0520*/  IMAD.IADD R6, R17, 0x1, R11 ;  /* 0x0000000111067824 */ /* 0x000fe200078e020b */
[----:B------:R-:W-:Y:S01]  /*0530*/  LOP3.LUT R12, R4, 0xf8000000, R16, 0xf8, !PT ;  /* 0xf8000000040c7812 */ /* 0x000fe200078ef810 */
[----:B------:R-:W-:-:S02]  /*0540*/  IMAD R11, R9, 0x3278df91, RZ ;  /* 0x3278df91090b7824 */ /* 0x000fc400078e02ff */
[----:B------:R-:W-:Y:S02]  /*0550*/  HFMA2 R17, -RZ, RZ, 0.0004265308380126953125, -6.735324859619140625e-05 ;  /* 0x0efd846aff117431 */ /* 0x000fe400000001ff */
[----:B------:R-:W-:Y:S01]  /*0560*/  IMAD.MOV.U32 R16, RZ, RZ, 0x7666b560 ;  /* 0x7666b560ff107424 */ /* 0x000fe200078e00ff */
[----:B------:R-:W-:Y:S01]  /*0570*/  LOP3.LUT R13, R5, 0x1fffff, R6, 0xf8, !PT ;  /* 0x001fffff050d7812 */ /* 0x000fe200078ef806 */
[C---:B------:R-:W-:Y:S01]  /*0580*/  IMAD.WIDE.U32 R4, R8.reuse, 0x3278df91, R18 ;  /* 0x3278df9108047825 */ /* 0x040fe200078e0012 */
[----:B------:R-:W-:Y:S02]  /*0590*/  LOP3.LUT R7, R7, 0x7ffffff, RZ, 0xc0, !PT ;  /* 0x07ffffff07077812 */ /* 0x000fe400078ec0ff */
[----:B------:R-:W-:Y:S01]  /*05a0*/  MOV R18, 0x8b8a8988 ;  /* 0x8b8a898800127802 */ /* 0x000fe20000000f00 */
[C---:B------:R-:W-:Y:S01]  /*05b0*/  IMAD R11, R8.reuse, -0x18d84098, R11 ;  /* 0xe727bf68080b7824 */ /* 0x040fe200078e020b */
[----:B------:R-:W0:Y:S01]  /*05c0*/  I2F.F64.U64 R12, R12 ;  /* 0x0000000c000c7312 */ /* 0x000e220000301800 */
[----:B------:R-:W-:Y:S01]  /*05d0*/  IMAD R9, R9, -0x64796260, RZ ;  /* 0x9b869da009097824 */ /* 0x000fe200078e02ff */
[----:B------:R-:W-:Y:S01]  /*05e0*/  MOV R20, 0x6b6a6968 ;  /* 0x6b6a696800147802 */ /* 0x000fe20000000f00 */
[----:B------:R-:W-:Y:S01]  /*05f0*/  IMAD.WIDE.U32 R16, R8, -0x64796260, R16 ;  /* 0x9b869da008107825 */ /* 0x000fe200078e0010 */
[----:B------:R-:W-:-:S03]  /*0600*/  IADD3 R15, PT, PT, R5, R11, RZ ;  /* 0x0000000b050f7210 */ /* 0x000fc60007ffe0ff */
[----:B------:R-:W-:Y:S01]  /*0610*/  IMAD R5, R8, 0x21a2d7d4, R9 ;  /* 0x21a2d7d408057824 */ /* 0x000fe200078e0209 */
[----:B------:R-:W-:Y:S01]  /*0620*/  SHF.R.U64 R15, R4, 0x15, R15 ;  /* 0x00000015040f7819 */ /* 0x000fe2000000120f */
[----:B------:R-:W-:Y:S01]  /*0630*/  IMAD.MOV.U32 R8, RZ, RZ, -0x7634d860 ;  /* 0x89cb27a0ff087424 */ /* 0x000fe200078e00ff */
[----:B------:R-:W-:Y:S01]  /*0640*/  MOV R9, 0x2501550a ;  /* 0x2501550a00097802 */ /* 0x000fe20000000f00 */
[----:B------:R-:W-:Y:S01]  /*0650*/  IMAD R11, R22, -0x5ea76960, RZ ;  /* 0xa15896a0160b7824 */ /* 0x000fe200078e02ff */
[----:B------:R-:W-:Y:S01]  /*0660*/  IADD3 R4, PT, PT, R17, R5, RZ ;  /* 0x0000000511047210 */ /* 0x000fe20007ffe0ff */
[----:B------:R-:W-:Y:S01]  /*0670*/  HFMA2 R22, -RZ, RZ, -0.003711700439453125, -0.0027313232421875 ;  /* 0x9b9a9998ff167431 */ /* 0x000fe200000001ff */
[----:B------:R-:W-:Y:S01]  /*0680*/  LOP3.LUT R24, R7, 0xf8000000, R16, 0xf8, !PT ;  /* 0xf800000007187812 */ /* 0x000fe200078ef810 */
[----:B------:R-:W-:Y:S01]  /*0690*/  IMAD.WIDE.U32 R6, R10, -0x5ea76960, R8 ;  /* 0xa15896a00a067825 */ /* 0x000fe200078e0008 */
[----:B------:R-:W-:Y:S01]  /*06a0*/  LOP3.LUT R25, R4, 0x1fffff, RZ, 0xc0, !PT ;  /* 0x001fffff04197812 */ /* 0x000fe200078ec0ff */
[----:B0-----:R-:W-:Y:S01]  /*06b0*/  DMUL R4, R12, 1.1102230246251565404e-16 ;  /* 0x3ca000000c047828 */ /* 0x001fe20000000000 */
[----:B------:R-:W-:Y:S01]  /*06c0*/  LOP3.LUT R15, R15, 0x7ffffff, RZ, 0xc0, !PT ;  /* 0x07ffffff0f0f7812 */ /* 0x000fe200078ec0ff */
[----:B------:R-:W-:-:S02]  /*06d0*/  IMAD R19, R10, 0x181a9317, R11 ;  /* 0x181a93170a137824 */ /* 0x000fc400078e020b */
[----:B------:R-:W-:Y:S02]  /*06e0*/  HFMA2 R9, -RZ, RZ, 30560, 22336 ;  /* 0x77767574ff097431 */ /* 0x000fe400000001ff */
[----:B------:R-:W-:Y:S01]  /*06f0*/  IMAD.MOV.U32 R8, RZ, RZ, 0x73727170 ;  /* 0x73727170ff087424 */ /* 0x000fe200078e00ff */
[----:B------:R-:W0:Y:S01]  /*0700*/  I2F.F64.U64 R24, R24 ;  /* 0x0000001800187312 */ /* 0x000e220000301800 */
[----:B------:R-:W-:Y:S01]  /*0710*/  LOP3.LUT R6, R15, 0xf8000000, R6, 0xf8, !PT ;  /* 0xf80000000f067812 */ /* 0x000fe200078ef806 */
[----:B------:R-:W-:Y:S01]  /*0720*/  HFMA2 R16, -RZ, RZ, -5.352497100830078125e-05, -2.288818359375e-05 ;  /* 0x83828180ff107431 */ /* 0x000fe200000001ff */
[----:B------:R-:W-:Y:S01]  /*0730*/  DMUL R10, R4, 256 ;  /* 0x40700000040a7828 */ /* 0x000fe20000000000 */
[----:B------:R-:W-:Y:S01]  /*0740*/  MOV R17, 0x87868584 ;  /* 0x8786858400117802 */ /* 0x000fe20000000f00 */
[----:B------:R-:W-:Y:S01]  /*0750*/  IMAD.IADD R4, R7, 0x1, R19 ;  /* 0x0000000107047824 */ /* 0x000fe200078e0213 */
[----:B------:R-:W-:Y:S01]  /*0760*/  STL.64 [R1+0x70], R8 ;  /* 0x0000700801007387 */ /* 0x000fe20000100a00 */
[----:B------:R-:W-:-:S02]  /*0770*/  HFMA2 R19, -RZ, RZ, -0.000461101531982421875, -0.00033855438232421875 ;  /* 0x8f8e8d8cff137431 */ /* 0x000fc400000001ff */
[----:B------:R-:W-:Y:S01]  /*0780*/  IMAD.MOV.U32 R23, RZ, RZ, -0x60616264 ;  /* 0x9f9e9d9cff177424 */ /* 0x000fe200078e00ff */
[----:B------:R-:W-:Y:S01]  /*0790*/  MOV R12, 0x7b7a7978 ;  /* 0x7b7a7978000c7802 */ /* 0x000fe20000000f00 */
[----:B------:R1:W-:Y:S01]  /*07a0*/  STL.64 [R1+0x68], R20 ;  /* 0x0000681401007387 */ /* 0x0003e20000100a00 */
[----:B------:R-:W-:Y:S01]  /*07b0*/  LOP3.LUT R7, R4, 0x1fffff, RZ, 0xc0, !PT ;  /* 0x001fffff04077812 */ /* 0x000fe200078ec0ff */
[----:B------:R-:W-:Y:S01]  /*07c0*/  IMAD.MOV.U32 R13, RZ, RZ, 0x7f7e7d7c ;  /* 0x7f7e7d7cff0d7424 */ /* 0x000fe200078e00ff */
[----:B------:R-:W-:Y:S01]  /*07d0*/  F2F.F32.F64 R10, R10 ;  /* 0x0000000a000a7310 */ /* 0x000fe20000301000 */
[----:B------:R3:W-:Y:S01]  /*07e0*/  STL.64 [R1+0x88], R18 ;  /* 0x0000881201007387 */ /* 0x0007e20000100a00 */
[----:B0-----:R-:W-:Y:S01]  /*07f0*/  DMUL R4, R24, 1.1102230246251565404e-16 ;  /* 0x3ca0000018047828 */ /* 0x001fe20000000000 */
[----:B------:R-:W-:Y:S02]  /*0800*/  HFMA2 R24, -RZ, RZ, -0.9658203125, -0.71484375 ;  /* 0xbbbab9b8ff187431 */ /* 0x000fe400000001ff */
[----:B------:R0:W-:Y:S01]  /*0810*/  STL.64 [R1+0x80], R16 ;  /* 0x0000801001007387 */ /* 0x0001e20000100a00 */
[----:B------:R-:W-:-:S02]  /*0820*/  MOV R25, 0xbfbebdbc ;  /* 0xbfbebdbc00197802 */ /* 0x000fc40000000f00 */
[----:B------:R4:W5:Y:S01]  /*0830*/  I2F.F64.U64 R26, R6 ;  /* 0x00000006001a7312 */ /* 0x0009620000301800 */
[----:B-1----:R-:W-:Y:S01]  /*0840*/  IMAD.MOV.U32 R20, RZ, RZ, -0x6c6d6e70 ;  /* 0x93929190ff147424 */ /* 0x002fe200078e00ff */
[----:B------:R-:W-:Y:S01]  /*0850*/  DMUL R8, R4, 256 ;  /* 0x4070000004087828 */ /* 0x000fe20000000000 */
[----:B------:R-:W-:Y:S01]  /*0860*/  MOV R21, 0x97969594 ;  /* 0x9796959400157802 */ /* 0x000fe20000000f00 */
[----:B------:R1:W-:Y:S01]  /*0870*/  STL.64 [R1+0x98], R22 ;  /* 0x0000981601007387 */ /* 0x0003e20000100a00 */
[----:B---3--:R-:W-:Y:S02]  /*0880*/  HFMA2 R19, -RZ, RZ, -7.7734375, -5.765625 ;  /* 0xc7c6c5c4ff137431 */ /* 0x008fe400000001ff */
[----:B------:R-:W-:Y:S01]  /*0890*/  IMAD.MOV.U32 R18, RZ, RZ, -0x3c3d3e40 ;  /* 0xc3c2c1c0ff127424 */ /* 0x000fe200078e00ff */
[----:B------:R3:W-:Y:S01]  /*08a0*/  STL.64 [R1+0x90], R20 ;  /* 0x0000901401007387 */ /* 0x0007e20000100a00 */
[----:B0-----:R-:W-:Y:S01]  /*08b0*/  IMAD.MOV.U32 R16, RZ, RZ, -0x54555658 ;  /* 0xabaaa9a8ff107424 */ /* 0x001fe200078e00ff */
[----:B------:R-:W-:Y:S01]  /*08c0*/  MOV R17, 0xafaeadac ;  /* 0xafaeadac00117802 */ /* 0x000fe20000000f00 */
[----:B----4-:R-:W-:Y:S01]  /*08d0*/  IMAD.MOV.U32 R7, RZ, RZ, -0x48494a4c ;  /* 0xb7b6b5b4ff077424 */ /* 0x010fe200078e00ff */
[----:B------:R-:W-:Y:S01]  /*08e0*/  F2F.F32.F64 R8, R8 ;  /* 0x0000000800087310 */ /* 0x000fe20000301000 */
[----:B------:R0:W-:Y:S01]  /*08f0*/  STL.64 [R1+0xc0], R18 ;  /* 0x0000c01201007387 */ /* 0x0001e20000100a00 */
[----:B------:R-:W-:Y:S01]  /*0900*/  MOV R6, 0xb3b2b1b0 ;  /* 0xb3b2b1b000067802 */ /* 0x000fe20000000f00 */
[----:B-----5:R-:W-:Y:S01]  /*0910*/  DMUL R4, R26, 1.1102230246251565404e-16 ;  /* 0x3ca000001a047828 */ /* 0x020fe20000000000 */
[----:B-1----:R-:W-:Y:S01]  /*0920*/  HFMA2 R22, -RZ, RZ, -1009, -752 ;  /* 0xe3e2e1e0ff167431 */ /* 0x002fe200000001ff */
[----:B------:R1:W-:Y:S01]  /*0930*/  STL.64 [R1+0xa8], R16 ;  /* 0x0000a81001007387 */ /* 0x0003e20000100a00 */
[----:B------:R-:W-:-:S02]  /*0940*/  HFMA2 R27, -RZ, RZ, -8120, -6064 ;  /* 0xefeeedecff1b7431 */ /* 0x000fc400000001ff */
[----:B------:R-:W-:Y:S01]  /*0950*/  IMAD.MOV.U32 R23, RZ, RZ, -0x18191a1c ;  /* 0xe7e6e5e4ff177424 */ /* 0x000fe200078e00ff */
[----:B---3--:R-:W-:Y:S01]  /*0960*/  MOV R20, 0xcbcac9c8 ;  /* 0xcbcac9c800147802 */ /* 0x008fe20000000f00 */
[----:B------:R3:W-:Y:S01]  /*0970*/  STL.64 [R1+0xb8], R24 ;  /* 0x0000b81801007387 */ /* 0x0007e20000100a00 */
[----:B------:R-:W-:Y:S01]  /*0980*/  IMAD.MOV.U32 R21, RZ, RZ, -0x30313234 ;  /* 0xcfcecdccff157424 */ /* 0x000fe200078e00ff */
[----:B------:R-:W-:Y:S01]  /*0990*/  DMUL R4, R4, 256 ;  /* 0x4070000004047828 */ /* 0x000fe20000000000 */
[----:B------:R-:W-:Y:S01]  /*09a0*/  MOV R26, 0xebeae9e8 ;  /* 0xebeae9e8001a7802 */ /* 0x000fe20000000f00 */
[----:B0-----:R-:W-:Y:S02]  /*09b0*/  HFMA2 R18, -RZ, RZ, -65344, -48896 ;  /* 0xfbfaf9f8ff127431 */ /* 0x001fe400000001ff */
[----:B------:R-:W-:Y:S01]  /*09c0*/  IMAD.MOV.U32 R19, RZ, RZ, -0x10204 ;  /* 0xfffefdfcff137424 */ /* 0x000fe200078e00ff */
[----:B------:R0:W-:Y:S01]  /*09d0*/  STL.64 [R1+0xb0], R6 ;  /* 0x0000b00601007387 */ /* 0x0001e20000100a00 */
[----:B------:R4:W5:Y:S01]  /*09e0*/  F2F.F32.F64 R9, R4 ;  /* 0x0000000400097310 */ /* 0x0009620000301000 */
[----:B-1----:R-:W-:Y:S01]  /*09f0*/  IMAD.MOV.U32 R16, RZ, RZ, -0x24252628 ;  /* 0xdbdad9d8ff107424 */ /* 0x002fe200078e00ff */
[----:B------:R-:W-:Y:S01]  /*0a00*/  MOV R17, 0xdfdedddc ;  /* 0xdfdedddc00117802 */ /* 0x000fe20000000f00 */
[----:B------:R-:W-:Y:S01]  /*0a10*/  STL.64 [R1+0xc8], R20 ;  /* 0x0000c81401007387 */ /* 0x000fe20000100a00 */
[----:B---3--:R-:W-:Y:S01]  /*0a20*/  IMAD.MOV.U32 R24, RZ, RZ, -0xc0d0e10 ;  /* 0xf3f2f1f0ff187424 */ /* 0x008fe200078e00ff */
[----:B------:R-:W-:-:S02]  /*0a30*/  MOV R25, 0xf7f6f5f4 ;  /* 0xf7f6f5f400197802 */ /* 0x000fc40000000f00 */
[----:B------:R-:W-:Y:S01]  /*0a40*/  STL.64 [R1+0xd8], R16 ;  /* 0x0000d81001007387 */ /* 0x000fe20000100a00 */
[----:B0-----:R-:W0:Y:S03]  /*0a50*/  LDC R6, c[0x0][0x2f8] ;  /* 0x0000be00ff067b82 */ /* 0x001e260000000800 */
[----:B------:R-:W-:Y:S01]  /*0a60*/  STL.64 [R1+0xe0], R22 ;  /* 0x0000e01601007387 */ /* 0x000fe20000100a00 */
[----:B----4-:R-:W-:Y:S02]  /*0a70*/  HFMA2 R4, -RZ, RZ, 0, 6.55651092529296875e-07 ;  /* 0x0000000bff047431 */ /* 0x010fe400000001ff */
[----:B------:R-:W-:Y:S01]  /*0a80*/  IMAD.MOV.U32 R5, RZ, RZ, 0x0 ;  /* 0x00000000ff057424 */ /* 0x000fe200078e00ff */
[----:B------:R-:W-:Y:S04]  /*0a90*/  STL.64 [R1+0xe8], R26 ;  /* 0x0000e81a01007387 */ /* 0x000fe80000100a00 */
[----:B------:R-:W-:Y:S04]  /*0aa0*/  STL.64 [R1+0xf0], R24 ;  /* 0x0000f01801007387 */ /* 0x000fe80000100a00 */
[----:B------:R-:W-:Y:S04]  /*0ab0*/  STL.64 [R1+0xf8], R18 ;  /* 0x0000f81201007387 */ /* 0x000fe80000100a00 */
[----:B-----5:R-:W-:Y:S04]  /*0ac0*/  STL.64 [R1+0x100], R8 ;  /* 0x0001000801007387 */ /* 0x020fe80000100a00 */
[----:B------:R-:W-:Y:S04]  /*0ad0*/  STL [R1+0x108], R10 ;  /* 0x0001080a01007387 */ /* 0x000fe80000100800 */
[----:B------:R1:W-:Y:S02]  /*0ae0*/  STL.64 [R1+0x78], R12 ;  /* 0x0000780c01007387 */ /* 0x0003e40000100a00 */
[----:B-1----:R-:W-:Y:S01]  /*0af0*/  HFMA2 R13, -RZ, RZ, -0.029876708984375, -0.02203369140625 ;  /* 0xa7a6a5a4ff0d7431 */ /* 0x002fe200000001ff */
[----:B------:R-:W-:-:S05]  /*0b00*/  MOV R12, 0xa3a2a1a0 ;  /* 0xa3a2a1a0000c7802 */ /* 0x000fca0000000f00 */
[----:B------:R1:W-:Y:S02]  /*0b10*/  STL.64 [R1+0xa0], R12 ;  /* 0x0000a00c01007387 */ /* 0x0003e40000100a00 */
[----:B-1----:R-:W-:Y:S01]  /*0b20*/  HFMA2 R12, -RZ, RZ, -62.5625, -46.5 ;  /* 0xd3d2d1d0ff0c7431 */ /* 0x002fe200000001ff */
[----:B------:R-:W-:-:S05]  /*0b30*/  MOV R13, 0xd7d6d5d4 ;  /* 0xd7d6d5d4000d7802 */ /* 0x000fca0000000f00 */
[----:B------:R1:W-:Y:S02]  /*0b40*/  STL.64 [R1+0xd0], R12 ;  /* 0x0000d00c01007387 */ /* 0x0003e40000100a00 */
[----:B012---:R-:W-:-:S07]  /*0b50*/  MOV R12, RZ ;  /* 0x000000ff000c7202 */ /* 0x007fce0000000f00 */
.L_x_4:
[C---:B------:R-:W-:Y:S02]  /*0b60*/  IADD3 R16, PT, PT, -R12.reuse, 0x100, RZ ;  /* 0x000001000c107810 */ /* 0x040fe40007ffe1ff */
[----:B------:R-:W-:-:S04]  /*0b70*/  IADD3 R21, PT, PT, -R12, 0xff, RZ ;  /* 0x000000ff0c157810 */ /* 0x000fc80007ffe1ff */
[----:B------:R-:W-:-:S13]  /*0b80*/  LOP3.LUT P0, RZ, R16, R21, RZ, 0xc0, !PT ;  /* 0x0000001510ff7212 */ /* 0x000fda000780c0ff */
[----:B0-----:R-:W-:Y:S05]  /*0b90*/  @P0 BRA `(.L_x_0) ;  /* 0x0000000000340947 */ /* 0x001fea0003800000 */
[----:B------:R-:W-:Y:S02]  /*0ba0*/  IMAD R29, R29, -0x21131993, RZ ;  /* 0xdeece66d1d1d7824 */ /* 0x000fe400078e02ff */
[----:B------:R-:W-:-:S04]  /*0bb0*/  IMAD.WIDE.U32 R8, R14, -0x21131993, R4 ;  /* 0xdeece66d0e087825 */ /* 0x000fc800078e0004 */
[----:B------:R-:W-:Y:S02]  /*0bc0*/  IMAD R15, R14, 0x5, R29 ;  /* 0x000000050e0f7824 */ /* 0x000fe400078e021d */
[----:B------:R-:W-:-:S03]  /*0bd0*/  IMAD.MOV.U32 R19, RZ, RZ, R8 ;  /* 0x000000ffff137224 */ /* 0x000fc600078e0008 */
[----:B------:R-:W-:-:S04]  /*0be0*/  IADD3 R15, PT, PT, R9, R15, RZ ;  /* 0x0000000f090f7210 */ /* 0x000fc80007ffe0ff */
[----:B------:R-:W-:-:S04]  /*0bf0*/  LOP3.LUT R15, R15, 0xffff, RZ, 0xc0, !PT ;  /* 0x0000ffff0f0f7812 */ /* 0x000fc800078ec0ff */
[--C-:B------:R-:W-:Y:S02]  /*0c00*/  SHF.R.U32.HI R7, RZ, 0x11, R15.reuse ;  /* 0x00000011ff077819 */ /* 0x100fe4000001160f */
[----:B------:R-:W-:-:S03]  /*0c10*/  SHF.R.U64 R10, R8, 0x11, R15 ;  /* 0x00000011080a7819 */ /* 0x000fc6000000120f */
[-C--:B------:R-:W-:Y:S02]  /*0c20*/  IMAD R7, R7, R16.reuse, RZ ;  /* 0x0000001007077224 */ /* 0x080fe400078e02ff */
[----:B------:R-:W-:-:S05]  /*0c30*/  IMAD.WIDE.U32 R10, R10, R16, RZ ;  /* 0x000000100a0a7225 */ /* 0x000fca00078e00ff */
[----:B------:R-:W-:-:S04]  /*0c40*/  IADD3 R7, PT, PT, R11, R7, RZ ;  /* 0x000000070b077210 */ /* 0x000fc80007ffe0ff */
[----:B------:R-:W-:Y:S01]  /*0c50*/  SHF.R.U64 R7, R10, 0x1f, R7 ;  /* 0x0000001f0a077819 */ /* 0x000fe20000001207 */
[----:B------:R-:W-:Y:S06]  /*0c60*/  BRA `(.L_x_1) ;  /* 0x0000000000607947 */ /* 0x000fec0003800000 */
.L_x_0:
[----:B------:R-:W0:Y:S01]  /*0c70*/  I2F.U32.RP R7, R16 ;  /* 0x0000001000077306 */ /* 0x000e220000209000 */
[----:B------:R-:W-:Y:S01]  /*0c80*/  IMAD R29, R29, -0x21131993, RZ ;  /* 0xdeece66d1d1d7824 */ /* 0x000fe200078e02ff */
[----:B------:R-:W-:Y:S02]  /*0c90*/  IADD3 R11, PT, PT, RZ, -R16, RZ ;  /* 0x80000010ff0b7210 */ /* 0x000fe40007ffe0ff */
[----:B------:R-:W-:Y:S01]  /*0ca0*/  ISETP.NE.U32.AND P1, PT, R16, RZ, PT ;  /* 0x000000ff1000720c */ /* 0x000fe20003f25070 */
[C---:B------:R-:W-:Y:S02]  /*0cb0*/  IMAD R29, R14.reuse, 0x5, R29 ;  /* 0x000000050e1d7824 */ /* 0x040fe400078e021d */
[----:B------:R-:W-:-:S04]  /*0cc0*/  IMAD.WIDE.U32 R14, R14, -0x21131993, R4 ;  /* 0xdeece66d0e0e7825 */ /* 0x000fc800078e0004 */
[----:B------:R-:W-:Y:S01]  /*0cd0*/  IMAD.IADD R29, R15, 0x1, R29 ;  /* 0x000000010f1d7824 */ /* 0x000fe200078e021d */
[----:B------:R-:W-:Y:S01]  /*0ce0*/  MOV R19, R14 ;  /* 0x0000000e00137202 */ /* 0x000fe20000000f00 */
[----:B0-----:R-:W0:Y:S03]  /*0cf0*/  MUFU.RCP R7, R7 ;  /* 0x0000000700077308 */ /* 0x001e260000001000 */
[----:B------:R-:W-:Y:S02]  /*0d00*/  LOP3.LUT R15, R29, 0xffff, RZ, 0xc0, !PT ;  /* 0x0000ffff1d0f7812 */ /* 0x000fe400078ec0ff */
[----:B0-----:R-:W-:-:S04]  /*0d10*/  IADD3 R8, PT, PT, R7, 0xffffffe, RZ ;  /* 0x0ffffffe07087810 */ /* 0x001fc80007ffe0ff */
[----:B------:R0:W1:Y:S02]  /*0d20*/  F2I.FTZ.U32.TRUNC.NTZ R9, R8 ;  /* 0x0000000800097305 */ /* 0x000064000021f000 */
[----:B0-----:R-:W-:Y:S01]  /*0d30*/  MOV R8, RZ ;  /* 0x000000ff00087202 */ /* 0x001fe20000000f00 */
[----:B-1----:R-:W-:-:S04]  /*0d40*/  IMAD R11, R11, R9, RZ ;  /* 0x000000090b0b7224 */ /* 0x002fc800078e02ff */
[----:B------:R-:W-:Y:S01]  /*0d50*/  IMAD.HI.U32 R9, R9, R11, R8 ;  /* 0x0000000b09097227 */ /* 0x000fe200078e0008 */
[----:B------:R-:W-:-:S05]  /*0d60*/  SHF.R.U64 R8, R14, 0x11, R15 ;  /* 0x000000110e087819 */ /* 0x000fca000000120f */
[----:B------:R-:W-:-:S05]  /*0d70*/  IMAD.HI.U32 R9, R9, R8, RZ ;  /* 0x0000000809097227 */ /* 0x000fca00078e00ff */
[----:B------:R-:W-:-:S05]  /*0d80*/  IADD3 R9, PT, PT, -R9, RZ, RZ ;  /* 0x000000ff09097210 */ /* 0x000fca0007ffe1ff */
[----:B------:R-:W-:-:S05]  /*0d90*/  IMAD R7, R16, R9, R8 ;  /* 0x0000000910077224 */ /* 0x000fca00078e0208 */
[----:B------:R-:W-:-:S13]  /*0da0*/  ISETP.GE.U32.AND P0, PT, R7, R16, PT ;  /* 0x000000100700720c */ /* 0x000fda0003f06070 */
[----:B------:R-:W-:-:S05]  /*0db0*/  @P0 IMAD.IADD R7, R7, 0x1, -R16 ;  /* 0x0000000107070824 */ /* 0x000fca00078e0a10 */
[----:B------:R-:W-:-:S13]  /*0dc0*/  ISETP.GE.U32.AND P0, PT, R7, R16, PT ;  /* 0x000000100700720c */ /* 0x000fda0003f06070 */
[----:B------:R-:W-:Y:S02]  /*0dd0*/  @P0 IADD3 R7, PT, PT, -R16, R7, RZ ;  /* 0x0000000710070210 */ /* 0x000fe40007ffe1ff */
[----:B------:R-:W-:-:S07]  /*0de0*/  @!P1 LOP3.LUT R7, RZ, R16, RZ, 0x33, !PT ;  /* 0x00000010ff079212 */ /* 0x000fce00078e33ff */
.L_x_1:
[C-C-:B------:R-:W-:Y:S01]  /*0df0*/  IADD3 R18, PT, PT, R1.reuse, R7, R12.reuse ;  /* 0x0000000701127210 */ /* 0x140fe20007ffe00c */
[----:B------:R-:W-:-:S04]  /*0e00*/  IMAD.IADD R20, R1, 0x1, R12 ;  /* 0x0000000101147824 */ /* 0x000fc800078e020c */
[----:B------:R-:W2:Y:S04]  /*0e10*/  LDL.U8 R13, [R18] ;  /* 0x00000000120d7983 */ /* 0x000ea80000100000 */
[----:B------:R-:W3:Y:S01]  /*0e20*/  LDL.U8 R7, [R20] ;  /* 0x0000000014077983 */ /* 0x000ee20000100000 */
[----:B------:R-:W0:Y:S01]  /*0e30*/  I2F.U32.RP R14, R21 ;  /* 0x00000015000e7306 */ /* 0x000e220000209000 */
[----:B------:R-:W-:Y:S01]  /*0e40*/  IMAD R16, R15, -0x21131993, RZ ;  /* 0xdeece66d0f107824 */ /* 0x000fe200078e02ff */
[----:B------:R-:W-:Y:S01]  /*0e50*/  IADD3 R23, PT, PT, RZ, -R21, RZ ;  /* 0x80000015ff177210 */ /* 0x000fe20007ffe0ff */
[----:B------:R-:W-:Y:S01]  /*0e60*/  IMAD.WIDE.U32 R8, R19, -0x21131993, R4 ;  /* 0xdeece66d13087825 */ /* 0x000fe200078e0004 */
[----:B------:R-:W-:-:S03]  /*0e70*/  ISETP.NE.U32.AND P1, PT, R21, RZ, PT ;  /* 0x000000ff1500720c */ /* 0x000fc60003f25070 */
[----:B------:R-:W-:-:S04]  /*0e80*/  IMAD R17, R19, 0x5, R16 ;  /* 0x0000000513117824 */ /* 0x000fc800078e0210 */
[----:B------:R-:W-:Y:S01]  /*0e90*/  IMAD.IADD R9, R9, 0x1, R17 ;  /* 0x0000000109097824 */ /* 0x000fe200078e0211 */
[----:B0-----:R-:W0:Y:S04]  /*0ea0*/  MUFU.RCP R14, R14 ;  /* 0x0000000e000e7308 */ /* 0x001e280000001000 */
[----:B------:R-:W-:-:S04]  /*0eb0*/  SHF.R.U64 R8, R8, 0x11, R9 ;  /* 0x0000001108087819 */ /* 0x000fc80000001209 */
[----:B------:R-:W-:Y:S02]  /*0ec0*/  LOP3.LUT R8, R8, 0x7fffffff, RZ, 0xc0, !PT ;  /* 0x7fffffff08087812 */ /* 0x000fe400078ec0ff */
[----:B0-----:R-:W-:-:S04]  /*0ed0*/  IADD3 R10, PT, PT, R14, 0xffffffe, RZ ;  /* 0x0ffffffe0e0a7810 */ /* 0x001fc80007ffe0ff */
[----:B------:R0:W1:Y:S02]  /*0ee0*/  F2I.FTZ.U32.TRUNC.NTZ R11, R10 ;  /* 0x0000000a000b7305 */ /* 0x000064000021f000 */
[----:B0-----:R-:W-:Y:S02]  /*0ef0*/  HFMA2 R10, -RZ, RZ, 0, 0 ;  /* 0x00000000ff0a7431 */ /* 0x001fe400000001ff */
[----:B-1----:R-:W-:-:S04]  /*0f00*/  IMAD R17, R23, R11, RZ ;  /* 0x0000000b17117224 */ /* 0x002fc800078e02ff */
[----:B------:R-:W-:-:S06]  /*0f10*/  IMAD.HI.U32 R11, R11, R17, R10 ;  /* 0x000000110b0b7227 */ /* 0x000fcc00078e000a */
[----:B------:R-:W-:-:S05]  /*0f20*/  IMAD.HI.U32 R11, R11, R8, RZ ;  /* 0x000000080b0b7227 */ /* 0x000fca00078e00ff */
[----:B------:R-:W-:-:S05]  /*0f30*/  IADD3 R11, PT, PT, -R11, RZ, RZ ;  /* 0x000000ff0b0b7210 */ /* 0x000fca0007ffe1ff */
[----:B------:R-:W-:-:S05]  /*0f40*/  IMAD R8, R21, R11, R8 ;  /* 0x0000000b15087224 */ /* 0x000fca00078e0208 */
[----:B------:R-:W-:-:S13]  /*0f50*/  ISETP.GE.U32.AND P0, PT, R8, R21, PT ;  /* 0x000000150800720c */ /* 0x000fda0003f06070 */
[----:B------:R-:W-:-:S05]  /*0f60*/  @P0 IMAD.IADD R8, R8, 0x1, -R21 ;  /* 0x0000000108080824 */ /* 0x000fca00078e0a15 */
[----:B------:R-:W-:-:S13]  /*0f70*/  ISETP.GE.U32.AND P0, PT, R8, R21, PT ;  /* 0x000000150800720c */ /* 0x000fda0003f06070 */
[----:B------:R-:W-:Y:S02]  /*0f80*/  @P0 IADD3 R8, PT, PT, -R21, R8, RZ ;  /* 0x0000000815080210 */ /* 0x000fe40007ffe1ff */
[----:B------:R-:W-:-:S04]  /*0f90*/  @!P1 LOP3.LUT R8, RZ, R21, RZ, 0x33, !PT ;  /* 0x00000015ff089212 */ /* 0x000fc800078e33ff */
[----:B------:R-:W-:Y:S02]  /*0fa0*/  IADD3 R17, PT, PT, R8, R20, RZ ;  /* 0x0000001408117210 */ /* 0x000fe40007ffe0ff */
[----:B------:R-:W-:-:S04]  /*0fb0*/  IADD3 R22, PT, PT, -R12, 0xfe, RZ ;  /* 0x000000fe0c167810 */ /* 0x000fc80007ffe1ff */
[----:B------:R-:W-:Y:S01]  /*0fc0*/  LOP3.LUT P0, RZ, R22, 0xfc, RZ, 0xc0, !PT ;  /* 0x000000fc16ff7812 */ /* 0x000fe2000780c0ff */
[----:B--2---:R0:W-:Y:S04]  /*0fd0*/  STL.U8 [R20], R13 ;  /* 0x0000000d14007387 */ /* 0x0041e80000100000 */
[----:B---3--:R1:W-:Y:S04]  /*0fe0*/  STL.U8 [R18], R7 ;  /* 0x0000000712007387 */ /* 0x0083e80000100000 */
[----:B------:R-:W2:Y:S04]  /*0ff0*/  LDL.U8 R11, [R17+0x1] ;  /* 0x00000100110b7983 */ /* 0x000ea80000100000 */
[----:B------:R-:W3:Y:S01]  /*1000*/  LDL.U8 R10, [R20+0x1] ;  /* 0x00000100140a7983 */ /* 0x000ee20000100000 */
[----:B------:R-:W4:Y:S01]  /*1010*/  @P0 I2F.U32.RP R16, R22 ;  /* 0x0000001600100306 */ /* 0x000f220000209000 */
[----:B------:R-:W-:-:S02]  /*1020*/  HFMA2 R27, -RZ, RZ, 0, 3.814697265625e-06 ;  /* 0x00000040ff1b7431 */ /* 0x000fc400000001ff */
[----:B------:R-:W-:Y:S01]  /*1030*/  IMAD R14, R15, -0x4b9ff597, RZ ;  /* 0xb4600a690f0e7824 */ /* 0x000fe200078e02ff */
[----:B------:R-:W-:Y:S01]  /*1040*/  MOV R26, 0x942de6ba ;  /* 0x942de6ba001a7802 */ /* 0x000fe20000000f00 */
[----:B0-----:R-:W-:Y:S01]  /*1050*/  IMAD.MOV R13, RZ, RZ, -R22 ;  /* 0x000000ffff0d7224 */ /* 0x001fe200078e0a16 */
[----:B------:R-:W-:Y:S01]  /*1060*/  PLOP3.LUT P2, PT, PT, PT, PT, 0x8, 0x80 ;  /* 0x000000000080781c */ /* 0x000fe20003f4e170 */
[C---:B-1----:R-:W-:Y:S02]  /*1070*/  IMAD R7, R19.reuse, 0x7760bb20, R14 ;  /* 0x7760bb2013077824 */ /* 0x042fe400078e020e */
[----:B------:R-:W-:Y:S01]  /*1080*/  IMAD.WIDE.U32 R14, R19, -0x4b9ff597, R26 ;  /* 0xb4600a69130e7825 */ /* 0x000fe200078e001a */
[----:B------:R-:W-:Y:S01]  /*1090*/  MOV R19, R13 ;  /* 0x0000000d00137202 */ /* 0x000fe20000000f00 */
[----:B----4-:R-:W0:Y:S03]  /*10a0*/  @P0 MUFU.RCP R16, R16 ;  /* 0x0000001000100308 */ /* 0x010e260000001000 */
[----:B------:R-:W-:Y:S01]  /*10b0*/  IADD3 R13, PT, PT, R15, R7, RZ ;  /* 0x000000070f0d7210 */ /* 0x000fe20007ffe0ff */
[----:B0-----:R-:W-:-:S04]  /*10c0*/  @P0 VIADD R8, R16, 0xffffffe ;  /* 0x0ffffffe10080836 */ /* 0x001fc80000000000 */
[----:B------:R0:W1:Y:S02]  /*10d0*/  @P0 F2I.FTZ.U32.TRUNC.NTZ R9, R8 ;  /* 0x0000000800090305 */ /* 0x000064000021f000 */
[----:B0-----:R-:W-:Y:S02]  /*10e0*/  @P0 IMAD.MOV.U32 R8, RZ, RZ, RZ ;  /* 0x000000ffff080224 */ /* 0x001fe400078e00ff */
[----:B-1----:R-:W-:Y:S01]  /*10f0*/  @P0 IMAD R7, R19, R9, RZ ;  /* 0x0000000913070224 */ /* 0x002fe200078e02ff */
[----:B------:R-:W-:-:S03]  /*1100*/  LOP3.LUT R19, R13, 0xffff, RZ, 0xc0, !PT ;  /* 0x0000ffff0d137812 */ /* 0x000fc600078ec0ff */
[----:B------:R-:W-:Y:S01]  /*1110*/  @P0 IMAD.HI.U32 R8, R9, R7, R8 ;  /* 0x0000000709080227 */ /* 0x000fe200078e0008 */
[----:B------:R-:W-:-:S05]  /*1120*/  @P0 SHF.R.U64 R7, R14, 0x11, R19 ;  /* 0x000000110e070819 */ /* 0x000fca0000001213 */
[----:B------:R-:W-:-:S05]  /*1130*/  @P0 IMAD.HI.U32 R8, R8, R7, RZ ;  /* 0x0000000708080227 */ /* 0x000fca00078e00ff */
[----:B------:R-:W-:-:S05]  /*1140*/  @P0 IADD3 R8, PT, PT, -R8, RZ, RZ ;  /* 0x000000ff08080210 */ /* 0x000fca0007ffe1ff */
[----:B------:R-:W-:-:S05]  /*1150*/  @P0 IMAD R7, R22, R8, R7 ;  /* 0x0000000816070224 */ /* 0x000fca00078e0207 */
[----:B------:R-:W-:-:S04]  /*1160*/  @P0 ISETP.GE.U32.AND P1, PT, R7, R22, PT ;  /* 0x000000160700020c */ /* 0x000fc80003f26070 */
[----:B------:R-:W-:-:S13]  /*1170*/  @P0 PLOP3.LUT P2, PT, P1, PT, PT, 0x80, 0x8 ;  /* 0x000000000008081c */ /* 0x000fda0000f4f070 */
[----:B------:R-:W-:Y:S02]  /*1180*/  @P2 IADD3 R7, PT, PT, -R22, R7, RZ ;  /* 0x0000000716072210 */ /* 0x000fe40007ffe1ff */
[----:B------:R-:W-:Y:S02]  /*1190*/  PLOP3.LUT P2, PT, PT, PT, PT, 0x8, 0x80 ;  /* 0x000000000080781c */ /* 0x000fe40003f4e170 */
[----:B------:R-:W-:-:S04]  /*11a0*/  @P0 ISETP.GE.U32.AND P1, PT, R7, R22, PT ;  /* 0x000000160700020c */ /* 0x000fc80003f26070 */
[----:B------:R-:W-:Y:S02]  /*11b0*/  @P0 PLOP3.LUT P2, PT, P1, PT, PT, 0x80, 0x8 ;  /* 0x000000000008081c */ /* 0x000fe40000f4f070 */
[----:B------:R-:W-:-:S11]  /*11c0*/  ISETP.NE.U32.OR P1, PT, R22, RZ, !P0 ;  /* 0x000000ff1600720c */ /* 0x000fd60004725470 */
[----:B------:R-:W-:Y:S02]  /*11d0*/  @P2 IMAD.IADD R7, R7, 0x1, -R22 ;  /* 0x0000000107072824 */ /* 0x000fe400078e0a16 */
[----:B------:R-:W-:Y:S02]  /*11e0*/  @!P1 LOP3.LUT R7, RZ, R22, RZ, 0x33, !PT ;  /* 0x00000016ff079212 */ /* 0x000fe400078e33ff */
[----:B------:R-:W-:-:S04]  /*11f0*/  @!P0 SHF.R.U32.HI R7, RZ, 0xf, R19 ;  /* 0x0000000fff078819 */ /* 0x000fc80000011613 */
[----:B------:R-:W-:Y:S01]  /*1200*/  IADD3 R16, PT, PT, R7, R20, RZ ;  /* 0x0000001407107210 */ /* 0x000fe20007ffe0ff */
[----:B--2---:R0:W-:Y:S04]  /*1210*/  STL.U8 [R20+0x1], R11 ;  /* 0x0000010b14007387 */ /* 0x0041e80000100000 */
[----:B---3--:R0:W-:Y:S04]  /*1220*/  STL.U8 [R17+0x1], R10 ;  /* 0x0000010a11007387 */ /* 0x0081e80000100000 */
[----:B------:R-:W2:Y:S04]  /*1230*/  LDL.U8 R8, [R16+0x2] ;  /* 0x0000020010087983 */ /* 0x000ea80000100000 */
[----:B------:R-:W3:Y:S01]  /*1240*/  LDL.U8 R7, [R20+0x2] ;  /* 0x0000020014077983 */ /* 0x000ee20000100000 */
[----:B------:R-:W-:-:S04]  /*1250*/  IADD3 R18, PT, PT, -R12, 0xfd, RZ ;  /* 0x000000fd0c127810 */ /* 0x000fc80007ffe1ff */
[----:B------:R-:W-:Y:S01]  /*1260*/  LOP3.LUT P0, RZ, R18, 0xfc, RZ, 0xc0, !PT ;  /* 0x000000fc12ff7812 */ /* 0x000fe2000780c0ff */
[----:B--2---:R0:W-:Y:S04]  /*1270*/  STL.U8 [R20+0x2], R8 ;  /* 0x0000020814007387 */ /* 0x0041e80000100000 */
[----:B---3--:R0:W-:Y:S08]  /*1280*/  STL.U8 [R16+0x2], R7 ;  /* 0x0000020710007387 */ /* 0x0081f00000100000 */
[----:B------:R-:W-:Y:S05]  /*1290*/  @!P0 BRA `(.L_x_2) ;  /* 0x0000000000608947 */ /* 0x000fea0003800000 */
[----:B0-----:R-:W0:Y:S01]  /*12a0*/  I2F.U32.RP R7, R18 ;  /* 0x0000001200077306 */ /* 0x001e220000209000 */
[----:B------:R-:W-:Y:S01]  /*12b0*/  IMAD R11, R13, -0x21131993, RZ ;  /* 0xdeece66d0d0b7824 */ /* 0x000fe200078e02ff */
[----:B------:R-:W-:Y:S01]  /*12c0*/  ISETP.NE.U32.AND P1, PT, R18, RZ, PT ;  /* 0x000000ff1200720c */ /* 0x000fe20003f25070 */
[----:B------:R-:W-:Y:S02]  /*12d0*/  IMAD.MOV R13, RZ, RZ, -R18 ;  /* 0x000000ffff0d7224 */ /* 0x000fe400078e0a12 */
[C---:B------:R-:W-:Y:S02]  /*12e0*/  IMAD R11, R14.reuse, 0x5, R11 ;  /* 0x000000050e0b7824 */ /* 0x040fe400078e020b */
[----:B------:R-:W-:-:S05]  /*12f0*/  IMAD.WIDE.U32 R14, R14, -0x21131993, R4 ;  /* 0xdeece66d0e0e7825 */ /* 0x000fca00078e0004 */
[----:B------:R-:W-:Y:S01]  /*1300*/  IADD3 R29, PT, PT, R15, R11, RZ ;  /* 0x0000000b0f1d7210 */ /* 0x000fe20007ffe0ff */
        /* <DEDUP_REMOVED lines=8> */
[----:B------:R-:W-:-:S04]  /*1390*/  IMAD.HI.U32 R9, R9, R8, RZ ;  /* 0x0000000809097227 */ /* 0x000fc800078e00ff */
[----:B------:R-:W-:-:S04]  /*13a0*/  IMAD.MOV R9, RZ, RZ, -R9 ;  /* 0x000000ffff097224 */ /* 0x000fc800078e0a09 */
[----:B------:R-:W-:-:S05]  /*13b0*/  IMAD R7, R18, R9, R8 ;  /* 0x0000000912077224 */ /* 0x000fca00078e0208 */
[----:B------:R-:W-:-:S13]  /*13c0*/  ISETP.GE.U32.AND P0, PT, R7, R18, PT ;  /* 0x000000120700720c */ /* 0x000fda0003f06070 */
[----:B------:R-:W-:-:S04]  /*13d0*/  @P0 IADD3 R7, PT, PT, -R18, R7, RZ ;  /* 0x0000000712070210 */ /* 0x000fc80007ffe1ff */
[----:B------:R-:W-:-:S13]  /*13e0*/  ISETP.GE.U32.AND P0, PT, R7, R18, PT ;  /* 0x000000120700720c */ /* 0x000fda0003f06070 */
[----:B------:R-:W-:Y:S02]  /*13f0*/  @P0 IADD3 R7, PT, PT, -R18, R7, RZ ;  /* 0x0000000712070210 */ /* 0x000fe40007ffe1ff */
[----:B------:R-:W-:Y:S01]  /*1400*/  @!P1 LOP3.LUT R7, RZ, R18, RZ, 0x33, !PT ;  /* 0x00000012ff079212 */ /* 0x000fe200078e33ff */
[----:B------:R-:W-:Y:S06]  /*1410*/  BRA `(.L_x_3) ;  /* 0x00000000001c7947 */ /* 0x000fec0003800000 */
.L_x_2:
[----:B------:R-:W-:Y:S01]  /*1420*/  IMAD R13, R13, -0x21131993, RZ ;  /* 0xdeece66d0d0d7824 */ /* 0x000fe200078e02ff */
[----:B0-----:R-:W-:Y:S01]  /*1430*/  MOV R7, RZ ;  /* 0x000000ff00077202 */ /* 0x001fe20000000f00 */
[----:B------:R-:W-:-:S04]  /*1440*/  IMAD.WIDE.U32 R8, R14, -0x21131993, R4 ;  /* 0xdeece66d0e087825 */ /* 0x000fc800078e0004 */
[----:B------:R-:W-:Y:S01]  /*1450*/  IMAD R13, R14, 0x5, R13 ;  /* 0x000000050e0d7824 */ /* 0x000fe200078e020d */
[----:B------:R-:W-:-:S03]  /*1460*/  MOV R14, R8 ;  /* 0x00000008000e7202 */ /* 0x000fc60000000f00 */
[----:B------:R-:W-:-:S05]  /*1470*/  IMAD.IADD R13, R9, 0x1, R13 ;  /* 0x00000001090d7824 */ /* 0x000fca00078e020d */
[----:B------:R-:W-:-:S07]  /*1480*/  LOP3.LUT R29, R13, 0xffff, RZ, 0xc0, !PT ;  /* 0x0000ffff0d1d7812 */ /* 0x000fce00078ec0ff */
.L_x_3:
[----:B------:R-:W-:Y:S02]  /*1490*/  IMAD.IADD R10, R7, 0x1, R20 ;  /* 0x00000001070a7824 */ /* 0x000fe400078e0214 */
[----:B------:R-:W2:Y:S04]  /*14a0*/  LDL.U8 R7, [R20+0x3] ;  /* 0x0000030014077983 */ /* 0x000ea80000100000 */
[----:B------:R-:W3:Y:S01]  /*14b0*/  LDL.U8 R8, [R10+0x3] ;  /* 0x000003000a087983 */ /* 0x000ee20000100000 */
[----:B------:R-:W-:-:S04]  /*14c0*/  IADD3 R12, PT, PT, R12, 0x4, RZ ;  /* 0x000000040c0c7810 */ /* 0x000fc80007ffe0ff */
[----:B------:R-:W-:Y:S01]  /*14d0*/  ISETP.NE.AND P0, PT, R12, 0x100, PT ;  /* 0x000001000c00780c */ /* 0x000fe20003f05270 */
[----:B---3--:R0:W-:Y:S04]  /*14e0*/  STL.U8 [R20+0x3], R8 ;  /* 0x0000030814007387 */ /* 0x0081e80000100000 */
[----:B--2---:R0:W-:Y:S08]  /*14f0*/  STL.U8 [R10+0x3], R7 ;  /* 0x000003070a007387 */ /* 0x0041f00000100000 */
[----:B------:R-:W-:Y:S05]  /*1500*/  @P0 BRA `(.L_x_4) ;  /* 0xfffffff400940947 */ /* 0x000fea000383ffff */
[----:B------:R-:W-:Y:S01]  /*1510*/  HFMA2 R9, -RZ, RZ, 0.00086307525634765625, 0.00061798095703125 ;  /* 0x13121110ff097431 */ /* 0x000fe200000001ff */
[----:B0-----:R-:W-:Y:S01]  /*1520*/  MOV R8, 0xf0e0d0c ;  /* 0x0f0e0d0c00087802 */ /* 0x001fe20000000f00 */
[----:B------:R-:W-:Y:S02]  /*1530*/  HFMA2 R4, -RZ, RZ, 0.00010716915130615234375, 7.65323638916015625e-05 ;  /* 0x07060504ff047431 */ /* 0x000fe400000001ff */
[----:B------:R-:W-:Y:S02]  /*1540*/  IMAD.MOV.U32 R5, RZ, RZ, 0xb0a0908 ;  /* 0x0b0a0908ff057424 */ /* 0x000fe400078e00ff */
[----:B------:R-:W-:Y:S01]  /*1550*/  HFMA2 R17, -RZ, RZ, 0.05596923828125, 0.040283203125 ;  /* 0x2b2a2928ff117431 */ /* 0x000fe200000001ff */
[----:B------:R-:W-:Y:S01]  /*1560*/  MOV R16, 0x27262524 ;  /* 0x2726252400107802 */ /* 0x000fe20000000f00 */
[----:B------:R-:W-:Y:S01]  /*1570*/  HFMA2 R12, -RZ, RZ, 0.00695037841796875, 0.0049896240234375 ;  /* 0x1f1e1d1cff0c7431 */ /* 0x000fe200000001ff */
[----:B------:R0:W-:Y:S01]  /*1580*/  STL.64 [R1+0x118], R8 ;  /* 0x0001180801007387 */ /* 0x0001e20000100a00 */
[----:B------:R-:W-:Y:S01]  /*1590*/  IMAD.MOV.U32 R13, RZ, RZ, 0x23222120 ;  /* 0x23222120ff0d7424 */ /* 0x000fe200078e00ff */
[----:B------:R-:W-:Y:S01]  /*15a0*/  MOV R19, 0x33323130 ;  /* 0x3332313000137802 */ /* 0x000fe20000000f00 */
[----:B------:R-:W-:Y:S01]  /*15b0*/  IMAD.MOV.U32 R18, RZ, RZ, 0x2f2e2d2c ;  /* 0x2f2e2d2cff127424 */ /* 0x000fe200078e00ff */
[----:B------:R1:W-:Y:S01]  /*15c0*/  STL.64 [R1+0x110], R4 ;  /* 0x0001100401007387 */ /* 0x0003e20000100a00 */
[----:B------:R-:W-:Y:S01]  /*15d0*/  IMAD.MOV.U32 R10, RZ, RZ, 0x17161514 ;  /* 0x17161514ff0a7424 */ /* 0x000fe200078e00ff */
[----:B------:R-:W-:Y:S01]  /*15e0*/  MOV R11, 0x1b1a1918 ;  /* 0x1b1a1918000b7802 */ /* 0x000fe20000000f00 */
[----:B------:R-:W-:Y:S01]  /*15f0*/  IMAD R7, R29, -0x4b9ff597, RZ ;  /* 0xb4600a691d077824 */ /* 0x000fe200078e02ff */
[----:B------:R2:W-:Y:S01]  /*1600*/  STL.64 [R1+0x130], R16 ;  /* 0x0001301001007387 */ /* 0x0005e20000100a00 */
[----:B------:R-:W-:Y:S01]  /*1610*/  HFMA2 R25, -RZ, RZ, 58.5625, 42.5 ;  /* 0x53525150ff197431 */ /* 0x000fe200000001ff */
[----:B------:R-:W-:Y:S01]  /*1620*/  MOV R24, 0x4f4e4d4c ;  /* 0x4f4e4d4c00187802 */ /* 0x000fe20000000f00 */
[----:B------:R-:W-:Y:S01]  /*1630*/  IMAD R7, R14, 0x7760bb20, R7 ;  /* 0x7760bb200e077824 */ /* 0x000fe200078e0207 */
[----:B0-----:R-:W-:Y:S01]  /*1640*/  MOV R9, 0x89712d38 ;  /* 0x89712d3800097802 */ /* 0x001fe20000000f00 */
[----:B------:R-:W-:Y:S01]  /*1650*/  IMAD.MOV.U32 R8, RZ, RZ, 0x73c4cd04 ;  /* 0x73c4cd04ff087424 */ /* 0x000fe200078e00ff */
[----:B------:R0:W-:Y:S01]  /*1660*/  STL.64 [R1+0x128], R12 ;  /* 0x0001280c01007387 */ /* 0x0001e20000100a00 */
[----:B------:R-:W-:-:S02]  /*1670*/  HFMA2 R20, -RZ, RZ, 0.45068359375, 0.3251953125 ;  /* 0x37363534ff147431 */ /* 0x000fc400000001ff */
[----:B-1----:R-:W-:Y:S02]  /*1680*/  IMAD R5, R29, 0x772c5f11, RZ ;  /* 0x772c5f111d057824 */ /* 0x002fe400078e02ff */
[----:B------:R-:W-:Y:S02]  /*1690*/  HFMA2 R23, -RZ, RZ, 3.62890625, 2.625 ;  /* 0x43424140ff177431 */ /* 0x000fe400000001ff */
[C---:B------:R-:W-:Y:S01]  /*16a0*/  IMAD.WIDE.U32 R8, R14.reuse, 0x772c5f11, R8 ;  /* 0x772c5f110e087825 */ /* 0x040fe200078e0008 */
[----:B------:R1:W-:Y:S03]  /*16b0*/  STL.64 [R1+0x138], R18 ;  /* 0x0001381201007387 */ /* 0x0003e60000100a00 */
[----:B--2---:R-:W-:Y:S01]  /*16c0*/  HFMA2 R16, -RZ, RZ, 471.5, 343 ;  /* 0x5f5e5d5cff107431 */ /* 0x004fe200000001ff */
[----:B------:R-:W-:Y:S01]  /*16d0*/  MOV R22, 0x3f3e3d3c ;  /* 0x3f3e3d3c00167802 */ /* 0x000fe20000000f00 */
[----:B------:R-:W-:Y:S01]  /*16e0*/  IMAD R5, R14, 0x530f32eb, R5 ;  /* 0x530f32eb0e057824 */ /* 0x000fe200078e0205 */
[----:B------:R2:W-:Y:S01]  /*16f0*/  STL.64 [R1+0x120], R10 ;  /* 0x0001200a01007387 */ /* 0x0005e20000100a00 */
[----:B------:R-:W-:-:S02]  /*1700*/  IMAD.MOV.U32 R17, RZ, RZ, 0x63626160 ;  /* 0x63626160ff117424 */ /* 0x000fc400078e00ff */
[----:B------:R-:W-:Y:S02]  /*1710*/  HFMA2 R31, -RZ, RZ, -65344, -48896 ;  /* 0xfbfaf9f8ff1f7431 */ /* 0x000fe400000001ff */
[----:B0-----:R-:W-:Y:S01]  /*1720*/  IMAD.MOV.U32 R12, RZ, RZ, 0x57565554 ;  /* 0x57565554ff0c7424 */ /* 0x001fe200078e00ff */
[----:B------:R-:W-:Y:S01]  /*1730*/  IADD3 R4, PT, PT, R9, R5, RZ ;  /* 0x0000000509047210 */ /* 0x000fe20007ffe0ff */
[----:B------:R-:W-:Y:S01]  /*1740*/  IMAD R5, R29, -0x5ea76960, RZ ;  /* 0xa15896a01d057824 */ /* 0x000fe200078e02ff */
[----:B------:R-:W-:Y:S01]  /*1750*/  MOV R13, 0x5b5a5958 ;  /* 0x5b5a5958000d7802 */ /* 0x000fe20000000f00 */
[----:B------:R-:W-:Y:S01]  /*1760*/  IMAD.MOV.U32 R9, RZ, RZ, 0x2501550a ;  /* 0x2501550aff097424 */ /* 0x000fe200078e00ff */
[----:B------:R-:W-:Y:S01]  /*1770*/  SHF.R.U64 R4, R8, 0x15, R4 ;  /* 0x0000001508047819 */ /* 0x000fe20000001204 */
[----:B------:R0:W-:Y:S01]  /*1780*/  STL.64 [R1+0x168], R16 ;  /* 0x0001681001007387 */ /* 0x0001e20000100a00 */
[----:B------:R-:W-:Y:S01]  /*1790*/  MOV R8, 0x89cb27a0 ;  /* 0x89cb27a000087802 */ /* 0x000fe20000000f00 */
[----:B-1----:R-:W-:-:S02]  /*17a0*/  HFMA2 R18, -RZ, RZ, 1894, 1380 ;  /* 0x67666564ff127431 */ /* 0x002fc400000001ff */
[C---:B------:R-:W-:Y:S01]  /*17b0*/  IMAD R5, R14.reuse, 0x181a9317, R5 ;  /* 0x181a93170e057824 */ /* 0x040fe200078e0205 */
[----:B------:R-:W-:Y:S01]  /*17c0*/  MOV R19, 0x6b6a6968 ;  /* 0x6b6a696800137802 */ /* 0x000fe20000000f00 */
[----:B------:R1:W-:Y:S01]  /*17d0*/  STL.64 [R1+0x160], R12 ;  /* 0x0001600c01007387 */ /* 0x0003e20000100a00 */
[----:B------:R-:W-:-:S04]  /*17e0*/  IMAD.WIDE.U32 R8, R14, -0x5ea76960, R8 ;  /* 0xa15896a00e087825 */ /* 0x000fc800078e0008 */
[----:B--2---:R-:W-:Y:S01]  /*17f0*/  HFMA2 R10, -RZ, RZ, 7.2734375, 5.265625 ;  /* 0x47464544ff0a7431 */ /* 0x004fe200000001ff */
[----:B------:R-:W-:Y:S01]  /*1800*/  LOP3.LUT R4, R4, 0x7ffffff, RZ, 0xc0, !PT ;  /* 0x07ffffff04047812 */ /* 0x000fe200078ec0ff */
[----:B------:R2:W-:Y:S01]  /*1810*/  STL.64 [R1+0x170], R18 ;  /* 0x0001701201007387 */ /* 0x0005e20000100a00 */
[----:B------:R-:W-:Y:S01]  /*1820*/  IMAD.MOV.U32 R11, RZ, RZ, 0x4b4a4948 ;  /* 0x4b4a4948ff0b7424 */ /* 0x000fe200078e00ff */
[----:B------:R-:W-:Y:S01]  /*1830*/  IADD3 R5, PT, PT, R9, R5, RZ ;  /* 0x0000000509057210 */ /* 0x000fe20007ffe0ff */
[----:B0-----:R-:W-:Y:S02]  /*1840*/  HFMA2 R16, -RZ, RZ, 11072, 0.020965576171875 ;  /* 0x7168255eff107431 */ /* 0x001fe400000001ff */
[----:B------:R-:W-:Y:S01]  /*1850*/  IMAD.MOV.U32 R17, RZ, RZ, 0x699d1761 ;  /* 0x699d1761ff117424 */ /* 0x000fe200078e00ff */
[----:B------:R-:W-:Y:S01]  /*1860*/  LOP3.LUT R4, R4, 0xf8000000, R8, 0xf8, !PT ;  /* 0xf800000004047812 */ /* 0x000fe200078ef808 */
[----:B------:R0:W-:Y:S01]  /*1870*/  STL.64 [R1+0x150], R10 ;  /* 0x0001500a01007387 */ /* 0x0001e20000100a00 */
[----:B------:R-:W-:Y:S01]  /*1880*/  LOP3.LUT R5, R5, 0x1fffff, RZ, 0xc0, !PT ;  /* 0x001fffff05057812 */ /* 0x000fe200078ec0ff */
[----:B-1----:R-:W-:-:S02]  /*1890*/  IMAD R13, R29, 0x3749a7f9, RZ ;  /* 0x3749a7f91d0d7824 */ /* 0x002fc400078e02ff */
[C---:B------:R-:W-:Y:S01]  /*18a0*/  IMAD.WIDE.U32 R8, R14.reuse, -0x4b9ff597, R26 ;  /* 0xb4600a690e087825 */ /* 0x040fe200078e001a */
[----:B------:R-:W-:Y:S03]  /*18b0*/  STL.64 [R1+0x158], R24 ;  /* 0x0001581801007387 */ /* 0x000fe60000100a00 */
[----:B--2---:R-:W-:Y:S01]  /*18c0*/  HFMA2 R19, -RZ, RZ, 901.5, -0.05328369140625 ;  /* 0x630baad2ff137431 */ /* 0x004fe200000001ff */
[----:B------:R-:W-:Y:S01]  /*18d0*/  MOV R18, 0x559c57e0 ;  /* 0x559c57e000127802 */ /* 0x000fe20000000f00 */
[C---:B------:R-:W-:Y:S01]  /*18e0*/  IMAD R15, R14.reuse, 0x2dae45d7, R13 ;  /* 0x2dae45d70e0f7824 */ /* 0x040fe200078e020d */
[----:B------:R-:W1:Y:S01]  /*18f0*/  I2F.F64.U64 R4, R4 ;  /* 0x0000000400047312 */ /* 0x000e620000301800 */
[----:B------:R-:W-:Y:S01]  /*1900*/  IMAD.WIDE.U32 R12, R14, 0x3749a7f9, R16 ;  /* 0x3749a7f90e0c7825 */ /* 0x000fe200078e0010 */
[----:B------:R2:W-:Y:S01]  /*1910*/  STL.64 [R1+0x148], R22 ;  /* 0x0001481601007387 */ /* 0x0005e20000100a00 */
[----:B------:R-:W-:-:S02]  /*1920*/  MOV R27, 0xcbcac9c8 ;  /* 0xcbcac9c8001b7802 */ /* 0x000fc40000000f00 */
[----:B0-----:R-:W-:Y:S02]  /*1930*/  IMAD R11, R29, -0x60c7f860, RZ ;  /* 0x9f3807a01d0b7824 */ /* 0x001fe400078e02ff */
[----:B------:R-:W-:Y:S02]  /*1940*/  IMAD.IADD R15, R13, 0x1, R15 ;  /* 0x000000010d0f7824 */ /* 0x000fe400078e020f */
[----:B------:R-:W-:-:S04]  /*1950*/  IMAD.WIDE.U32 R16, R14, -0x60c7f860, R18 ;  /* 0x9f3807a00e107825 */ /* 0x000fc800078e0012 */
[----:B------:R-:W-:Y:S01]  /*1960*/  HFMA2 R19, -RZ, RZ, -5.352497100830078125e-05, -2.288818359375e-05 ;  /* 0x83828180ff137431 */ /* 0x000fe200000001ff */
[----:B------:R-:W-:Y:S01]  /*1970*/  MOV R18, 0x7f7e7d7c ;  /* 0x7f7e7d7c00127802 */ /* 0x000fe20000000f00 */
[----:B------:R-:W-:Y:S01]  /*1980*/  IMAD R11, R14, 0x700dc01f, R11 ;  /* 0x700dc01f0e0b7824 */ /* 0x000fe200078e020b */
[----:B------:R-:W-:Y:S01]  /*1990*/  LOP3.LUT R33, R15, 0xffff, RZ, 0xc0, !PT ;  /* 0x0000ffff0f217812 */ /* 0x000fe200078ec0ff */
[----:B------:R-:W-:Y:S01]  /*19a0*/  IMAD.IADD R7, R9, 0x1, R7 ;  /* 0x0000000109077824 */ /* 0x000fe200078e0207 */
[----:B-1----:R-:W-:Y:S01]  /*19b0*/  DMUL R4, R4, 1.1102230246251565404e-16 ;  /* 0x3ca0000004047828 */ /* 0x002fe20000000000 */
[----:B------:R-:W-:Y:S01]  /*19c0*/  IMAD.MOV.U32 R21, RZ, RZ, 0x3b3a3938 ;  /* 0x3b3a3938ff157424 */ /* 0x000fe200078e00ff */
[----:B------:R-:W-:Y:S01]  /*19d0*/  IADD3 R10, PT, PT, R17, R11, RZ ;  /* 0x0000000b110a7210 */ /* 0x000fe20007ffe0ff */
[----:B------:R-:W-:Y:S01]  /*19e0*/  IMAD.MOV.U32 R11, RZ, RZ, 0x0 ;  /* 0x00000000ff0b7424 */ /* 0x000fe200078e00ff */
[--C-:B------:R-:W-:Y:S01]  /*19f0*/  SHF.R.U64 R17, R12, 0x15, R33.reuse ;  /* 0x000000150c117819 */ /* 0x100fe20000001221 */
[----:B--2---:R-:W-:Y:S01]  /*1a00*/  IMAD.MOV.U32 R23, RZ, RZ, 0x7b7a7978 ;  /* 0x7b7a7978ff177424 */ /* 0x004fe200078e00ff */
[----:B------:R-:W-:Y:S01]  /*1a10*/  SHF.R.U32.HI R9, RZ, 0x15, R33 ;  /* 0x00000015ff097819 */ /* 0x000fe20000011621 */
[----:B------:R0:W-:Y:S01]  /*1a20*/  STL.64 [R1+0x140], R20 ;  /* 0x0001401401007387 */ /* 0x0001e20000100a00 */
[----:B------:R-:W-:Y:S01]  /*1a30*/  LOP3.LUT R16, R17, 0xf8000000, R16, 0xf8, !PT ;  /* 0xf800000011107812 */ /* 0x000fe200078ef810 */
[----:B------:R-:W-:Y:S01]  /*1a40*/  IMAD.MOV.U32 R26, RZ, RZ, -0x38393a3c ;  /* 0xc7c6c5c4ff1a7424 */ /* 0x000fe200078e00ff */
[----:B------:R-:W-:Y:S01]  /*1a50*/  LOP3.LUT R17, R9, 0x1fffff, R10, 0xf8, !PT ;  /* 0x001fffff09117812 */ /* 0x000fe200078ef80a */
[----:B------:R-:W-:Y:S01]  /*1a60*/  IMAD R9, R29, -0x22633260, RZ ;  /* 0xdd9ccda01d097824 */ /* 0x000fe200078e02ff */
[----:B------:R-:W-:Y:S01]  /*1a70*/  MOV R10, 0x160 ;  /* 0x00000160000a7802 */ /* 0x000fe20000000f00 */
[----:B------:R1:W-:Y:S01]  /*1a80*/  STL.64 [R1+0x188], R18 ;  /* 0x0001881201007387 */ /* 0x0003e20000100a00 */
[----:B------:R-:W-:Y:S01]  /*1a90*/  SHF.R.U64 R7, R8, 0x15, R7 ;  /* 0x0000001508077819 */ /* 0x000fe20000001207 */
[C---:B------:R-:W-:Y:S01]  /*1aa0*/  IMAD R13, R14.reuse, 0xbb, R9 ;  /* 0x000000bb0e0d7824 */ /* 0x040fe200078e0209 */
[----:B------:R2:W3:Y:S01]  /*1ab0*/  I2F.F64.U64 R24, R16 ;  /* 0x0000001000187312 */ /* 0x0004e20000301800 */
[----:B------:R-:W-:Y:S01]  /*1ac0*/  IMAD.WIDE.U32 R8, R14, -0x22633260, R10 ;  /* 0xdd9ccda00e087825 */ /* 0x000fe200078e000a */
[----:B------:R-:W-:Y:S01]  /*1ad0*/  DMUL R10, R4, 256 ;  /* 0x40700000040a7828 */ /* 0x000fe20000000000 */
[----:B------:R-:W-:-:S02]  /*1ae0*/  LOP3.LUT R7, R7, 0x7ffffff, RZ, 0xc0, !PT ;  /* 0x07ffffff07077812 */ /* 0x000fc400078ec0ff */
[----:B0-----:R-:W-:Y:S02]  /*1af0*/  HFMA2 R21, -RZ, RZ, 15248, 11136 ;  /* 0x73727170ff157431 */ /* 0x001fe400000001ff */
[----:B------:R-:W-:Y:S01]  /*1b00*/  IMAD.MOV.U32 R20, RZ, RZ, 0x6f6e6d6c ;  /* 0x6f6e6d6cff147424 */ /* 0x000fe200078e00ff */
[----:B------:R-:W-:Y:S01]  /*1b10*/  IADD3 R4, PT, PT, R9, R13, RZ ;  /* 0x0000000d09047210 */ /* 0x000fe20007ffe0ff */
[----:B------:R-:W-:Y:S01]  /*1b20*/  IMAD.MOV.U32 R30, RZ, RZ, -0x8090a0c ;  /* 0xf7f6f5f4ff1e7424 */ /* 0x000fe200078e00ff */
[----:B------:R-:W-:Y:S01]  /*1b30*/  LOP3.LUT R8, R7, 0xf8000000, R8, 0xf8, !PT ;  /* 0xf800000007087812 */ /* 0x000fe200078ef808 */
[----:B------:R-:W-:Y:S01]  /*1b40*/  STL.64 [R1+0x1d0], R26 ;  /* 0x0001d01a01007387 */ /* 0x000fe20000100a00 */
[----:B------:R-:W-:Y:S01]  /*1b50*/  LOP3.LUT R9, R4, 0x1fffff, RZ, 0xc0, !PT ;  /* 0x001fffff04097812 */ /* 0x000fe200078ec0ff */
[----:B--2---:R-:W-:Y:S01]  /*1b60*/  HFMA2 R16, -RZ, RZ, -0.00743865966796875, -0.0054779052734375 ;  /* 0x9f9e9d9cff107431 */ /* 0x004fe200000001ff */
[----:B------:R-:W-:Y:S01]  /*1b70*/  MOV R22, 0x77767574 ;  /* 0x7776757400167802 */ /* 0x000fe20000000f00 */
[----:B------:R0:W-:Y:S01]  /*1b80*/  STL.64 [R1+0x178], R20 ;  /* 0x0001781401007387 */ /* 0x0001e20000100a00 */
[----:B------:R-:W-:Y:S01]  /*1b90*/  F2F.F32.F64 R10, R10 ;  /* 0x0000000a000a7310 */ /* 0x000fe20000301000 */
[----:B---3--:R-:W-:Y:S01]  /*1ba0*/  DMUL R4, R24, 1.1102230246251565404e-16 ;  /* 0x3ca0000018047828 */ /* 0x008fe20000000000 */
[----:B-1----:R-:W-:Y:S01]  /*1bb0*/  MOV R18, 0xa7a6a5a4 ;  /* 0xa7a6a5a400127802 */ /* 0x002fe20000000f00 */
[----:B------:R1:W-:Y:S01]  /*1bc0*/  STL.64 [R1+0x180], R22 ;  /* 0x0001801601007387 */ /* 0x0003e20000100a00 */
[----:B------:R-:W-:Y:S01]  /*1bd0*/  MOV R19, 0xabaaa9a8 ;  /* 0xabaaa9a800137802 */ /* 0x000fe20000000f00 */
[----:B------:R-:W-:-:S02]  /*1be0*/  HFMA2 R25, -RZ, RZ, -3.87890625, -2.875 ;  /* 0xc3c2c1c0ff197431 */ /* 0x000fc400000001ff */
[----:B------:R-:W-:Y:S01]  /*1bf0*/  IMAD.MOV.U32 R17, RZ, RZ, -0x5c5d5e60 ;  /* 0xa3a2a1a0ff117424 */ /* 0x000fe200078e00ff */
[----:B------:R-:W-:Y:S01]  /*1c00*/  MOV R24, 0xbfbebdbc ;  /* 0xbfbebdbc00187802 */ /* 0x000fe20000000f00 */
[----:B------:R-:W2:Y:S01]  /*1c10*/  I2F.F64.U64 R8, R8 ;  /* 0x0000000800087312 */ /* 0x000ea20000301800 */
[----:B------:R-:W-:Y:S01]  /*1c20*/  DMUL R28, R4, 256 ;  /* 0x40700000041c7828 */ /* 0x000fe20000000000 */
[----:B------:R3:W-:Y:S01]  /*1c30*/  STL.64 [R1+0x1b0], R18 ;  /* 0x0001b01201007387 */ /* 0x0007e20000100a00 */
[----:B0-----:R-:W-:Y:S01]  /*1c40*/  HFMA2 R20, -RZ, RZ, -0.00011479854583740234375, -8.41617584228515625e-05 ;  /* 0x87868584ff147431 */ /* 0x001fe200000001ff */
[----:B------:R-:W-:Y:S01]  /*1c50*/  MOV R21, 0x8b8a8988 ;  /* 0x8b8a898800157802 */ /* 0x000fe20000000f00 */
[----:B------:R-:W-:Y:S01]  /*1c60*/  IMAD.MOV.U32 R14, RZ, RZ, -0x68696a6c ;  /* 0x97969594ff0e7424 */ /* 0x000fe200078e00ff */
[----:B------:R-:W-:Y:S01]  /*1c70*/  STL.64 [R1+0x1a8], R16 ;  /* 0x0001a81001007387 */ /* 0x000fe20000100a00 */
[----:B-1----:R-:W-:Y:S02]  /*1c80*/  HFMA2 R23, -RZ, RZ, -0.00092411041259765625, -0.00067901611328125 ;  /* 0x93929190ff177431 */ /* 0x002fe400000001ff */
[----:B------:R-:W-:Y:S01]  /*1c90*/  IMAD.MOV.U32 R22, RZ, RZ, -0x70717274 ;  /* 0x8f8e8d8cff167424 */ /* 0x000fe200078e00ff */
[----:B------:R0:W1:Y:S01]  /*1ca0*/  F2F.F32.F64 R11, R28 ;  /* 0x0000001c000b7310 */ /* 0x0000620000301000 */
[----:B------:R4:W-:Y:S01]  /*1cb0*/  STL.64 [R1+0x190], R20 ;  /* 0x0001901401007387 */ /* 0x0009e20000100a00 */
[----:B------:R-:W-:-:S03]  /*1cc0*/  MOV R15, 0x9b9a9998 ;  /* 0x9b9a9998000f7802 */ /* 0x000fc60000000f00 */
[----:B------:R5:W-:Y:S01]  /*1cd0*/  STL.64 [R1+0x198], R22 ;  /* 0x0001981601007387 */ /* 0x000be20000100a00 */
[----:B--2---:R-:W-:Y:S01]  /*1ce0*/  DMUL R4, R8, 1.1102230246251565404e-16 ;  /* 0x3ca0000008047828 */ /* 0x004fe20000000000 */
[----:B---3--:R-:W-:Y:S01]  /*1cf0*/  HFMA2 R19, -RZ, RZ, -251.25, -187 ;  /* 0xdbdad9d8ff137431 */ /* 0x008fe200000001ff */
[----:B------:R-:W-:Y:S01]  /*1d00*/  MOV R18, 0xd7d6d5d4 ;  /* 0xd7d6d5d400127802 */ /* 0x000fe20000000f00 */
[----:B------:R2:W-:Y:S01]  /*1d10*/  STL.64 [R1+0x1c8], R24 ;  /* 0x0001c81801007387 */ /* 0x0005e20000100a00 */
[----:B0-----:R-:W-:Y:S01]  /*1d20*/  HFMA2 R28, -RZ, RZ, -8120, -6064 ;  /* 0xefeeedecff1c7431 */ /* 0x001fe200000001ff */
[----:B------:R-:W-:Y:S01]  /*1d30*/  MOV R29, 0xf3f2f1f0 ;  /* 0xf3f2f1f0001d7802 */ /* 0x000fe20000000f00 */
[----:B----4-:R-:W-:Y:S02]  /*1d40*/  HFMA2 R21, -RZ, RZ, -0.240478515625, -0.177734375 ;  /* 0xb3b2b1b0ff157431 */ /* 0x010fe400000001ff */
[----:B------:R-:W-:Y:S01]  /*1d50*/  DMUL R4, R4, 256 ;  /* 0x4070000004047828 */ /* 0x000fe20000000000 */
[----:B------:R-:W-:Y:S01]  /*1d60*/  IMAD.MOV.U32 R20, RZ, RZ, -0x50515254 ;  /* 0xafaeadacff147424 */ /* 0x000fe200078e00ff */
[----:B------:R-:W-:Y:S01]  /*1d70*/  MOV R16, 0x3020100 ;  /* 0x0302010000107802 */ /* 0x000fe20000000f00 */
[----:B-----5:R-:W-:Y:S01]  /*1d80*/  IMAD.MOV.U32 R23, RZ, RZ, -0x44454648 ;  /* 0xbbbab9b8ff177424 */ /* 0x020fe200078e00ff */
[----:B------:R-:W-:Y:S01]  /*1d90*/  MOV R22, 0xb7b6b5b4 ;  /* 0xb7b6b5b400167802 */ /* 0x000fe20000000f00 */
[----:B------:R-:W-:Y:S01]  /*1da0*/  STL.64 [R1+0x1e0], R18 ;  /* 0x0001e01201007387 */ /* 0x000fe20000100a00 */
[----:B------:R0:W3:Y:S01]  /*1db0*/  F2F.F32.F64 R8, R4 ;  /* 0x0000000400087310 */ /* 0x0000e20000301000 */
[----:B--2---:R-:W-:-:S02]  /*1dc0*/  IMAD.MOV.U32 R24, RZ, RZ, -0x10204 ;  /* 0xfffefdfcff187424 */ /* 0x004fc400078e00ff */
[----:B------:R2:W-:Y:S04]  /*1dd0*/  STL.64 [R1+0x1b8], R20 ;  /* 0x0001b81401007387 */ /* 0x0005e80000100a00 */
[----:B------:R4:W-:Y:S01]  /*1de0*/  STL.64 [R1+0x1c0], R22 ;  /* 0x0001c01601007387 */ /* 0x0009e20000100a00 */
[----:B0-----:R-:W-:-:S03]  /*1df0*/  IMAD.MOV.U32 R4, RZ, RZ, 0xb ;  /* 0x0000000bff047424 */ /* 0x001fc600078e00ff */
[----:B------:R-:W-:Y:S01]  /*1e00*/  STL.64 [R1+0x1f8], R28 ;  /* 0x0001f81c01007387 */ /* 0x000fe20000100a00 */
[----:B------:R-:W-:Y:S01]  /*1e10*/  MOV R5, 0x0 ;  /* 0x0000000000057802 */ /* 0x000fe20000000f00 */
[----:B--2---:R-:W-:Y:S01]  /*1e20*/  IMAD.MOV.U32 R20, RZ, RZ, -0x20212224 ;  /* 0xdfdedddcff147424 */ /* 0x004fe200078e00ff */
[----:B------:R-:W-:Y:S01]  /*1e30*/  MOV R21, 0xe3e2e1e0 ;  /* 0xe3e2e1e000157802 */ /* 0x000fe20000000f00 */
[----:B------:R-:W-:Y:S01]  /*1e40*/  STL.64 [R1+0x200], R30 ;  /* 0x0002001e01007387 */ /* 0x000fe20000100a00 */
[----:B----4-:R-:W-:Y:S01]  /*1e50*/  MOV R22, 0xe7e6e5e4 ;  /* 0xe7e6e5e400167802 */ /* 0x010fe20000000f00 */
[----:B------:R-:W-:Y:S02]  /*1e60*/  IMAD.MOV.U32 R23, RZ, RZ, -0x14151618 ;  /* 0xebeae9e8ff177424 */ /* 0x000fe400078e00ff */
[----:B------:R-:W-:Y:S04]  /*1e70*/  STL.64 [R1+0x1e8], R20 ;  /* 0x0001e81401007387 */ /* 0x000fe80000100a00 */
[----:B------:R-:W-:Y:S04]  /*1e80*/  STL.64 [R1+0x1f0], R22 ;  /* 0x0001f01601007387 */ /* 0x000fe80000100a00 */
[----:B------:R-:W-:Y:S04]  /*1e90*/  STL [R1+0x10c], R16 ;  /* 0x00010c1001007387 */ /* 0x000fe80000100800 */
[----:B------:R-:W-:Y:S04]  /*1ea0*/  STL [R1+0x208], R24 ;  /* 0x0002081801007387 */ /* 0x000fe80000100800 */
[----:B-1----:R-:W-:Y:S04]  /*1eb0*/  STL.64 [R1+0x210], R10 ;  /* 0x0002100a01007387 */ /* 0x002fe80000100a00 */
[----:B---3--:R-:W-:Y:S04]  /*1ec0*/  STL [R1+0x20c], R8 ;  /* 0x00020c0801007387 */ /* 0x008fe80000100800 */
[----:B------:R0:W-:Y:S02]  /*1ed0*/  STL.64 [R1+0x1a0], R14 ;  /* 0x0001a00e01007387 */ /* 0x0001e40000100a00 */
[----:B0-----:R-:W-:-:S02]  /*1ee0*/  HFMA2 R14, -RZ, RZ, -31.21875, -23.1875 ;  /* 0xcfcecdccff0e7431 */ /* 0x001fc400000001ff */
[----:B------:R-:W-:-:S05]  /*1ef0*/  IMAD.MOV.U32 R15, RZ, RZ, -0x2c2d2e30 ;  /* 0xd3d2d1d0ff0f7424 */ /* 0x000fca00078e00ff */
[----:B------:R0:W-:Y:S02]  /*1f00*/  STL.64 [R1+0x1d8], R14 ;  /* 0x0001d80e01007387 */ /* 0x0001e40000100a00 */
[----:B0-----:R-:W-:Y:S01]  /*1f10*/  MOV R14, R12 ;  /* 0x0000000c000e7202 */ /* 0x001fe20000000f00 */
[----:B------:R-:W-:-:S07]  /*1f20*/  HFMA2 R12, -RZ, RZ, 0, 0 ;  /* 0x00000000ff0c7431 */ /* 0x000fce00000001ff */
.L_x_9:
[C---:B------:R-:W-:Y:S02]  /*1f30*/  IADD3 R16, PT, PT, -R12.reuse, 0x100, RZ ;  /* 0x000001000c107810 */ /* 0x040fe40007ffe1ff */
[----:B------:R-:W-:-:S04]  /*1f40*/  IADD3 R21, PT, PT, -R12, 0xff, RZ ;  /* 0x000000ff0c157810 */ /* 0x000fc80007ffe1ff */
[----:B------:R-:W-:-:S13]  /*1f50*/  LOP3.LUT P0, RZ, R16, R21, RZ, 0xc0, !PT ;  /* 0x0000001510ff7212 */ /* 0x000fda000780c0ff */
[----:B0-----:R-:W-:Y:S05]  /*1f60*/  @!P0 BRA `(.L_x_5) ;  /* 0x0000000000648947 */ /* 0x001fea0003800000 */
[----:B------:R-:W0:Y:S01]  /*1f70*/  I2F.U32.RP R7, R16 ;  /* 0x0000001000077306 */ /* 0x000e220000209000 */
[----:B------:R-:W-:Y:S01]  /*1f80*/  IMAD R33, R33, -0x21131993, RZ ;  /* 0xdeece66d21217824 */ /* 0x000fe200078e02ff */
[----:B------:R-:W-:Y:S01]  /*1f90*/  ISETP.NE.U32.AND P1, PT, R16, RZ, PT ;  /* 0x000000ff1000720c */ /* 0x000fe20003f25070 */
[----:B------:R-:W-:Y:S02]  /*1fa0*/  IMAD.MOV R11, RZ, RZ, -R16 ;  /* 0x000000ffff0b7224 */ /* 0x000fe400078e0a10 */
[C---:B------:R-:W-:Y:S02]  /*1fb0*/  IMAD R33, R14.reuse, 0x5, R33 ;  /* 0x000000050e217824 */ /* 0x040fe400078e0221 */
[----:B------:R-:W-:-:S04]  /*1fc0*/  IMAD.WIDE.U32 R14, R14, -0x21131993, R4 ;  /* 0xdeece66d0e0e7825 */ /* 0x000fc800078e0004 */
[----:B------:R-:W-:Y:S01]  /*1fd0*/  IMAD.MOV.U32 R19, RZ, RZ, R14 ;  /* 0x000000ffff137224 */ /* 0x000fe200078e000e */
[----:B------:R-:W-:Y:S01]  /*1fe0*/  IADD3 R15, PT, PT, R15, R33, RZ ;  /* 0x000000210f0f7210 */ /* 0x000fe20007ffe0ff */
[----:B0-----:R-:W0:Y:S03]  /*1ff0*/  MUFU.RCP R7, R7 ;  /* 0x0000000700077308 */ /* 0x001e260000001000 */
[----:B------:R-:W-:Y:S02]  /*2000*/  LOP3.LUT R15, R15, 0xffff, RZ, 0xc0, !PT ;  /* 0x0000ffff0f0f7812 */ /* 0x000fe400078ec0ff */
[----:B0-----:R-:W-:-:S04]  /*2010*/  IADD3 R8, PT, PT, R7, 0xffffffe, RZ ;  /* 0x0ffffffe07087810 */ /* 0x001fc80007ffe0ff */
[----:B------:R0:W1:Y:S02]  /*2020*/  F2I.FTZ.U32.TRUNC.NTZ R9, R8 ;  /* 0x0000000800097305 */ /* 0x000064000021f000 */
[----:B0-----:R-:W-:Y:S02]  /*2030*/  HFMA2 R8, -RZ, RZ, 0, 0 ;  /* 0x00000000ff087431 */ /* 0x001fe400000001ff */
        /* <DEDUP_REMOVED lines=12> */
.L_x_5:
        /* <DEDUP_REMOVED lines=11> */
[----:B------:R-:W-:-:S07]  /*21b0*/  SHF.R.U64 R7, R8, 0x1f, R7 ;  /* 0x0000001f08077819 */ /* 0x000fce0000001207 */
.L_x_6:
[C---:B------:R-:W-:Y:S02]  /*21c0*/  IADD3 R18, PT, PT, R1.reuse, R7, R12 ;  /* 0x0000000701127210 */ /* 0x040fe40007ffe00c */
[----:B------:R-:W-:-:S03]  /*21d0*/  IADD3 R20, PT, PT, R1, R12, RZ ;  /* 0x0000000c01147210 */ /* 0x000fc60007ffe0ff */
[----:B------:R-:W2:Y:S04]  /*21e0*/  LDL.U8 R13, [R18+0x10c] ;  /* 0x00010c00120d7983 */ /* 0x000ea80000100000 */
[----:B------:R-:W3:Y:S01]  /*21f0*/  LDL.U8 R7, [R20+0x10c] ;  /* 0x00010c0014077983 */ /* 0x000ee20000100000 */
[----:B------:R-:W0:Y:S01]  /*2200*/  I2F.U32.RP R14, R21 ;  /* 0x00000015000e7306 */ /* 0x000e220000209000 */
[----:B------:R-:W-:Y:S01]  /*2210*/  IMAD R16, R15, -0x21131993, RZ ;  /* 0xdeece66d0f107824 */ /* 0x000fe200078e02ff */
[----:B------:R-:W-:Y:S01]  /*2220*/  ISETP.NE.U32.AND P1, PT, R21, RZ, PT ;  /* 0x000000ff1500720c */ /* 0x000fe20003f25070 */
[----:B------:R-:W-:-:S04]  /*2230*/  IMAD.WIDE.U32 R8, R19, -0x21131993, R4 ;  /* 0xdeece66d13087825 */ /* 0x000fc800078e0004 */
[----:B------:R-:W-:Y:S02]  /*2240*/  IMAD R17, R19, 0x5, R16 ;  /* 0x0000000513117824 */ /* 0x000fe400078e0210 */
[----:B------:R-:W-:-:S03]  /*2250*/  IMAD.MOV R23, RZ, RZ, -R21 ;  /* 0x000000ffff177224 */ /* 0x000fc600078e0a15 */
[----:B------:R-:W-:Y:S01]  /*2260*/  IADD3 R9, PT, PT, R9, R17, RZ ;  /* 0x0000001109097210 */ /* 0x000fe20007ffe0ff */
[----:B0-----:R-:W0:Y:S03]  /*2270*/  MUFU.RCP R14, R14 ;  /* 0x0000000e000e7308 */ /* 0x001e260000001000 */
[----:B------:R-:W-:-:S04]  /*2280*/  SHF.R.U64 R8, R8, 0x11, R9 ;  /* 0x0000001108087819 */ /* 0x000fc80000001209 */
[----:B------:R-:W-:Y:S02]  /*2290*/  LOP3.LUT R8, R8, 0x7fffffff, RZ, 0xc0, !PT ;  /* 0x7fffffff08087812 */ /* 0x000fe400078ec0ff */
[----:B0-----:R-:W-:-:S04]  /*22a0*/  IADD3 R10, PT, PT, R14, 0xffffffe, RZ ;  /* 0x0ffffffe0e0a7810 */ /* 0x001fc80007ffe0ff */
[----:B------:R0:W1:Y:S02]  /*22b0*/  F2I.FTZ.U32.TRUNC.NTZ R11, R10 ;  /* 0x0000000a000b7305 */ /* 0x000064000021f000 */
[----:B0-----:R-:W-:Y:S01]  /*22c0*/  MOV R10, RZ ;  /* 0x000000ff000a7202 */ /* 0x001fe20000000f00 */
[----:B-1----:R-:W-:-:S04]  /*22d0*/  IMAD R17, R23, R11, RZ ;  /* 0x0000000b17117224 */ /* 0x002fc800078e02ff */
[----:B------:R-:W-:-:S06]  /*22e0*/  IMAD.HI.U32 R11, R11, R17, R10 ;  /* 0x000000110b0b7227 */ /* 0x000fcc00078e000a */
[----:B------:R-:W-:-:S04]  /*22f0*/  IMAD.HI.U32 R11, R11, R8, RZ ;  /* 0x000000080b0b7227 */ /* 0x000fc800078e00ff */
[----:B------:R-:W-:-:S04]  /*2300*/  IMAD.MOV R11, RZ, RZ, -R11 ;  /* 0x000000ffff0b7224 */ /* 0x000fc800078e0a0b */
[----:B------:R-:W-:-:S05]  /*2310*/  IMAD R8, R21, R11, R8 ;  /* 0x0000000b15087224 */ /* 0x000fca00078e0208 */
[----:B------:R-:W-:-:S13]  /*2320*/  ISETP.GE.U32.AND P0, PT, R8, R21, PT ;  /* 0x000000150800720c */ /* 0x000fda0003f06070 */
[----:B------:R-:W-:-:S04]  /*2330*/  @P0 IADD3 R8, PT, PT, -R21, R8, RZ ;  /* 0x0000000815080210 */ /* 0x000fc80007ffe1ff */
[----:B------:R-:W-:-:S13]  /*2340*/  ISETP.GE.U32.AND P0, PT, R8, R21, PT ;  /* 0x000000150800720c */ /* 0x000fda0003f06070 */
[----:B------:R-:W-:Y:S02]  /*2350*/  @P0 IADD3 R8, PT, PT, -R21, R8, RZ ;  /* 0x0000000815080210 */ /* 0x000fe40007ffe1ff */
[----:B------:R-:W-:-:S05]  /*2360*/  @!P1 LOP3.LUT R8, RZ, R21, RZ, 0x33, !PT ;  /* 0x00000015ff089212 */ /* 0x000fca00078e33ff */
[----:B------:R-:W-:Y:S01]  /*2370*/  IMAD.IADD R17, R8, 0x1, R20 ;  /* 0x0000000108117824 */ /* 0x000fe200078e0214 */
[----:B------:R-:W-:-:S04]  /*2380*/  IADD3 R22, PT, PT, -R12, 0xfe, RZ ;  /* 0x000000fe0c167810 */ /* 0x000fc80007ffe1ff */
[----:B------:R-:W-:Y:S01]  /*2390*/  LOP3.LUT P0, RZ, R22, 0xfc, RZ, 0xc0, !PT ;  /* 0x000000fc16ff7812 */ /* 0x000fe2000780c0ff */
[----:B--2---:R0:W-:Y:S04]  /*23a0*/  STL.U8 [R20+0x10c], R13 ;  /* 0x00010c0d14007387 */ /* 0x0041e80000100000 */
[----:B---3--:R1:W-:Y:S04]  /*23b0*/  STL.U8 [R18+0x10c], R7 ;  /* 0x00010c0712007387 */ /* 0x0083e80000100000 */
[----:B------:R-:W2:Y:S04]  /*23c0*/  LDL.U8 R11, [R17+0x10d] ;  /* 0x00010d00110b7983 */ /* 0x000ea80000100000 */
[----:B------:R-:W3:Y:S01]  /*23d0*/  LDL.U8 R10, [R20+0x10d] ;  /* 0x00010d00140a7983 */ /* 0x000ee20000100000 */
[----:B------:R-:W4:Y:S01]  /*23e0*/  @P0 I2F.U32.RP R16, R22 ;  /* 0x0000001600100306 */ /* 0x000f220000209000 */
[----:B------:R-:W-:Y:S01]  /*23f0*/  IMAD R14, R15, -0x4b9ff597, RZ ;  /* 0xb4600a690f0e7824 */ /* 0x000fe200078e02ff */
[----:B------:R-:W-:Y:S01]  /*2400*/  MOV R30, 0x942de6ba ;  /* 0x942de6ba001e7802 */ /* 0x000fe20000000f00 */
[----:B------:R-:W-:Y:S01]  /*2410*/  IMAD.MOV.U32 R31, RZ, RZ, 0x40 ;  /* 0x00000040ff1f7424 */ /* 0x000fe200078e00ff */
[----:B0-----:R-:W-:Y:S01]  /*2420*/  IADD3 R13, PT, PT, RZ, -R22, RZ ;  /* 0x80000016ff0d7210 */ /* 0x001fe20007ffe0ff */
[C---:B-1----:R-:W-:Y:S01]  /*2430*/  IMAD R7, R19.reuse, 0x7760bb20, R14 ;  /* 0x7760bb2013077824 */ /* 0x042fe200078e020e */
[----:B------:R-:W-:Y:S01]  /*2440*/  PLOP3.LUT P2, PT, PT, PT, PT, 0x8, 0x80 ;  /* 0x000000000080781c */ /* 0x000fe20003f4e170 */
[----:B------:R-:W-:Y:S01]  /*2450*/  IMAD.WIDE.U32 R14, R19, -0x4b9ff597, R30 ;  /* 0xb4600a69130e7825 */ /* 0x000fe200078e001e */
[----:B------:R-:W-:-:S03]  /*2460*/  MOV R19, R13 ;  /* 0x0000000d00137202 */ /* 0x000fc60000000f00 */
[----:B------:R-:W-:Y:S01]  /*2470*/  IMAD.IADD R13, R15, 0x1, R7 ;  /* 0x000000010f0d7824 */ /* 0x000fe200078e0207 */
[----:B----4-:R-:W0:Y:S02]  /*2480*/  @P0 MUFU.RCP R16, R16 ;  /* 0x0000001000100308 */ /* 0x010e240000001000 */
[----:B0-----:R-:W-:-:S06]  /*2490*/  @P0 IADD3 R8, PT, PT, R16, 0xffffffe, RZ ;  /* 0x0ffffffe10080810 */ /* 0x001fcc0007ffe0ff */
[----:B------:R0:W1:Y:S02]  /*24a0*/  @P0 F2I.FTZ.U32.TRUNC.NTZ R9, R8 ;  /* 0x0000000800090305 */ /* 0x000064000021f000 */
[----:B0-----:R-:W-:Y:S01]  /*24b0*/  @P0 MOV R8, RZ ;  /* 0x000000ff00080202 */ /* 0x001fe20000000f00 */
        /* <DEDUP_REMOVED lines=9> */
[----:B------:R-:W-:Y:S01]  /*2550*/  @P2 IMAD.IADD R7, R7, 0x1, -R22 ;  /* 0x0000000107072824 */ /* 0x000fe200078e0a16 */
[----:B------:R-:W-:-:S04]  /*2560*/  PLOP3.LUT P2, PT, PT, PT, PT, 0x8, 0x80 ;  /* 0x000000000080781c */ /* 0x000fc80003f4e170 */
[----:B------:R-:W-:-:S04]  /*2570*/  @P0 ISETP.GE.U32.AND P1, PT, R7, R22, PT ;  /* 0x000000160700020c */ /* 0x000fc80003f26070 */
[----:B------:R-:W-:Y:S02]  /*2580*/  @P0 PLOP3.LUT P2, PT, P1, PT, PT, 0x80, 0x8 ;  /* 0x000000000008081c */ /* 0x000fe40000f4f070 */
[----:B------:R-:W-:-:S11]  /*2590*/  ISETP.NE.U32.OR P1, PT, R22, RZ, !P0 ;  /* 0x000000ff1600720c */ /* 0x000fd60004725470 */
[----:B------:R-:W-:Y:S02]  /*25a0*/  @P2 IADD3 R7, PT, PT, -R22, R7, RZ ;  /* 0x0000000716072210 */ /* 0x000fe40007ffe1ff */
        /* <DEDUP_REMOVED lines=14> */
[----:B------:R-:W-:Y:S02]  /*2690*/  IADD3 R13, PT, PT, RZ, -R18, RZ ;  /* 0x80000012ff0d7210 */ /* 0x000fe40007ffe0ff */
[----:B------:R-:W-:Y:S01]  /*26a0*/  ISETP.NE.U32.AND P1, PT, R18, RZ, PT ;  /* 0x000000ff1200720c */ /* 0x000fe20003f25070 */
[C---:B------:R-:W-:Y:S02]  /*26b0*/  IMAD R11, R14.reuse, 0x5, R11 ;  /* 0x000000050e0b7824 */ /* 0x040fe400078e020b */
[----:B------:R-:W-:-:S05]  /*26c0*/  IMAD.WIDE.U32 R14, R14, -0x21131993, R4 ;  /* 0xdeece66d0e0e7825 */ /* 0x000fca00078e0004 */
[----:B------:R-:W-:Y:S01]  /*26d0*/  IADD3 R33, PT, PT, R15, R11, RZ ;  /* 0x0000000b0f217210 */ /* 0x000fe20007ffe0ff */
[----:B0-----:R-:W0:Y:S03]  /*26e0*/  MUFU.RCP R7, R7 ;  /* 0x0000000700077308 */ /* 0x001e260000001000 */
[----:B------:R-:W-:Y:S01]  /*26f0*/  LOP3.LUT R33, R33, 0xffff, RZ, 0xc0, !PT ;  /* 0x0000ffff21217812 */ /* 0x000fe200078ec0ff */
[----:B0-----:R-:W-:-:S04]  /*2700*/  VIADD R8, R7, 0xffffffe ;  /* 0x0ffffffe07087836 */ /* 0x001fc80000000000 */
[----:B------:R0:W1:Y:S02]  /*2710*/  F2I.FTZ.U32.TRUNC.NTZ R9, R8 ;  /* 0x0000000800097305 */ /* 0x000064000021f000 */
[----:B0-----:R-:W-:Y:S02]  /*2720*/  IMAD.MOV.U32 R8, RZ, RZ, RZ ;  /* 0x000000ffff087224 */ /* 0x001fe400078e00ff */
[----:B-1----:R-:W-:-:S04]  /*2730*/  IMAD R11, R13, R9, RZ ;  /* 0x000000090d0b7224 */ /* 0x002fc800078e02ff */
[----:B------:R-:W-:Y:S01]  /*2740*/  IMAD.HI.U32 R9, R9, R11, R8 ;  /* 0x0000000b09097227 */ /* 0x000fe200078e0008 */
[----:B------:R-:W-:-:S05]  /*2750*/  SHF.R.U64 R8, R14, 0x11, R33 ;  /* 0x000000110e087819 */ /* 0x000fca0000001221 */
[----:B------:R-:W-:-:S05]  /*2760*/  IMAD.HI.U32 R9, R9, R8, RZ ;  /* 0x0000000809097227 */ /* 0x000fca00078e00ff */
[----:B------:R-:W-:-:S05]  /*2770*/  IADD3 R9, PT, PT, -R9, RZ, RZ ;  /* 0x000000ff09097210 */ /* 0x000fca0007ffe1ff */
[----:B------:R-:W-:-:S05]  /*2780*/  IMAD R7, R18, R9, R8 ;  /* 0x0000000912077224 */ /* 0x000fca00078e0208 */
[----:B------:R-:W-:-:S13]  /*2790*/  ISETP.GE.U32.AND P0, PT, R7, R18, PT ;  /* 0x000000120700720c */ /* 0x000fda0003f06070 */
[----:B------:R-:W-:-:S04]  /*27a0*/  @P0 IADD3 R7, PT, PT, -R18, R7, RZ ;  /* 0x0000000712070210 */ /* 0x000fc80007ffe1ff */
[----:B------:R-:W-:-:S13]  /*27b0*/  ISETP.GE.U32.AND P0, PT, R7, R18, PT ;  /* 0x000000120700720c */ /* 0x000fda0003f06070 */
[----:B------:R-:W-:Y:S01]  /*27c0*/  @P0 IMAD.IADD R7, R7, 0x1, -R18 ;  /* 0x0000000107070824 */ /* 0x000fe200078e0a12 */
[----:B------:R-:W-:-:S04]  /*27d0*/  @!P1 LOP3.LUT R7, RZ, R18, RZ, 0x33, !PT ;  /* 0x00000012ff079212 */ /* 0x000fc800078e33ff */
[----:B------:R-:W-:Y:S01]  /*27e0*/  IADD3 R7, PT, PT, R7, 0x10c, RZ ;  /* 0x0000010c07077810 */ /* 0x000fe20007ffe0ff */
[----:B------:R-:W-:Y:S06]  /*27f0*/  BRA `(.L_x_8) ;  /* 0x00000000001c7947 */ /* 0x000fec0003800000 */
.L_x_7:
[----:B------:R-:W-:Y:S02]  /*2800*/  IMAD R13, R13, -0x21131993, RZ ;  /* 0xdeece66d0d0d7824 */ /* 0x000fe400078e02ff */
[----:B0-----:R-:W-:-:S04]  /*2810*/  IMAD.WIDE.U32 R8, R14, -0x21131993, R4 ;  /* 0xdeece66d0e087825 */ /* 0x001fc800078e0004 */
[----:B------:R-:W-:Y:S01]  /*2820*/  IMAD R13, R14, 0x5, R13 ;  /* 0x000000050e0d7824 */ /* 0x000fe200078e020d */
[----:B------:R-:W-:Y:S01]  /*2830*/  MOV R14, R8 ;  /* 0x00000008000e7202 */ /* 0x000fe20000000f00 */
[----:B------:R-:W-:-:S03]  /*2840*/  IMAD.MOV.U32 R7, RZ, RZ, 0x10c ;  /* 0x0000010cff077424 */ /* 0x000fc600078e00ff */
[----:B------:R-:W-:-:S04]  /*2850*/  IADD3 R13, PT, PT, R9, R13, RZ ;  /* 0x0000000d090d7210 */ /* 0x000fc80007ffe0ff */
[----:B------:R-:W-:-:S07]  /*2860*/  LOP3.LUT R33, R13, 0xffff, RZ, 0xc0, !PT ;  /* 0x0000ffff0d217812 */ /* 0x000fce00078ec0ff */
.L_x_8:
[----:B------:R-:W-:Y:S02]  /*2870*/  IADD3 R10, PT, PT, R7, R20, RZ ;  /* 0x00000014070a7210 */ /* 0x000fe40007ffe0ff */
[----:B------:R-:W2:Y:S04]  /*2880*/  LDL.U8 R7, [R20+0x10f] ;  /* 0x00010f0014077983 */ /* 0x000ea80000100000 */
[----:B------:R-:W3:Y:S01]  /*2890*/  LDL.U8 R8, [R10+0x3] ;  /* 0x000003000a087983 */ /* 0x000ee20000100000 */
[----:B------:R-:W-:-:S05]  /*28a0*/  VIADD R12, R12, 0x4 ;  /* 0x000000040c0c7836 */ /* 0x000fca0000000000 */
[----:B------:R-:W-:Y:S01]  /*28b0*/  ISETP.NE.AND P0, PT, R12, 0x100, PT ;  /* 0x000001000c00780c */ /* 0x000fe20003f05270 */
[----:B---3--:R0:W-:Y:S04]  /*28c0*/  STL.U8 [R20+0x10f], R8 ;  /* 0x00010f0814007387 */ /* 0x0081e80000100000 */
[----:B--2---:R0:W-:Y:S08]  /*28d0*/  STL.U8 [R10+0x3], R7 ;  /* 0x000003070a007387 */ /* 0x0041f00000100000 */
[----:B------:R-:W-:Y:S05]  /*28e0*/  @P0 BRA `(.L_x_9) ;  /* 0xfffffff400900947 */ /* 0x000fea000383ffff */
[----:B------:R-:W-:Y:S02]  /*28f0*/  HFMA2 R17, -RZ, RZ, 0.027923583984375, 0.02008056640625 ;  /* 0x27262524ff117431 */ /* 0x000fe400000001ff */
[----:B------:R-:W-:Y:S02]  /*2900*/  IMAD.MOV.U32 R16, RZ, RZ, 0x23222120 ;  /* 0x23222120ff107424 */ /* 0x000fe400078e00ff */
[----:B------:R-:W-:Y:S01]  /*2910*/  HFMA2 R4, -RZ, RZ, 4.589557647705078125e-05, 1.52587890625e-05 ;  /* 0x03020100ff047431 */ /* 0x000fe200000001ff */
[----:B------:R-:W-:Y:S01]  /*2920*/  MOV R5, 0x7060504 ;  /* 0x0706050400057802 */ /* 0x000fe20000000f00 */
[----:B------:R-:W-:Y:S01]  /*2930*/  HFMA2 R12, -RZ, RZ, 0.003467559814453125, 0.0024871826171875 ;  /* 0x1b1a1918ff0c7431 */ /* 0x000fe200000001ff */
[----:B------:R-:W-:Y:S01]  /*2940*/  MOV R13, 0x1f1e1d1c ;  /* 0x1f1e1d1c000d7802 */ /* 0x000fe20000000f00 */
[----:B------:R-:W-:Y:S01]  /*2950*/  IMAD.MOV.U32 R11, RZ, RZ, 0x17161514 ;  /* 0x17161514ff0b7424 */ /* 0x000fe200078e00ff */
[----:B------:R1:W-:Y:S01]  /*2960*/  STL.64 [R1+0x238], R16 ;  /* 0x0002381001007387 */ /* 0x0003e20000100a00 */
[----:B0-----:R-:W-:Y:S01]  /*2970*/  MOV R10, 0x13121110 ;  /* 0x13121110000a7802 */ /* 0x001fe20000000f00 */
[----:B------:R-:W-:-:S02]  /*2980*/  IMAD R7, R33, 0x3749a7f9, RZ ;  /* 0x3749a7f921077824 */ /* 0x000fc400078e02ff */
[----:B------:R-:W-:Y:S01]  /*2990*/  HFMA2 R9, -RZ, RZ, 0.000430583953857421875, 0.00030803680419921875 ;  /* 0x0f0e0d0cff097431 */ /* 0x000fe200000001ff */
[----:B------:R0:W-:Y:S01]  /*29a0*/  STL.64 [R1+0x218], R4 ;  /* 0x0002180401007387 */ /* 0x0001e20000100a00 */
[----:B------:R-:W-:Y:S02]  /*29b0*/  IMAD.MOV.U32 R8, RZ, RZ, 0xb0a0908 ;  /* 0x0b0a0908ff087424 */ /* 0x000fe400078e00ff */
[----:B------:R-:W-:Y:S01]  /*29c0*/  HFMA2 R24, -RZ, RZ, 14.578125, 10.5625 ;  /* 0x4b4a4948ff187431 */ /* 0x000fe200000001ff */
[----:B------:R-:W-:Y:S01]  /*29d0*/  MOV R25, 0x4f4e4d4c ;  /* 0x4f4e4d4c00197802 */ /* 0x000fe20000000f00 */
[----:B------:R2:W-:Y:S01]  /*29e0*/  STL.64 [R1+0x230], R12 ;  /* 0x0002300c01007387 */ /* 0x0005e20000100a00 */
[----:B------:R-:W-:Y:S01]  /*29f0*/  MOV R28, 0x5b5a5958 ;  /* 0x5b5a5958001c7802 */ /* 0x000fe20000000f00 */
[----:B------:R-:W-:Y:S02]  /*2a00*/  IMAD.MOV.U32 R29, RZ, RZ, 0x5f5e5d5c ;  /* 0x5f5e5d5cff1d7424 */ /* 0x000fe400078e00ff */
[----:B------:R-:W-:Y:S01]  /*2a10*/  HFMA2 R23, -RZ, RZ, 1.810546875, 1.30859375 ;  /* 0x3f3e3d3cff177431 */ /* 0x000fe200000001ff */
[----:B-1----:R-:W-:Y:S01]  /*2a20*/  MOV R17, 0x699d1761 ;  /* 0x699d176100117802 */ /* 0x002fe20000000f00 */
[----:B------:R-:W-:Y:S01]  /*2a30*/  HFMA2 R16, -RZ, RZ, 11072, 0.020965576171875 ;  /* 0x7168255eff107431 */ /* 0x000fe200000001ff */
[----:B------:R1:W-:Y:S01]  /*2a40*/  STL.64 [R1+0x228], R10 ;  /* 0x0002280a01007387 */ /* 0x0003e20000100a00 */
[----:B------:R-:W-:Y:S01]  /*2a50*/  IMAD.MOV.U32 R22, RZ, RZ, 0x3b3a3938 ;  /* 0x3b3a3938ff167424 */ /* 0x000fe200078e00ff */
[----:B0-----:R-:W-:Y:S01]  /*2a60*/  MOV R4, 0x43424140 ;  /* 0x4342414000047802 */ /* 0x001fe20000000f00 */
[----:B------:R-:W-:Y:S01]  /*2a70*/  IMAD.MOV.U32 R5, RZ, RZ, 0x47464544 ;  /* 0x47464544ff057424 */ /* 0x000fe200078e00ff */
[----:B------:R0:W-:Y:S01]  /*2a80*/  STL.64 [R1+0x220], R8 ;  /* 0x0002200801007387 */ /* 0x0001e20000100a00 */
[----:B------:R-:W-:-:S02]  /*2a90*/  HFMA2 R20, -RZ, RZ, 0.224853515625, 0.162109375 ;  /* 0x33323130ff147431 */ /* 0x000fc400000001ff */
[----:B--2---:R-:W-:Y:S02]  /*2aa0*/  IMAD.MOV.U32 R12, RZ, RZ, 0x559c57e0 ;  /* 0x559c57e0ff0c7424 */ /* 0x004fe400078e00ff */
[----:B------:R-:W-:Y:S01]  /*2ab0*/  HFMA2 R13, -RZ, RZ, 901.5, -0.05328369140625 ;  /* 0x630baad2ff0d7431 */ /* 0x000fe200000001ff */
[----:B------:R2:W-:Y:S01]  /*2ac0*/  STL.64 [R1+0x258], R4 ;  /* 0x0002580401007387 */ /* 0x0005e20000100a00 */
[----:B------:R-:W-:Y:S01]  /*2ad0*/  IMAD.WIDE.U32 R16, R14, 0x3749a7f9, R16 ;  /* 0x3749a7f90e107825 */ /* 0x000fe200078e0010 */
[----:B------:R-:W-:-:S03]  /*2ae0*/  MOV R18, 0x2b2a2928 ;  /* 0x2b2a292800127802 */ /* 0x000fc60000000f00 */
[----:B------:R-:W-:Y:S01]  /*2af0*/  HFMA2 R27, -RZ, RZ, 117.375, 85.25 ;  /* 0x57565554ff1b7431 */ /* 0x000fe200000001ff */
[----:B------:R-:W-:Y:S01]  /*2b00*/  STL.64 [R1+0x260], R24 ;  /* 0x0002601801007387 */ /* 0x000fe20000100a00 */
[C---:B-1----:R-:W-:Y:S01]  /*2b10*/  IMAD R11, R14.reuse, 0x2dae45d7, R7 ;  /* 0x2dae45d70e0b7824 */ /* 0x042fe200078e0207 */
[----:B------:R-:W-:Y:S01]  /*2b20*/  MOV R21, 0x37363534 ;  /* 0x3736353400157802 */ /* 0x000fe20000000f00 */
[----:B------:R-:W-:Y:S01]  /*2b30*/  IMAD R7, R33, -0x60c7f860, RZ ;  /* 0x9f3807a021077824 */ /* 0x000fe200078e02ff */
[----:B------:R-:W-:Y:S01]  /*2b40*/  STL.64 [R1+0x270], R28 ;  /* 0x0002701c01007387 */ /* 0x000fe20000100a00 */
[----:B0-----:R-:W-:Y:S01]  /*2b50*/  IMAD.WIDE.U32 R8, R14, -0x4b9ff597, R30 ;  /* 0xb4600a690e087825 */ /* 0x001fe200078e001e */
[----:B--2---:R-:W-:-:S03]  /*2b60*/  IADD3 R4, PT, PT, R17, R11, RZ ;  /* 0x0000000b11047210 */ /* 0x004fc60007ffe0ff */
[----:B------:R-:W-:Y:S01]  /*2b70*/  IMAD R5, R33, -0x4b9ff597, RZ ;  /* 0xb4600a6921057824 */ /* 0x000fe200078e02ff */
[----:B------:R0:W-:Y:S01]  /*2b80*/  STL.64 [R1+0x250], R22 ;  /* 0x0002501601007387 */ /* 0x0001e20000100a00 */
[----:B------:R-:W-:Y:S01]  /*2b90*/  IMAD.WIDE.U32 R10, R14, -0x60c7f860, R12 ;  /* 0x9f3807a00e0a7825 */ /* 0x000fe200078e000c */
[----:B------:R-:W-:-:S03]  /*2ba0*/  LOP3.LUT R31, R4, 0xffff, RZ, 0xc0, !PT ;  /* 0x0000ffff041f7812 */ /* 0x000fc600078ec0ff */
[----:B------:R-:W-:Y:S01]  /*2bb0*/  HFMA2 R13, -RZ, RZ, -0.00016605854034423828125, 0.08154296875 ;  /* 0x89712d38ff0d7431 */ /* 0x000fe200000001ff */
[----:B------:R1:W-:Y:S01]  /*2bc0*/  STL.64 [R1+0x248], R20 ;  /* 0x0002481401007387 */ /* 0x0003e20000100a00 */
[C---:B------:R-:W-:Y:S02]  /*2bd0*/  IMAD R5, R14.reuse, 0x7760bb20, R5 ;  /* 0x7760bb200e057824 */ /* 0x040fe400078e0205 */
[----:B------:R-:W-:Y:S02]  /*2be0*/  IMAD R7, R14, 0x700dc01f, R7 ;  /* 0x700dc01f0e077824 */ /* 0x000fe400078e0207 */
[----:B------:R-:W-:Y:S01]  /*2bf0*/  IMAD.MOV.U32 R19, RZ, RZ, 0x2f2e2d2c ;  /* 0x2f2e2d2cff137424 */ /* 0x000fe200078e00ff */
[----:B------:R-:W-:Y:S01]  /*2c00*/  IADD3 R9, PT, PT, R9, R5, RZ ;  /* 0x0000000509097210 */ /* 0x000fe20007ffe0ff */
[----:B------:R-:W-:Y:S01]  /*2c10*/  IMAD.IADD R12, R11, 0x1, R7 ;  /* 0x000000010b0c7824 */ /* 0x000fe200078e0207 */
[--C-:B------:R-:W-:Y:S01]  /*2c20*/  SHF.R.U64 R11, R16, 0x15, R31.reuse ;  /* 0x00000015100b7819 */ /* 0x100fe2000000121f */
[----:B------:R-:W-:Y:S01]  /*2c30*/  IMAD R7, R33, 0x772c5f11, RZ ;  /* 0x772c5f1121077824 */ /* 0x000fe200078e02ff */
[----:B------:R-:W-:Y:S01]  /*2c40*/  SHF.R.U32.HI R5, RZ, 0x15, R31 ;  /* 0x00000015ff057819 */ /* 0x000fe2000001161f */
[----:B0-----:R-:W-:Y:S01]  /*2c50*/  HFMA2 R22, -RZ, RZ, 15248, 11136 ;  /* 0x73727170ff167431 */ /* 0x001fe200000001ff */
[----:B------:R-:W-:Y:S01]  /*2c60*/  LOP3.LUT R10, R11, 0xf8000000, R10, 0xf8, !PT ;  /* 0xf80000000b0a7812 */ /* 0x000fe200078ef80a */
[----:B------:R-:W-:Y:S01]  /*2c70*/  IMAD R7, R14, 0x530f32eb, R7 ;  /* 0x530f32eb0e077824 */ /* 0x000fe200078e0207 */
[----:B------:R-:W-:Y:S01]  /*2c80*/  SHF.R.U64 R4, R8, 0x15, R9 ;  /* 0x0000001508047819 */ /* 0x000fe20000001209 */
[----:B------:R-:W-:Y:S01]  /*2c90*/  HFMA2 R8, -RZ, RZ, 0, 2.09808349609375e-05 ;  /* 0x00000160ff087431 */ /* 0x000fe200000001ff */
[----:B------:R-:W-:Y:S01]  /*2ca0*/  LOP3.LUT R11, R5, 0x1fffff, R12, 0xf8, !PT ;  /* 0x001fffff050b7812 */ /* 0x000fe200078ef80c */
[----:B------:R-:W-:Y:S01]  /*2cb0*/  IMAD.MOV.U32 R12, RZ, RZ, 0x73c4cd04 ;  /* 0x73c4cd04ff0c7424 */ /* 0x000fe200078e00ff */
[----:B------:R-:W-:Y:S01]  /*2cc0*/  MOV R9, 0x0 ;  /* 0x0000000000097802 */ /* 0x000fe20000000f00 */
[----:B------:R-:W-:Y:S01]  /*2cd0*/  IMAD R5, R33, -0x22633260, RZ ;  /* 0xdd9ccda021057824 */ /* 0x000fe200078e02ff */
[----:B------:R0:W2:Y:S01]  /*2ce0*/  I2F.F64.U64 R24, R10 ;  /* 0x0000000a00187312 */ /* 0x0000a20000301800 */
[----:B------:R-:W-:Y:S01]  /*2cf0*/  IMAD.WIDE.U32 R12, R14, 0x772c5f11, R12 ;  /* 0x772c5f110e0c7825 */ /* 0x000fe200078e000c */
[----:B------:R-:W-:Y:S01]  /*2d00*/  LOP3.LUT R4, R4, 0x7ffffff, RZ, 0xc0, !PT ;  /* 0x07ffffff04047812 */ /* 0x000fe200078ec0ff */
[----:B------:R3:W-:Y:S01]  /*2d10*/  STL.64 [R1+0x240], R18 ;  /* 0x0002401201007387 */ /* 0x0007e20000100a00 */
[----:B------:R-:W-:Y:S01]  /*2d20*/  MOV R23, 0x77767574 ;  /* 0x7776757400177802 */ /* 0x000fe20000000f00 */
[----:B------:R-:W-:Y:S01]  /*2d30*/  IMAD.IADD R7, R13, 0x1, R7 ;  /* 0x000000010d077824 */ /* 0x000fe200078e0207 */
[----:B-1----:R-:W-:Y:S01]  /*2d40*/  MOV R20, 0x6b6a6968 ;  /* 0x6b6a696800147802 */ /* 0x002fe20000000f00 */
[----:B------:R-:W-:-:S02]  /*2d50*/  IMAD R5, R14, 0xbb, R5 ;  /* 0x000000bb0e057824 */ /* 0x000fc400078e0205 */
[----:B------:R-:W-:Y:S01]  /*2d60*/  IMAD.WIDE.U32 R8, R14, -0x22633260, R8 ;  /* 0xdd9ccda00e087825 */ /* 0x000fe200078e0008 */
[----:B------:R-:W-:-:S03]  /*2d70*/  SHF.R.U64 R7, R12, 0x15, R7 ;  /* 0x000000150c077819 */ /* 0x000fc60000001207 */
[----:B------:R-:W-:Y:S01]  /*2d80*/  HFMA2 R12, -RZ, RZ, -0.00017678737640380859375, 0.02978515625 ;  /* 0x89cb27a0ff0c7431 */ /* 0x000fe200000001ff */
[----:B------:R1:W-:Y:S01]  /*2d90*/  STL.64 [R1+0x288], R22 ;  /* 0x0002881601007387 */ /* 0x0003e20000100a00 */
[----:B0-----:R-:W-:Y:S01]  /*2da0*/  IMAD R11, R33, -0x5ea76960, RZ ;  /* 0xa15896a0210b7824 */ /* 0x001fe200078e02ff */
[----:B------:R-:W-:Y:S01]  /*2db0*/  IADD3 R5, PT, PT, R9, R5, RZ ;  /* 0x0000000509057210 */ /* 0x000fe20007ffe0ff */
[----:B------:R-:W-:Y:S01]  /*2dc0*/  IMAD.MOV.U32 R13, RZ, RZ, 0x2501550a ;  /* 0x2501550aff0d7424 */ /* 0x000fe200078e00ff */
[----:B------:R-:W-:Y:S01]  /*2dd0*/  LOP3.LUT R8, R4, 0xf8000000, R8, 0xf8, !PT ;  /* 0xf800000004087812 */ /* 0x000fe200078ef808 */
[C---:B------:R-:W-:Y:S01]  /*2de0*/  IMAD R15, R14.reuse, 0x181a9317, R11 ;  /* 0x181a93170e0f7824 */ /* 0x040fe200078e020b */
[----:B------:R-:W-:Y:S01]  /*2df0*/  LOP3.LUT R9, R5, 0x1fffff, RZ, 0xc0, !PT ;  /* 0x001fffff05097812 */ /* 0x000fe200078ec0ff */
[----:B--2---:R-:W-:Y:S01]  /*2e00*/  DMUL R4, R24, 1.1102230246251565404e-16 ;  /* 0x3ca0000018047828 */ /* 0x004fe20000000000 */
[----:B------:R-:W-:Y:S01]  /*2e10*/  LOP3.LUT R7, R7, 0x7ffffff, RZ, 0xc0, !PT ;  /* 0x07ffffff07077812 */ /* 0x000fe200078ec0ff */
[----:B------:R-:W-:Y:S01]  /*2e20*/  IMAD.WIDE.U32 R12, R14, -0x5ea76960, R12 ;  /* 0xa15896a00e0c7825 */ /* 0x000fe200078e000c */
[----:B---3--:R-:W-:-:S02]  /*2e30*/  MOV R19, 0x67666564 ;  /* 0x6766656400137802 */ /* 0x008fc40000000f00 */
[----:B------:R-:W0:Y:S01]  /*2e40*/  I2F.F64.U64 R8, R8 ;  /* 0x0000000800087312 */ /* 0x000e220000301800 */
[----:B------:R-:W-:Y:S01]  /*2e50*/  IMAD.MOV.U32 R18, RZ, RZ, 0x63626160 ;  /* 0x63626160ff127424 */ /* 0x000fe200078e00ff */
[----:B------:R-:W-:Y:S01]  /*2e60*/  LOP3.LUT R12, R7, 0xf8000000, R12, 0xf8, !PT ;  /* 0xf8000000070c7812 */ /* 0x000fe200078ef80c */
[----:B------:R-:W-:Y:S01]  /*2e70*/  DMUL R10, R4, 256 ;  /* 0x40700000040a7828 */ /* 0x000fe20000000000 */
[----:B------:R-:W-:Y:S01]  /*2e80*/  IMAD.MOV.U32 R21, RZ, RZ, 0x6f6e6d6c ;  /* 0x6f6e6d6cff157424 */ /* 0x000fe200078e00ff */
[----:B------:R-:W-:Y:S01]  /*2e90*/  IADD3 R4, PT, PT, R13, R15, RZ ;  /* 0x0000000f0d047210 */ /* 0x000fe20007ffe0ff */
[----:B-1----:R-:W-:Y:S02]  /*2ea0*/  HFMA2 R22, -RZ, RZ, -0.00092411041259765625, -0.00067901611328125 ;  /* 0x93929190ff167431 */ /* 0x002fe400000001ff */
[----:B------:R-:W-:Y:S01]  /*2eb0*/  IMAD.MOV.U32 R23, RZ, RZ, -0x68696a6c ;  /* 0x97969594ff177424 */ /* 0x000fe200078e00ff */
[----:B------:R1:W-:Y:S01]  /*2ec0*/  STL.64 [R1+0x278], R18 ;  /* 0x0002781201007387 */ /* 0x0003e20000100a00 */
[----:B------:R-:W-:Y:S01]  /*2ed0*/  LOP3.LUT R13, R4, 0x1fffff, RZ, 0xc0, !PT ;  /* 0x001fffff040d7812 */ /* 0x000fe200078ec0ff */
[----:B------:R-:W-:Y:S01]  /*2ee0*/  IMAD.MOV.U32 R26, RZ, RZ, 0x53525150 ;  /* 0x53525150ff1a7424 */ /* 0x000fe200078e00ff */
[----:B------:R-:W-:Y:S01]  /*2ef0*/  MOV R24, 0x9b9a9998 ;  /* 0x9b9a999800187802 */ /* 0x000fe20000000f00 */
[----:B------:R2:W-:Y:S01]  /*2f00*/  STL.64 [R1+0x280], R20 ;  /* 0x0002801401007387 */ /* 0x0005e20000100a00 */
[----:B------:R3:W4:Y:S01]  /*2f10*/  I2F.F64.U64 R28, R12 ;  /* 0x0000000c001c7312 */ /* 0x0007220000301800 */
[----:B------:R-:W-:Y:S01]  /*2f20*/  MOV R25, 0x9f9e9d9c ;  /* 0x9f9e9d9c00197802 */ /* 0x000fe20000000f00 */
[----:B0-----:R-:W-:Y:S01]  /*2f30*/  DMUL R4, R8, 1.1102230246251565404e-16 ;  /* 0x3ca0000008047828 */ /* 0x001fe20000000000 */
[----:B------:R0:W-:Y:S01]  /*2f40*/  STL.64 [R1+0x2a8], R22 ;  /* 0x0002a81601007387 */ /* 0x0001e20000100a00 */
[----:B------:R-:W-:Y:S01]  /*2f50*/  IMAD.MOV.U32 R14, RZ, RZ, -0x74757678 ;  /* 0x8b8a8988ff0e7424 */ /* 0x000fe200078e00ff */
[----:B------:R-:W-:-:S02]  /*2f60*/  MOV R15, 0x8f8e8d8c ;  /* 0x8f8e8d8c000f7802 */ /* 0x000fc40000000f00 */
[----:B-1----:R-:W-:Y:S01]  /*2f70*/  MOV R18, 0x7b7a7978 ;  /* 0x7b7a797800127802 */ /* 0x002fe20000000f00 */
[----:B------:R-:W-:Y:S01]  /*2f80*/  F2F.F32.F64 R10, R10 ;  /* 0x0000000a000a7310 */ /* 0x000fe20000301000 */
[----:B------:R-:W-:Y:S01]  /*2f90*/  MOV R19, 0x7f7e7d7c ;  /* 0x7f7e7d7c00137802 */ /* 0x000fe20000000f00 */
[----:B------:R-:W-:Y:S01]  /*2fa0*/  DMUL R8, R4, 256 ;  /* 0x4070000004087828 */ /* 0x000fe20000000000 */
[----:B--2---:R-:W-:Y:S02]  /*2fb0*/  HFMA2 R21, -RZ, RZ, -0.00011479854583740234375, -8.41617584228515625e-05 ;  /* 0x87868584ff157431 */ /* 0x004fe400000001ff */
[----:B------:R-:W-:Y:S01]  /*2fc0*/  IMAD.MOV.U32 R20, RZ, RZ, -0x7c7d7e80 ;  /* 0x83828180ff147424 */ /* 0x000fe200078e00ff */
[----:B------:R1:W-:Y:S01]  /*2fd0*/  STL.64 [R1+0x268], R26 ;  /* 0x0002681a01007387 */ /* 0x0003e20000100a00 */
[----:B---3--:R-:W-:Y:S01]  /*2fe0*/  HFMA2 R13, -RZ, RZ, -0.48193359375, -0.3564453125 ;  /* 0xb7b6b5b4ff0d7431 */ /* 0x008fe200000001ff */
[----:B----4-:R-:W-:Y:S01]  /*2ff0*/  DMUL R4, R28, 1.1102230246251565404e-16 ;  /* 0x3ca000001c047828 */ /* 0x010fe20000000000 */
[----:B0-----:R-:W-:Y:S01]  /*3000*/  HFMA2 R23, -RZ, RZ, -31.21875, -23.1875 ;  /* 0xcfcecdccff177431 */ /* 0x001fe200000001ff */
[----:B------:R0:W-:Y:S01]  /*3010*/  STL.64 [R1+0x290], R18 ;  /* 0x0002901201007387 */ /* 0x0001e20000100a00 */
[----:B------:R-:W-:Y:S01]  /*3020*/  MOV R22, 0xcbcac9c8 ;  /* 0xcbcac9c800167802 */ /* 0x000fe20000000f00 */
[----:B------:R-:W-:Y:S01]  /*3030*/  HFMA2 R29, -RZ, RZ, -8120, -6064 ;  /* 0xefeeedecff1d7431 */ /* 0x000fe200000001ff */
[----:B------:R-:W-:Y:S01]  /*3040*/  F2F.F32.F64 R8, R8 ;  /* 0x0000000800087310 */ /* 0x000fe20000301000 */
[----:B------:R2:W-:Y:S01]  /*3050*/  STL.64 [R1+0x298], R20 ;  /* 0x0002981401007387 */ /* 0x0005e20000100a00 */
[----:B------:R-:W-:Y:S01]  /*3060*/  IMAD.MOV.U32 R28, RZ, RZ, -0x14151618 ;  /* 0xebeae9e8ff1c7424 */ /* 0x000fe200078e00ff */
[----:B------:R-:W-:Y:S01]  /*3070*/  DMUL R4, R4, 256 ;  /* 0x4070000004047828 */ /* 0x000fe20000000000 */
[----:B------:R-:W-:Y:S01]  /*3080*/  MOV R12, 0xb3b2b1b0 ;  /* 0xb3b2b1b0000c7802 */ /* 0x000fe20000000f00 */
[----:B-1----:R-:W-:Y:S01]  /*3090*/  IMAD.MOV.U32 R26, RZ, RZ, -0x44454648 ;  /* 0xbbbab9b8ff1a7424 */ /* 0x002fe200078e00ff */
[----:B------:R-:W-:Y:S01]  /*30a0*/  MOV R27, 0xbfbebdbc ;  /* 0xbfbebdbc001b7802 */ /* 0x000fe20000000f00 */
[----:B------:R1:W-:Y:S02]  /*30b0*/  STL.64 [R1+0x2b0], R24 ;  /* 0x0002b01801007387 */ /* 0x0003e40000100a00 */
[----:B------:R3:W4:Y:S01]  /*30c0*/  F2F.F32.F64 R9, R4 ;  /* 0x0000000400097310 */ /* 0x0007220000301000 */
[----:B0-----:R-:W-:-:S02]  /*30d0*/  HFMA2 R19, -RZ, RZ, -0.029876708984375, -0.02203369140625 ;  /* 0xa7a6a5a4ff137431 */ /* 0x001fc400000001ff */
[----:B------:R-:W-:Y:S01]  /*30e0*/  IMAD.MOV.U32 R18, RZ, RZ, -0x5c5d5e60 ;  /* 0xa3a2a1a0ff127424 */ /* 0x000fe200078e00ff */
[----:B------:R0:W-:Y:S01]  /*30f0*/  STL.64 [R1+0x2e0], R22 ;  /* 0x0002e01601007387 */ /* 0x0001e20000100a00 */
[----:B--2---:R-:W-:Y:S01]  /*3100*/  MOV R20, 0xabaaa9a8 ;  /* 0xabaaa9a800147802 */ /* 0x004fe20000000f00 */
[----:B------:R-:W-:Y:S02]  /*3110*/  IMAD.MOV.U32 R21, RZ, RZ, -0x50515254 ;  /* 0xafaeadacff157424 */ /* 0x000fe400078e00ff */
[----:B------:R2:W-:Y:S01]  /*3120*/  STL.64 [R1+0x2d0], R26 ;  /* 0x0002d01a01007387 */ /* 0x0005e20000100a00 */
[----:B-1----:R-:W-:-:S03]  /*3130*/  HFMA2 R24, -RZ, RZ, -1009, -752 ;  /* 0xe3e2e1e0ff187431 */ /* 0x002fc600000001ff */
[----:B------:R1:W-:Y:S01]  /*3140*/  STL.64 [R1+0x2b8], R18 ;  /* 0x0002b81201007387 */ /* 0x0003e20000100a00 */
[----:B------:R-:W-:Y:S01]  /*3150*/  MOV R25, 0xe7e6e5e4 ;  /* 0xe7e6e5e400197802 */ /* 0x000fe20000000f00 */
[----:B---3--:R-:W-:Y:S01]  /*3160*/  IMAD.MOV.U32 R5, RZ, RZ, 0x0 ;  /* 0x00000000ff057424 */ /* 0x008fe200078e00ff */
[----:B------:R-:W-:Y:S01]  /*3170*/  MOV R4, 0xb ;  /* 0x0000000b00047802 */ /* 0x000fe20000000f00 */
[----:B0-----:R-:W-:Y:S01]  /*3180*/  HFMA2 R22, -RZ, RZ, -65344, -48896 ;  /* 0xfbfaf9f8ff167431 */ /* 0x001fe200000001ff */
[----:B------:R0:W-:Y:S01]  /*3190*/  STL.64 [R1+0x2c0], R20 ;  /* 0x0002c01401007387 */ /* 0x0001e20000100a00 */
[----:B------:R-:W-:Y:S02]  /*31a0*/  MOV R23, 0xfffefdfc ;  /* 0xfffefdfc00177802 */ /* 0x000fe40000000f00 */
[----:B--2---:R-:W-:Y:S01]  /*31b0*/  MOV R26, 0xf3f2f1f0 ;  /* 0xf3f2f1f0001a7802 */ /* 0x004fe20000000f00 */
[----:B------:R-:W-:Y:S01]  /*31c0*/  IMAD.MOV.U32 R27, RZ, RZ, -0x8090a0c ;  /* 0xf7f6f5f4ff1b7424 */ /* 0x000fe200078e00ff */
[----:B------:R-:W-:Y:S01]  /*31d0*/  STL.64 [R1+0x2f8], R24 ;  /* 0x0002f81801007387 */ /* 0x000fe20000100a00 */
[----:B-1----:R-:W-:Y:S01]  /*31e0*/  IMAD.MOV.U32 R18, RZ, RZ, -0x2c2d2e30 ;  /* 0xd3d2d1d0ff127424 */ /* 0x002fe200078e00ff */
[----:B------:R-:W-:-:S02]  /*31f0*/  MOV R19, 0xd7d6d5d4 ;  /* 0xd7d6d5d400137802 */ /* 0x000fc40000000f00 */
[----:B------:R-:W-:Y:S01]  /*3200*/  STL.64 [R1+0x300], R28 ;  /* 0x0003001c01007387 */ /* 0x000fe20000100a00 */
[----:B0-----:R-:W-:Y:S01]  /*3210*/  MOV R20, 0xdbdad9d8 ;  /* 0xdbdad9d800147802 */ /* 0x001fe20000000f00 */
[----:B------:R-:W-:Y:S02]  /*3220*/  IMAD.MOV.U32 R21, RZ, RZ, -0x20212224 ;  /* 0xdfdedddcff157424 */ /* 0x000fe400078e00ff */
[----:B------:R-:W-:Y:S04]  /*3230*/  STL.64 [R1+0x2e8], R18 ;  /* 0x0002e81201007387 */ /* 0x000fe80000100a00 */
[----:B------:R-:W-:Y:S04]  /*3240*/  STL.64 [R1+0x2f0], R20 ;  /* 0x0002f01401007387 */ /* 0x000fe80000100a00 */
[----:B------:R-:W-:Y:S04]  /*3250*/  STL.64 [R1+0x308], R26 ;  /* 0x0003081a01007387 */ /* 0x000fe80000100a00 */
[----:B------:R-:W-:Y:S04]  /*3260*/  STL.64 [R1+0x310], R22 ;  /* 0x0003101601007387 */ /* 0x000fe80000100a00 */
[----:B----4-:R-:W-:Y:S04]  /*3270*/  STL.64 [R1+0x318], R8 ;  /* 0x0003180801007387 */ /* 0x010fe80000100a00 */
[----:B------:R-:W-:Y:S04]  /*3280*/  STL [R1+0x320], R10 ;  /* 0x0003200a01007387 */ /* 0x000fe80000100800 */
[----:B------:R0:W-:Y:S04]  /*3290*/  STL.64 [R1+0x2a0], R14 ;  /* 0x0002a00e01007387 */ /* 0x0001e80000100a00 */
[----:B------:R1:W-:Y:S01]  /*32a0*/  STL.64 [R1+0x2c8], R12 ;  /* 0x0002c80c01007387 */ /* 0x0003e20000100a00 */
[----:B0-----:R-:W-:-:S02]  /*32b0*/  HFMA2 R14, -RZ, RZ, -3.87890625, -2.875 ;  /* 0xc3c2c1c0ff0e7431 */ /* 0x001fc400000001ff */
[----:B------:R-:W-:Y:S02]  /*32c0*/  IMAD.MOV.U32 R15, RZ, RZ, -0x38393a3c ;  /* 0xc7c6c5c4ff0f7424 */ /* 0x000fe400078e00ff */
[----:B-1----:R-:W-:-:S03]  /*32d0*/  HFMA2 R12, -RZ, RZ, 0, 0 ;  /* 0x00000000ff0c7431 */ /* 0x002fc600000001ff */
[----:B------:R0:W-:Y:S02]  /*32e0*/  STL.64 [R1+0x2d8], R14 ;  /* 0x0002d80e01007387 */ /* 0x0001e40000100a00 */
[----:B0-----:R-:W-:-:S07]  /*32f0*/  IMAD.MOV.U32 R14, RZ, RZ, R16 ;  /* 0x000000ffff0e7224 */ /* 0x001fce00078e0010 */
.L_x_14:
[C---:B------:R-:W-:Y:S02]  /*3300*/  IADD3 R16, PT, PT, -R12.reuse, 0x100, RZ ;  /* 0x000001000c107810 */ /* 0x040fe40007ffe1ff */
[----:B------:R-:W-:-:S04]  /*3310*/  IADD3 R21, PT, PT, -R12, 0xff, RZ ;  /* 0x000000ff0c157810 */ /* 0x000fc80007ffe1ff */
[----:B------:R-:W-:-:S13]  /*3320*/  LOP3.LUT P0, RZ, R16, R21, RZ, 0xc0, !PT ;  /* 0x0000001510ff7212 */ /* 0x000fda000780c0ff */
[----:B0-----:R-:W-:Y:S05]  /*3330*/  @!P0 BRA `(.L_x_10) ;  /* 0x0000000000648947 */ /* 0x001fea0003800000 */
        /* <DEDUP_REMOVED lines=23> */
[----:B------:R-:W-:Y:S01]  /*34b0*/  @!P1 LOP3.LUT R7, RZ, R16, RZ, 0x33, !PT ;  /* 0x00000010ff079212 */ /* 0x000fe200078e33ff */
[----:B------:R-:W-:Y:S06]  /*34c0*/  BRA `(.L_x_11) ;  /* 0x0000000000307947 */ /* 0x000fec0003800000 */
.L_x_10:
[----:B------:R-:W-:Y:S02]  /*34d0*/  IMAD R31, R31, -0x21131993, RZ ;  /* 0xdeece66d1f1f7824 */ /* 0x000fe400078e02ff */
[----:B------:R-:W-:-:S04]  /*34e0*/  IMAD.WIDE.U32 R10, R14, -0x21131993, R4 ;  /* 0xdeece66d0e0a7825 */ /* 0x000fc800078e0004 */
[----:B------:R-:W-:Y:S01]  /*34f0*/  IMAD R31, R14, 0x5, R31 ;  /* 0x000000050e1f7824 */ /* 0x000fe200078e021f */
[----:B------:R-:W-:-:S03]  /*3500*/  MOV R19, R10 ;  /* 0x0000000a00137202 */ /* 0x000fc60000000f00 */
[----:B------:R-:W-:-:S05]  /*3510*/  IMAD.IADD R31, R11, 0x1, R31 ;  /* 0x000000010b1f7824 */ /* 0x000fca00078e021f */
[----:B------:R-:W-:-:S04]  /*3520*/  LOP3.LUT R15, R31, 0xffff, RZ, 0xc0, !PT ;  /* 0x0000ffff1f0f7812 */ /* 0x000fc800078ec0ff */
[--C-:B------:R-:W-:Y:S02]  /*3530*/  SHF.R.U32.HI R7, RZ, 0x11, R15.reuse ;  /* 0x00000011ff077819 */ /* 0x100fe4000001160f */
[----:B------:R-:W-:-:S03]  /*3540*/  SHF.R.U64 R9, R10, 0x11, R15 ;  /* 0x000000110a097819 */ /* 0x000fc6000000120f */
[-C--:B------:R-:W-:Y:S02]  /*3550*/  IMAD R7, R7, R16.reuse, RZ ;  /* 0x0000001007077224 */ /* 0x080fe400078e02ff */
[----:B------:R-:W-:-:S05]  /*3560*/  IMAD.WIDE.U32 R8, R9, R16, RZ ;  /* 0x0000001009087225 */ /* 0x000fca00078e00ff */
[----:B------:R-:W-:-:S04]  /*3570*/  IADD3 R7, PT, PT, R9, R7, RZ ;  /* 0x0000000709077210 */ /* 0x000fc80007ffe0ff */
[----:B------:R-:W-:-:S07]  /*3580*/  SHF.R.U64 R7, R8, 0x1f, R7 ;  /* 0x0000001f08077819 */ /* 0x000fce0000001207 */
.L_x_11:
[C-C-:B------:R-:W-:Y:S01]  /*3590*/  IADD3 R18, PT, PT, R1.reuse, R7, R12.reuse ;  /* 0x0000000701127210 */ /* 0x140fe20007ffe00c */
[----:B------:R-:W-:-:S04]  /*35a0*/  IMAD.IADD R20, R1, 0x1, R12 ;  /* 0x0000000101147824 */ /* 0x000fc800078e020c */
[----:B------:R-:W2:Y:S04]  /*35b0*/  LDL.U8 R13, [R18+0x218] ;  /* 0x00021800120d7983 */ /* 0x000ea80000100000 */
[----:B------:R-:W3:Y:S01]  /*35c0*/  LDL.U8 R7, [R20+0x218] ;  /* 0x0002180014077983 */ /* 0x000ee20000100000 */
        /* <DEDUP_REMOVED lines=12> */
[----:B0-----:R-:W-:Y:S01]  /*3690*/  MOV R10, RZ ;  /* 0x000000ff000a7202 */ /* 0x001fe20000000f00 */
        /* <DEDUP_REMOVED lines=20> */
[----:B0-----:R-:W-:Y:S01]  /*37e0*/  IMAD.MOV R13, RZ, RZ, -R22 ;  /* 0x000000ffff0d7224 */ /* 0x001fe200078e0a16 */
[----:B------:R-:W-:Y:S01]  /*37f0*/  MOV R29, 0x40 ;  /* 0x00000040001d7802 */ /* 0x000fe20000000f00 */
[C---:B-1----:R-:W-:Y:S01]  /*3800*/  IMAD R7, R19.reuse, 0x7760bb20, R14 ;  /* 0x7760bb2013077824 */ /* 0x042fe200078e020e */
[----:B------:R-:W-:Y:S01]  /*3810*/  PLOP3.LUT P2, PT, PT, PT, PT, 0x8, 0x80 ;  /* 0x000000000080781c */ /* 0x000fe20003f4e170 */
[----:B------:R-:W-:Y:S01]  /*3820*/  IMAD.WIDE.U32 R14, R19, -0x4b9ff597, R28 ;  /* 0xb4600a69130e7825 */ /* 0x000fe200078e001c */
[----:B------:R-:W-:-:S04]  /*3830*/  MOV R19, R13 ;  /* 0x0000000d00137202 */ /* 0x000fc80000000f00 */
[----:B------:R-:W-:Y:S01]  /*3840*/  IADD3 R13, PT, PT, R15, R7, RZ ;  /* 0x000000070f0d7210 */ /* 0x000fe20007ffe0ff */
[----:B----4-:R-:W0:Y:S02]  /*3850*/  @P0 MUFU.RCP R16, R16 ;  /* 0x0000001000100308 */ /* 0x010e240000001000 */
[----:B0-----:R-:W-:-:S06]  /*3860*/  @P0 VIADD R8, R16, 0xffffffe ;  /* 0x0ffffffe10080836 */ /* 0x001fcc0000000000 */
        /* <DEDUP_REMOVED lines=52> */
[----:B------:R-:W-:Y:S01]  /*3bb0*/  VIADD R7, R7, 0x218 ;  /* 0x0000021807077836 */ /* 0x000fe20000000000 */
[----:B------:R-:W-:Y:S06]  /*3bc0*/  BRA `(.L_x_13) ;  /* 0x00000000001c7947 */ /* 0x000fec0003800000 */
.L_x_12:
[----:B------:R-:W-:Y:S01]  /*3bd0*/  IMAD R13, R13, -0x21131993, RZ ;  /* 0xdeece66d0d0d7824 */ /* 0x000fe200078e02ff */
[----:B0-----:R-:W-:Y:S01]  /*3be0*/  MOV R7, 0x218 ;  /* 0x0000021800077802 */ /* 0x001fe20000000f00 */
[----:B------:R-:W-:-:S04]  /*3bf0*/  IMAD.WIDE.U32 R8, R14, -0x21131993, R4 ;  /* 0xdeece66d0e087825 */ /* 0x000fc800078e0004 */
[----:B------:R-:W-:Y:S02]  /*3c00*/  IMAD R13, R14, 0x5, R13 ;  /* 0x000000050e0d7824 */ /* 0x000fe400078e020d */
[----:B------:R-:W-:-:S03]  /*3c10*/  IMAD.MOV.U32 R14, RZ, RZ, R8 ;  /* 0x000000ffff0e7224 */ /* 0x000fc600078e0008 */
[----:B------:R-:W-:-:S04]  /*3c20*/  IADD3 R13, PT, PT, R9, R13, RZ ;  /* 0x0000000d090d7210 */ /* 0x000fc80007ffe0ff */
[----:B------:R-:W-:-:S07]  /*3c30*/  LOP3.LUT R31, R13, 0xffff, RZ, 0xc0, !PT ;  /* 0x0000ffff0d1f7812 */ /* 0x000fce00078ec0ff */
.L_x_13:
[----:B------:R-:W-:Y:S02]  /*3c40*/  IADD3 R10, PT, PT, R7, R20, RZ ;  /* 0x00000014070a7210 */ /* 0x000fe40007ffe0ff */
[----:B------:R-:W2:Y:S04]  /*3c50*/  LDL.U8 R7, [R20+0x21b] ;  /* 0x00021b0014077983 */ /* 0x000ea80000100000 */
[----:B------:R-:W3:Y:S01]  /*3c60*/  LDL.U8 R8, [R10+0x3] ;  /* 0x000003000a087983 */ /* 0x000ee20000100000 */
[----:B------:R-:W-:-:S04]  /*3c70*/  IADD3 R12, PT, PT, R12, 0x4, RZ ;  /* 0x000000040c0c7810 */ /* 0x000fc80007ffe0ff */
[----:B------:R-:W-:Y:S01]  /*3c80*/  ISETP.NE.AND P0, PT, R12, 0x100, PT ;  /* 0x000001000c00780c */ /* 0x000fe20003f05270 */
[----:B---3--:R0:W-:Y:S04]  /*3c90*/  STL.U8 [R20+0x21b], R8 ;  /* 0x00021b0814007387 */ /* 0x0081e80000100000 */
[----:B--2---:R0:W-:Y:S08]  /*3ca0*/  STL.U8 [R10+0x3], R7 ;  /* 0x000003070a007387 */ /* 0x0041f00000100000 */
[----:B------:R-:W-:Y:S05]  /*3cb0*/  @P0 BRA `(.L_x_14) ;  /* 0xfffffff400900947 */ /* 0x000fea000383ffff */
[----:B0-----:R-:W-:Y:S01]  /*3cc0*/  MOV R8, 0xf0e0d0c ;  /* 0x0f0e0d0c00087802 */ /* 0x001fe20000000f00 */
[----:B------:R-:W-:Y:S02]  /*3cd0*/  IMAD.MOV.U32 R9, RZ, RZ, 0x13121110 ;  /* 0x13121110ff097424 */ /* 0x000fe400078e00ff */
[----:B------:R-:W-:Y:S02]  /*3ce0*/  HFMA2 R5, -RZ, RZ, 0.0002148151397705078125, 0.00015354156494140625 ;  /* 0x0b0a0908ff057431 */ /* 0x000fe400000001ff */
[----:B------:R-:W-:Y:S02]  /*3cf0*/  IMAD.MOV.U32 R4, RZ, RZ, 0x7060504 ;  /* 0x07060504ff047424 */ /* 0x000fe400078e00ff */
[----:B------:R-:W-:Y:S02]  /*3d00*/  HFMA2 R13, -RZ, RZ, 0.0139312744140625, 0.010009765625 ;  /* 0x23222120ff0d7431 */ /* 0x000fe400000001ff */
[----:B------:R-:W-:Y:S01]  /*3d10*/  IMAD.MOV.U32 R12, RZ, RZ, 0x1f1e1d1c ;  /* 0x1f1e1d1cff0c7424 */ /* 0x000fe200078e00ff */
[----:B------:R0:W-:Y:S01]  /*3d20*/  STL.64 [R1+0x330], R8 ;  /* 0x0003300801007387 */ /* 0x0001e20000100a00 */
[----:B------:R-:W-:Y:S01]  /*3d30*/  HFMA2 R18, -RZ, RZ, 0.1121826171875, 0.080810546875 ;  /* 0x2f2e2d2cff127431 */ /* 0x000fe200000001ff */
[----:B------:R-:W-:Y:S01]  /*3d40*/  MOV R19, 0x33323130 ;  /* 0x3332313000137802 */ /* 0x000fe20000000f00 */
[----:B------:R-:W-:Y:S01]  /*3d50*/  HFMA2 R10, -RZ, RZ, 0.0017299652099609375, 0.001239776611328125 ;  /* 0x17161514ff0a7431 */ /* 0x000fe200000001ff */
[----:B------:R1:W-:Y:S01]  /*3d60*/  STL.64 [R1+0x328], R4 ;  /* 0x0003280401007387 */ /* 0x0003e20000100a00 */
[----:B------:R-:W-:Y:S01]  /*3d70*/  MOV R16, 0x27262524 ;  /* 0x2726252400107802 */ /* 0x000fe20000000f00 */
[----:B------:R-:W-:Y:S01]  /*3d80*/  IMAD.MOV.U32 R17, RZ, RZ, 0x2b2a2928 ;  /* 0x2b2a2928ff117424 */ /* 0x000fe200078e00ff */
[----:B------:R-:W-:Y:S01]  /*3d90*/  MOV R11, 0x1b1a1918 ;  /* 0x1b1a1918000b7802 */ /* 0x000fe20000000f00 */
[----:B------:R2:W-:Y:S01]  /*3da0*/  STL.64 [R1+0x340], R12 ;  /* 0x0003400c01007387 */ /* 0x0005e20000100a00 */
[----:B------:R-:W-:Y:S01]  /*3db0*/  IMAD R7, R31, -0x4b9ff597, RZ ;  /* 0xb4600a691f077824 */ /* 0x000fe200078e02ff */
[----:B------:R-:W-:Y:S01]  /*3dc0*/  MOV R24, 0x4f4e4d4c ;  /* 0x4f4e4d4c00187802 */ /* 0x000fe20000000f00 */
[----:B------:R-:W-:-:S02]  /*3dd0*/  IMAD.MOV.U32 R25, RZ, RZ, 0x53525150 ;  /* 0x53525150ff197424 */ /* 0x000fc400078e00ff */
[----:B0-----:R-:W-:Y:S01]  /*3de0*/  HFMA2 R8, -RZ, RZ, 15904, -20.0625 ;  /* 0x73c4cd04ff087431 */ /* 0x001fe200000001ff */
[----:B------:R-:W-:Y:S01]  /*3df0*/  MOV R9, 0x89712d38 ;  /* 0x89712d3800097802 */ /* 0x000fe20000000f00 */
[----:B------:R0:W-:Y:S01]  /*3e00*/  STL.64 [R1+0x350], R18 ;  /* 0x0003501201007387 */ /* 0x0001e20000100a00 */
[----:B------:R-:W-:Y:S02]  /*3e10*/  IMAD R7, R14, 0x7760bb20, R7 ;  /* 0x7760bb200e077824 */ /* 0x000fe400078e0207 */
[----:B------:R-:W-:Y:S02]  /*3e20*/  HFMA2 R21, -RZ, RZ, 0.9033203125, 0.65234375 ;  /* 0x3b3a3938ff157431 */ /* 0x000fe400000001ff */
[----:B-1----:R-:W-:Y:S01]  /*3e30*/  IMAD R5, R31, 0x772c5f11, RZ ;  /* 0x772c5f111f057824 */ /* 0x002fe200078e02ff */
[----:B------:R1:W-:Y:S01]  /*3e40*/  STL.64 [R1+0x348], R16 ;  /* 0x0003481001007387 */ /* 0x0003e20000100a00 */
[----:B------:R-:W-:Y:S02]  /*3e50*/  IMAD.MOV.U32 R20, RZ, RZ, 0x37363534 ;  /* 0x37363534ff147424 */ /* 0x000fe400078e00ff */
[----:B--2---:R-:W-:-:S02]  /*3e60*/  HFMA2 R12, -RZ, RZ, 117.375, 85.25 ;  /* 0x57565554ff0c7431 */ /* 0x004fc400000001ff */
[C---:B------:R-:W-:Y:S01]  /*3e70*/  IMAD R5, R14.reuse, 0x530f32eb, R5 ;  /* 0x530f32eb0e057824 */ /* 0x040fe200078e0205 */
[----:B------:R-:W-:Y:S01]  /*3e80*/  MOV R13, 0x5b5a5958 ;  /* 0x5b5a5958000d7802 */ /* 0x000fe20000000f00 */
[----:B------:R-:W-:Y:S01]  /*3e90*/  IMAD.WIDE.U32 R8, R14, 0x772c5f11, R8 ;  /* 0x772c5f110e087825 */ /* 0x000fe200078e0008 */
[----:B------:R2:W-:Y:S01]  /*3ea0*/  STL.64 [R1+0x338], R10 ;  /* 0x0003380a01007387 */ /* 0x0005e20000100a00 */
[----:B------:R-:W-:Y:S02]  /*3eb0*/  MOV R22, 0x3f3e3d3c ;  /* 0x3f3e3d3c00167802 */ /* 0x000fe40000000f00 */
[----:B0-----:R-:W-:Y:S02]  /*3ec0*/  HFMA2 R19, -RZ, RZ, 2874, 0.00180149078369140625 ;  /* 0x699d1761ff137431 */ /* 0x001fe400000001ff */
[----:B------:R-:W-:Y:S01]  /*3ed0*/  IMAD.MOV.U32 R18, RZ, RZ, 0x7168255e ;  /* 0x7168255eff127424 */ /* 0x000fe200078e00ff */
[----:B------:R-:W-:Y:S01]  /*3ee0*/  IADD3 R4, PT, PT, R9, R5, RZ ;  /* 0x0000000509047210 */ /* 0x000fe20007ffe0ff */
[----:B------:R-:W-:Y:S01]  /*3ef0*/  IMAD R5, R31, -0x5ea76960, RZ ;  /* 0xa15896a01f057824 */ /* 0x000fe200078e02ff */
[----:B------:R-:W-:Y:S01]  /*3f00*/  MOV R9, 0x2501550a ;  /* 0x2501550a00097802 */ /* 0x000fe20000000f00 */
[----:B-1----:R-:W-:Y:S01]  /*3f10*/  HFMA2 R17, -RZ, RZ, 945, 688 ;  /* 0x63626160ff117431 */ /* 0x002fe200000001ff */
[----:B------:R-:W-:Y:S01]  /*3f20*/  SHF.R.U64 R4, R8, 0x15, R4 ;  /* 0x0000001508047819 */ /* 0x000fe20000001204 */
[----:B------:R-:W-:Y:S01]  /*3f30*/  IMAD.MOV.U32 R8, RZ, RZ, -0x7634d860 ;  /* 0x89cb27a0ff087424 */ /* 0x000fe200078e00ff */
[----:B------:R0:W-:Y:S01]  /*3f40*/  STL.64 [R1+0x378], R12 ;  /* 0x0003780c01007387 */ /* 0x0001e20000100a00 */
[----:B------:R-:W-:Y:S01]  /*3f50*/  IMAD R5, R14, 0x181a9317, R5 ;  /* 0x181a93170e057824 */ /* 0x000fe200078e0205 */
[----:B------:R-:W-:Y:S01]  /*3f60*/  LOP3.LUT R4, R4, 0x7ffffff, RZ, 0xc0, !PT ;  /* 0x07ffffff04047812 */ /* 0x000fe200078ec0ff */
[----:B------:R-:W-:-:S04]  /*3f70*/  IMAD.WIDE.U32 R8, R14, -0x5ea76960, R8 ;  /* 0xa15896a00e087825 */ /* 0x000fc800078e0008 */
[----:B--2---:R-:W-:Y:S01]  /*3f80*/  HFMA2 R11, -RZ, RZ, 14.578125, 10.5625 ;  /* 0x4b4a4948ff0b7431 */ /* 0x004fe200000001ff */
[----:B------:R-:W-:Y:S01]  /*3f90*/  STL.64 [R1+0x370], R24 ;  /* 0x0003701801007387 */ /* 0x000fe20000100a00 */
[----:B------:R-:W-:Y:S01]  /*3fa0*/  MOV R27, 0x7b7a7978 ;  /* 0x7b7a7978001b7802 */ /* 0x000fe20000000f00 */
[----:B------:R-:W-:Y:S01]  /*3fb0*/  IMAD.MOV.U32 R16, RZ, RZ, 0x5f5e5d5c ;  /* 0x5f5e5d5cff107424 */ /* 0x000fe200078e00ff */
[----:B------:R-:W-:Y:S01]  /*3fc0*/  IADD3 R5, PT, PT, R9, R5, RZ ;  /* 0x0000000509057210 */ /* 0x000fe20007ffe0ff */
[----:B------:R-:W-:Y:S01]  /*3fd0*/  IMAD.MOV.U32 R10, RZ, RZ, 0x47464544 ;  /* 0x47464544ff0a7424 */ /* 0x000fe200078e00ff */
[----:B------:R-:W-:Y:S01]  /*3fe0*/  LOP3.LUT R4, R4, 0xf8000000, R8, 0xf8, !PT ;  /* 0xf800000004047812 */ /* 0x000fe200078ef808 */
[C---:B------:R-:W-:Y:S01]  /*3ff0*/  IMAD.WIDE.U32 R8, R14.reuse, -0x4b9ff597, R28 ;  /* 0xb4600a690e087825 */ /* 0x040fe200078e001c */
[----:B------:R-:W-:Y:S01]  /*4000*/  LOP3.LUT R5, R5, 0x1fffff, RZ, 0xc0, !PT ;  /* 0x001fffff05057812 */ /* 0x000fe200078ec0ff */
[----:B------:R1:W-:Y:S01]  /*4010*/  STL.64 [R1+0x380], R16 ;  /* 0x0003801001007387 */ /* 0x0003e20000100a00 */
[----:B------:R-:W-:Y:S01]  /*4020*/  MOV R30, 0xf7f6f5f4 ;  /* 0xf7f6f5f4001e7802 */ /* 0x000fe20000000f00 */
[----:B0-----:R-:W-:Y:S01]  /*4030*/  IMAD R13, R31, 0x3749a7f9, RZ ;  /* 0x3749a7f91f0d7824 */ /* 0x001fe200078e02ff */
[----:B------:R-:W-:Y:S01]  /*4040*/  IADD3 R7, PT, PT, R9, R7, RZ ;  /* 0x0000000709077210 */ /* 0x000fe20007ffe0ff */
[----:B------:R0:W-:Y:S01]  /*4050*/  STL.64 [R1+0x368], R10 ;  /* 0x0003680a01007387 */ /* 0x0001e20000100a00 */
[----:B------:R-:W2:Y:S01]  /*4060*/  I2F.F64.U64 R4, R4 ;  /* 0x0000000400047312 */ /* 0x000ea20000301800 */
[----:B------:R-:W-:Y:S01]  /*4070*/  IMAD R15, R14, 0x2dae45d7, R13 ;  /* 0x2dae45d70e0f7824 */ /* 0x000fe200078e020d */
[----:B------:R-:W-:Y:S01]  /*4080*/  SHF.R.U64 R7, R8, 0x15, R7 ;  /* 0x0000001508077819 */ /* 0x000fe20000001207 */
[----:B------:R-:W-:Y:S01]  /*4090*/  IMAD.WIDE.U32 R12, R14, 0x3749a7f9, R18 ;  /* 0x3749a7f90e0c7825 */ /* 0x000fe200078e0012 */
[----:B------:R3:W-:Y:S01]  /*40a0*/  STL.64 [R1+0x358], R20 ;  /* 0x0003581401007387 */ /* 0x0007e20000100a00 */
[----:B------:R-:W-:-:S02]  /*40b0*/  MOV R18, 0x7f7e7d7c ;  /* 0x7f7e7d7c00127802 */ /* 0x000fc40000000f00 */
[----:B-1----:R-:W-:Y:S01]  /*40c0*/  MOV R16, 0x559c57e0 ;  /* 0x559c57e000107802 */ /* 0x002fe20000000f00 */
[----:B------:R-:W-:Y:S01]  /*40d0*/  IMAD.MOV.U32 R17, RZ, RZ, 0x630baad2 ;  /* 0x630baad2ff117424 */ /* 0x000fe200078e00ff */
[----:B------:R-:W-:Y:S01]  /*40e0*/  IADD3 R15, PT, PT, R13, R15, RZ ;  /* 0x0000000f0d0f7210 */ /* 0x000fe20007ffe0ff */
[----:B------:R-:W-:Y:S01]  /*40f0*/  IMAD.MOV.U32 R23, RZ, RZ, 0x43424140 ;  /* 0x43424140ff177424 */ /* 0x000fe200078e00ff */
[----:B------:R-:W-:Y:S01]  /*4100*/  LOP3.LUT R7, R7, 0x7ffffff, RZ, 0xc0, !PT ;  /* 0x07ffffff07077812 */ /* 0x000fe200078ec0ff */
[----:B0-----:R-:W-:Y:S01]  /*4110*/  IMAD R11, R31, -0x60c7f860, RZ ;  /* 0x9f3807a01f0b7824 */ /* 0x001fe200078e02ff */
[----:B------:R-:W-:Y:S01]  /*4120*/  LOP3.LUT R33, R15, 0xffff, RZ, 0xc0, !PT ;  /* 0x0000ffff0f217812 */ /* 0x000fe200078ec0ff */
[----:B------:R-:W-:Y:S01]  /*4130*/  IMAD.WIDE.U32 R16, R14, -0x60c7f860, R16 ;  /* 0x9f3807a00e107825 */ /* 0x000fe200078e0010 */
[----:B--2---:R-:W-:-:S03]  /*4140*/  DMUL R4, R4, 1.1102230246251565404e-16 ;  /* 0x3ca0000004047828 */ /* 0x004fc60000000000 */
[----:B---3--:R-:W-:Y:S01]  /*4150*/  HFMA2 R20, -RZ, RZ, 1894, 1380 ;  /* 0x67666564ff147431 */ /* 0x008fe200000001ff */
[----:B------:R-:W-:Y:S01]  /*4160*/  SHF.R.U32.HI R9, RZ, 0x15, R33 ;  /* 0x00000015ff097819 */ /* 0x000fe20000011621 */
[----:B------:R-:W-:Y:S01]  /*4170*/  IMAD R11, R14, 0x700dc01f, R11 ;  /* 0x700dc01f0e0b7824 */ /* 0x000fe200078e020b */
[----:B------:R0:W-:Y:S01]  /*4180*/  STL.64 [R1+0x360], R22 ;  /* 0x0003601601007387 */ /* 0x0001e20000100a00 */
[----:B------:R-:W-:Y:S02]  /*4190*/  IMAD.MOV.U32 R21, RZ, RZ, 0x6b6a6968 ;  /* 0x6b6a6968ff157424 */ /* 0x000fe400078e00ff */
[----:B------:R-:W-:Y:S02]  /*41a0*/  HFMA2 R15, -RZ, RZ, -0.003711700439453125, -0.0027313232421875 ;  /* 0x9b9a9998ff0f7431 */ /* 0x000fe400000001ff */
[----:B------:R-:W-:Y:S01]  /*41b0*/  IMAD.MOV.U32 R19, RZ, RZ, -0x7c7d7e80 ;  /* 0x83828180ff137424 */ /* 0x000fe200078e00ff */
[----:B------:R-:W-:Y:S01]  /*41c0*/  IADD3 R10, PT, PT, R17, R11, RZ ;  /* 0x0000000b110a7210 */ /* 0x000fe20007ffe0ff */
[----:B------:R-:W-:Y:S01]  /*41d0*/  HFMA2 R11, -RZ, RZ, 0, 0 ;  /* 0x00000000ff0b7431 */ /* 0x000fe200000001ff */
[----:B------:R-:W-:Y:S01]  /*41e0*/  SHF.R.U64 R17, R12, 0x15, R33 ;  /* 0x000000150c117819 */ /* 0x000fe20000001221 */
[----:B------:R1:W-:Y:S01]  /*41f0*/  STL.64 [R1+0x388], R20 ;  /* 0x0003881401007387 */ /* 0x0003e20000100a00 */
[----:B------:R-:W-:-:S02]  /*4200*/  IMAD.MOV.U32 R26, RZ, RZ, 0x77767574 ;  /* 0x77767574ff1a7424 */ /* 0x000fc400078e00ff */
[----:B------:R-:W-:Y:S01]  /*4210*/  LOP3.LUT R16, R17, 0xf8000000, R16, 0xf8, !PT ;  /* 0xf800000011107812 */ /* 0x000fe200078ef810 */
[----:B------:R2:W-:Y:S01]  /*4220*/  STL.64 [R1+0x3a0], R18 ;  /* 0x0003a01201007387 */ /* 0x0005e20000100a00 */
[----:B------:R-:W-:Y:S01]  /*4230*/  LOP3.LUT R17, R9, 0x1fffff, R10, 0xf8, !PT ;  /* 0x001fffff09117812 */ /* 0x000fe200078ef80a */
[----:B------:R-:W-:Y:S02]  /*4240*/  IMAD R9, R31, -0x22633260, RZ ;  /* 0xdd9ccda01f097824 */ /* 0x000fe400078e02ff */
[----:B0-----:R-:W-:Y:S02]  /*4250*/  HFMA2 R23, -RZ, RZ, 15248, 11136 ;  /* 0x73727170ff177431 */ /* 0x001fe400000001ff */
[----:B------:R-:W-:Y:S01]  /*4260*/  IMAD.MOV.U32 R10, RZ, RZ, 0x160 ;  /* 0x00000160ff0a7424 */ /* 0x000fe200078e00ff */
[----:B------:R0:W3:Y:S01]  /*4270*/  I2F.F64.U64 R24, R16 ;  /* 0x0000001000187312 */ /* 0x0000e20000301800 */
[C---:B------:R-:W-:Y:S01]  /*4280*/  IMAD R13, R14.reuse, 0xbb, R9 ;  /* 0x000000bb0e0d7824 */ /* 0x040fe200078e0209 */
[----:B------:R-:W-:Y:S01]  /*4290*/  MOV R22, 0x6f6e6d6c ;  /* 0x6f6e6d6c00167802 */ /* 0x000fe20000000f00 */
[----:B------:R-:W-:Y:S01]  /*42a0*/  IMAD.WIDE.U32 R8, R14, -0x22633260, R10 ;  /* 0xdd9ccda00e087825 */ /* 0x000fe200078e000a */
[----:B------:R-:W-:Y:S01]  /*42b0*/  DMUL R10, R4, 256 ;  /* 0x40700000040a7828 */ /* 0x000fe20000000000 */
[----:B-1----:R-:W-:Y:S01]  /*42c0*/  MOV R20, 0x87868584 ;  /* 0x8786858400147802 */ /* 0x002fe20000000f00 */
[----:B------:R1:W-:Y:S01]  /*42d0*/  STL.64 [R1+0x398], R26 ;  /* 0x0003981a01007387 */ /* 0x0003e20000100a00 */
[----:B------:R-:W-:Y:S01]  /*42e0*/  IMAD.IADD R4, R9, 0x1, R13 ;  /* 0x0000000109047824 */ /* 0x000fe200078e020d */
[----:B------:R-:W-:Y:S01]  /*42f0*/  LOP3.LUT R8, R7, 0xf8000000, R8, 0xf8, !PT ;  /* 0xf800000007087812 */ /* 0x000fe200078ef808 */
[----:B------:R-:W-:Y:S01]  /*4300*/  IMAD.MOV.U32 R21, RZ, RZ, -0x74757678 ;  /* 0x8b8a8988ff157424 */ /* 0x000fe200078e00ff */
[----:B------:R4:W-:Y:S01]  /*4310*/  STL.64 [R1+0x390], R22 ;  /* 0x0003901601007387 */ /* 0x0009e20000100a00 */
[----:B--2---:R-:W-:Y:S01]  /*4320*/  HFMA2 R18, -RZ, RZ, -0.029876708984375, -0.02203369140625 ;  /* 0xa7a6a5a4ff127431 */ /* 0x004fe200000001ff */
[----:B------:R-:W-:Y:S01]  /*4330*/  LOP3.LUT R9, R4, 0x1fffff, RZ, 0xc0, !PT ;  /* 0x001fffff04097812 */ /* 0x000fe200078ec0ff */
[----:B0-----:R-:W-:Y:S01]  /*4340*/  IMAD.MOV.U32 R16, RZ, RZ, -0x60616264 ;  /* 0x9f9e9d9cff107424 */ /* 0x001fe200078e00ff */
[----:B------:R0:W-:Y:S01]  /*4350*/  STL.64 [R1+0x3a8], R20 ;  /* 0x0003a81401007387 */ /* 0x0001e20000100a00 */
[----:B---3--:R-:W-:Y:S01]  /*4360*/  DMUL R4, R24, 1.1102230246251565404e-16 ;  /* 0x3ca0000018047828 */ /* 0x008fe20000000000 */
[----:B------:R-:W-:Y:S01]  /*4370*/  F2F.F32.F64 R10, R10 ;  /* 0x0000000a000a7310 */ /* 0x000fe20000301000 */
[----:B------:R-:W-:Y:S01]  /*4380*/  MOV R17, 0xa3a2a1a0 ;  /* 0xa3a2a1a000117802 */ /* 0x000fe20000000f00 */
[----:B------:R-:W-:Y:S01]  /*4390*/  IMAD.MOV.U32 R19, RZ, RZ, -0x54555658 ;  /* 0xabaaa9a8ff137424 */ /* 0x000fe200078e00ff */
[----:B------:R-:W-:Y:S01]  /*43a0*/  MOV R24, 0xbfbebdbc ;  /* 0xbfbebdbc00187802 */ /* 0x000fe20000000f00 */
[----:B------:R-:W-:-:S02]  /*43b0*/  IMAD.MOV.U32 R25, RZ, RZ, -0x3c3d3e40 ;  /* 0xc3c2c1c0ff197424 */ /* 0x000fc400078e00ff */
[----:B-1----:R-:W-:Y:S01]  /*43c0*/  HFMA2 R26, -RZ, RZ, -7.7734375, -5.765625 ;  /* 0xc7c6c5c4ff1a7431 */ /* 0x002fe200000001ff */
[----:B----4-:R-:W-:Y:S01]  /*43d0*/  MOV R22, 0x8f8e8d8c ;  /* 0x8f8e8d8c00167802 */ /* 0x010fe20000000f00 */
[----:B------:R-:W-:Y:S01]  /*43e0*/  DMUL R28, R4, 256 ;  /* 0x40700000041c7828 */ /* 0x000fe20000000000 */
[----:B------:R-:W1:Y:S01]  /*43f0*/  I2F.F64.U64 R8, R8 ;  /* 0x0000000800087312 */ /* 0x000e620000301800 */
[----:B------:R-:W-:Y:S01]  /*4400*/  HFMA2 R23, -RZ, RZ, -0.00092411041259765625, -0.00067901611328125 ;  /* 0x93929190ff177431 */ /* 0x000fe200000001ff */
[----:B0-----:R-:W-:Y:S01]  /*4410*/  MOV R20, 0xafaeadac ;  /* 0xafaeadac00147802 */ /* 0x001fe20000000f00 */
[----:B------:R-:W-:Y:S01]  /*4420*/  HFMA2 R21, -RZ, RZ, -0.240478515625, -0.177734375 ;  /* 0xb3b2b1b0ff157431 */ /* 0x000fe200000001ff */
[----:B------:R0:W-:Y:S01]  /*4430*/  STL.64 [R1+0x3c0], R16 ;  /* 0x0003c01001007387 */ /* 0x0001e20000100a00 */
[----:B------:R-:W-:Y:S01]  /*4440*/  HFMA2 R31, -RZ, RZ, -65344, -48896 ;  /* 0xfbfaf9f8ff1f7431 */ /* 0x000fe200000001ff */
[----:B------:R-:W-:Y:S02]  /*4450*/  MOV R27, 0xcbcac9c8 ;  /* 0xcbcac9c8001b7802 */ /* 0x000fe40000000f00 */
[----:B------:R2:W3:Y:S01]  /*4460*/  F2F.F32.F64 R11, R28 ;  /* 0x0000001c000b7310 */ /* 0x0004e20000301000 */
[----:B------:R4:W-:Y:S01]  /*4470*/  STL.64 [R1+0x3b0], R22 ;  /* 0x0003b01601007387 */ /* 0x0009e20000100a00 */
[----:B------:R-:W-:-:S03]  /*4480*/  MOV R14, 0x97969594 ;  /* 0x97969594000e7802 */ /* 0x000fc60000000f00 */
[----:B------:R5:W-:Y:S01]  /*4490*/  STL.64 [R1+0x3d0], R20 ;  /* 0x0003d01401007387 */ /* 0x000be20000100a00 */
[----:B-1----:R-:W-:Y:S01]  /*44a0*/  DMUL R4, R8, 1.1102230246251565404e-16 ;  /* 0x3ca0000008047828 */ /* 0x002fe20000000000 */
[----:B0-----:R-:W-:Y:S02]  /*44b0*/  IMAD.MOV.U32 R16, RZ, RZ, 0x3020100 ;  /* 0x03020100ff107424 */ /* 0x001fe400078e00ff */
[----:B------:R0:W-:Y:S01]  /*44c0*/  STL.64 [R1+0x3c8], R18 ;  /* 0x0003c81201007387 */ /* 0x0001e20000100a00 */
[----:B--2---:R-:W-:Y:S02]  /*44d0*/  HFMA2 R28, -RZ, RZ, -8120, -6064 ;  /* 0xefeeedecff1c7431 */ /* 0x004fe400000001ff */
[----:B------:R-:W-:Y:S02]  /*44e0*/  IMAD.MOV.U32 R29, RZ, RZ, -0xc0d0e10 ;  /* 0xf3f2f1f0ff1d7424 */ /* 0x000fe400078e00ff */
[----:B----4-:R-:W-:Y:S01]  /*44f0*/  IMAD.MOV.U32 R22, RZ, RZ, -0x48494a4c ;  /* 0xb7b6b5b4ff167424 */ /* 0x010fe200078e00ff */
[----:B------:R-:W-:Y:S01]  /*4500*/  MOV R23, 0xbbbab9b8 ;  /* 0xbbbab9b800177802 */ /* 0x000fe20000000f00 */
[----:B------:R-:W-:Y:S01]  /*4510*/  DMUL R4, R4, 256 ;  /* 0x4070000004047828 */ /* 0x000fe20000000000 */
[----:B------:R1:W-:Y:S01]  /*4520*/  STL.64 [R1+0x3e0], R24 ;  /* 0x0003e01801007387 */ /* 0x0003e20000100a00 */
[----:B-----5:R-:W-:Y:S01]  /*4530*/  HFMA2 R20, -RZ, RZ, -503.5, -375 ;  /* 0xdfdedddcff147431 */ /* 0x020fe200000001ff */
[----:B------:R-:W-:-:S02]  /*4540*/  MOV R21, 0xe3e2e1e0 ;  /* 0xe3e2e1e000157802 */ /* 0x000fc40000000f00 */
[----:B------:R2:W-:Y:S01]  /*4550*/  STL.64 [R1+0x3d8], R22 ;  /* 0x0003d81601007387 */ /* 0x0005e20000100a00 */
[----:B------:R4:W5:Y:S01]  /*4560*/  F2F.F32.F64 R8, R4 ;  /* 0x0000000400087310 */ /* 0x0009620000301000 */
[----:B0-----:R-:W-:Y:S01]  /*4570*/  MOV R18, 0xd7d6d5d4 ;  /* 0xd7d6d5d400127802 */ /* 0x001fe20000000f00 */
[----:B------:R-:W-:Y:S01]  /*4580*/  IMAD.MOV.U32 R19, RZ, RZ, -0x24252628 ;  /* 0xdbdad9d8ff137424 */ /* 0x000fe200078e00ff */
[----:B------:R-:W-:Y:S01]  /*4590*/  STL.64 [R1+0x3e8], R26 ;  /* 0x0003e81a01007387 */ /* 0x000fe20000100a00 */
[----:B-1----:R-:W-:-:S03]  /*45a0*/  MOV R24, 0xfffefdfc ;  /* 0xfffefdfc00187802 */ /* 0x002fc60000000f00 */
[----:B------:R-:W-:Y:S01]  /*45b0*/  STL.64 [R1+0x3f8], R18 ;  /* 0x0003f81201007387 */ /* 0x000fe20000100a00 */
[----:B----4-:R-:W-:Y:S02]  /*45c0*/  HFMA2 R4, -RZ, RZ, 0, 6.55651092529296875e-07 ;  /* 0x0000000bff047431 */ /* 0x010fe400000001ff */
[----:B--2---:R-:W-:Y:S01]  /*45d0*/  IMAD.MOV.U32 R22, RZ, RZ, -0x18191a1c ;  /* 0xe7e6e5e4ff167424 */ /* 0x004fe200078e00ff */
[----:B------:R-:W-:Y:S01]  /*45e0*/  MOV R23, 0xebeae9e8 ;  /* 0xebeae9e800177802 */ /* 0x000fe20000000f00 */
[----:B------:R-:W-:Y:S01]  /*45f0*/  STL.64 [R1+0x400], R20 ;  /* 0x0004001401007387 */ /* 0x000fe20000100a00 */
[----:B------:R-:W-:-:S03]  /*4600*/  MOV R5, 0x0 ;  /* 0x0000000000057802 */ /* 0x000fc60000000f00 */
[----:B------:R-:W-:Y:S04]  /*4610*/  STL.64 [R1+0x408], R22 ;  /* 0x0004081601007387 */ /* 0x000fe80000100a00 */
[----:B------:R-:W-:Y:S04]  /*4620*/  STL.64 [R1+0x410], R28 ;  /* 0x0004101c01007387 */ /* 0x000fe80000100a00 */
[----:B------:R-:W-:Y:S04]  /*4630*/  STL.64 [R1+0x418], R30 ;  /* 0x0004181e01007387 */ /* 0x000fe80000100a00 */
[----:B------:R-:W-:Y:S04]  /*4640*/  STL [R1+0x324], R16 ;  /* 0x0003241001007387 */ /* 0x000fe80000100800 */
[----:B------:R-:W-:Y:S04]  /*4650*/  STL [R1+0x420], R24 ;  /* 0x0004201801007387 */ /* 0x000fe80000100800 */
[----:B---3--:R-:W-:Y:S04]  /*4660*/  STL.64 [R1+0x428], R10 ;  /* 0x0004280a01007387 */ /* 0x008fe80000100a00 */
[----:B-----5:R-:W-:Y:S04]  /*4670*/  STL [R1+0x424], R8 ;  /* 0x0004240801007387 */ /* 0x020fe80000100800 */
[----:B------:R0:W-:Y:S02]  /*4680*/  STL.64 [R1+0x3b8], R14 ;  /* 0x0003b80e01007387 */ /* 0x0001e40000100a00 */
[----:B0-----:R-:W-:-:S02]  /*4690*/  HFMA2 R15, -RZ, RZ, -62.5625, -46.5 ;  /* 0xd3d2d1d0ff0f7431 */ /* 0x001fc400000001ff */
[----:B------:R-:W-:-:S05]  /*46a0*/  IMAD.MOV.U32 R14, RZ, RZ, -0x30313234 ;  /* 0xcfcecdccff0e7424 */ /* 0x000fca00078e00ff */
[----:B------:R0:W-:Y:S02]  /*46b0*/  STL.64 [R1+0x3f0], R14 ;  /* 0x0003f00e01007387 */ /* 0x0001e40000100a00 */
[----:B0-----:R-:W-:Y:S01]  /*46c0*/  MOV R14, R12 ;  /* 0x0000000c000e7202 */ /* 0x001fe20000000f00 */
[----:B------:R-:W-:-:S07]  /*46d0*/  IMAD.MOV.U32 R12, RZ, RZ, RZ ;  /* 0x000000ffff0c7224 */ /* 0x000fce00078e00ff */
.L_x_19:
        /* <DEDUP_REMOVED lines=9> */
[----:B------:R-:W-:-:S05]  /*4770*/  IMAD.WIDE.U32 R14, R14, -0x21131993, R4 ;  /* 0xdeece66d0e0e7825 */ /* 0x000fca00078e0004 */
[----:B------:R-:W-:Y:S02]  /*4780*/  IADD3 R15, PT, PT, R15, R33, RZ ;  /* 0x000000210f0f7210 */ /* 0x000fe40007ffe0ff */
[----:B------:R-:W-:Y:S01]  /*4790*/  MOV R19, R14 ;  /* 0x0000000e00137202 */ /* 0x000fe20000000f00 */
[----:B0-----:R-:W0:Y:S01]  /*47a0*/  MUFU.RCP R7, R7 ;  /* 0x0000000700077308 */ /* 0x001e220000001000 */
[----:B------:R-:W-:Y:S01]  /*47b0*/  LOP3.LUT R15, R15, 0xffff, RZ, 0xc0, !PT ;  /* 0x0000ffff0f0f7812 */ /* 0x000fe200078ec0ff */
[----:B0-----:R-:W-:-:S06]  /*47c0*/  VIADD R8, R7, 0xffffffe ;  /* 0x0ffffffe07087836 */ /* 0x001fcc0000000000 */
        /* <DEDUP_REMOVED lines=12> */
[----:B------:R-:W-:Y:S01]  /*4890*/  @!P1 LOP3.LUT R7, RZ, R16, RZ, 0x33, !PT ;  /* 0x00000010ff079212 */ /* 0x000fe200078e33ff */
[----:B------:R-:W-:Y:S06]  /*48a0*/  BRA `(.L_x_16) ;  /* 0x0000000000307947 */ /* 0x000fec0003800000 */
.L_x_15:
[----:B------:R-:W-:Y:S02]  /*48b0*/  IMAD R33, R33, -0x21131993, RZ ;  /* 0xdeece66d21217824 */ /* 0x000fe400078e02ff */
[----:B------:R-:W-:-:S04]  /*48c0*/  IMAD.WIDE.U32 R10, R14, -0x21131993, R4 ;  /* 0xdeece66d0e0a7825 */ /* 0x000fc800078e0004 */
[----:B------:R-:W-:Y:S01]  /*48d0*/  IMAD R33, R14, 0x5, R33 ;  /* 0x000000050e217824 */ /* 0x000fe200078e0221 */
[----:B------:R-:W-:-:S04]  /*48e0*/  MOV R19, R10 ;  /* 0x0000000a00137202 */ /* 0x000fc80000000f00 */
[----:B------:R-:W-:-:S04]  /*48f0*/  IADD3 R33, PT, PT, R11, R33, RZ ;  /* 0x000000210b217210 */ /* 0x000fc80007ffe0ff */
[----:B------:R-:W-:-:S04]  /*4900*/  LOP3.LUT R15, R33, 0xffff, RZ, 0xc0, !PT ;  /* 0x0000ffff210f7812 */ /* 0x000fc800078ec0ff */
[--C-:B------:R-:W-:Y:S02]  /*4910*/  SHF.R.U32.HI R7, RZ, 0x11, R15.reuse ;  /* 0x00000011ff077819 */ /* 0x100fe4000001160f */
[----:B------:R-:W-:-:S03]  /*4920*/  SHF.R.U64 R9, R10, 0x11, R15 ;  /* 0x000000110a097819 */ /* 0x000fc6000000120f */
[-C--:B------:R-:W-:Y:S02]  /*4930*/  IMAD R7, R7, R16.reuse, RZ ;  /* 0x0000001007077224 */ /* 0x080fe400078e02ff */
[----:B------:R-:W-:-:S04]  /*4940*/  IMAD.WIDE.U32 R8, R9, R16, RZ ;  /* 0x0000001009087225 */ /* 0x000fc800078e00ff */
[----:B------:R-:W-:-:S05]  /*4950*/  IMAD.IADD R7, R9, 0x1, R7 ;  /* 0x0000000109077824 */ /* 0x000fca00078e0207 */
[----:B------:R-:W-:-:S07]  /*4960*/  SHF.R.U64 R7, R8, 0x1f, R7 ;  /* 0x0000001f08077819 */ /* 0x000fce0000001207 */
.L_x_16:
[C---:B------:R-:W-:Y:S02]  /*4970*/  IADD3 R18, PT, PT, R1.reuse, R7, R12 ;  /* 0x0000000701127210 */ /* 0x040fe40007ffe00c */
[----:B------:R-:W-:-:S03]  /*4980*/  IADD3 R20, PT, PT, R1, R12, RZ ;  /* 0x0000000c01147210 */ /* 0x000fc60007ffe0ff */
[----:B------:R-:W2:Y:S04]  /*4990*/  LDL.U8 R13, [R18+0x324] ;  /* 0x00032400120d7983 */ /* 0x000ea80000100000 */
[----:B------:R-:W3:Y:S01]  /*49a0*/  LDL.U8 R7, [R20+0x324] ;  /* 0x0003240014077983 */ /* 0x000ee20000100000 */
[----:B------:R-:W0:Y:S01]  /*49b0*/  I2F.U32.RP R14, R21 ;  /* 0x00000015000e7306 */ /* 0x000e220000209000 */
[----:B------:R-:W-:Y:S01]  /*49c0*/  IMAD R16, R15, -0x21131993, RZ ;  /* 0xdeece66d0f107824 */ /* 0x000fe200078e02ff */
[----:B------:R-:W-:Y:S01]  /*49d0*/  IADD3 R23, PT, PT, RZ, -R21, RZ ;  /* 0x80000015ff177210 */ /* 0x000fe20007ffe0ff */
[----:B------:R-:W-:Y:S01]  /*49e0*/  IMAD.WIDE.U32 R8, R19, -0x21131993, R4 ;  /* 0xdeece66d13087825 */ /* 0x000fe200078e0004 */
[----:B------:R-:W-:-:S03]  /*49f0*/  ISETP.NE.U32.AND P1, PT, R21, RZ, PT ;  /* 0x000000ff1500720c */ /* 0x000fc60003f25070 */
[----:B------:R-:W-:-:S05]  /*4a00*/  IMAD R17, R19, 0x5, R16 ;  /* 0x0000000513117824 */ /* 0x000fca00078e0210 */
[----:B------:R-:W-:Y:S01]  /*4a10*/  IADD3 R9, PT, PT, R9, R17, RZ ;  /* 0x0000001109097210 */ /* 0x000fe20007ffe0ff */
[----:B0-----:R-:W0:Y:S03]  /*4a20*/  MUFU.RCP R14, R14 ;  /* 0x0000000e000e7308 */ /* 0x001e260000001000 */
[----:B------:R-:W-:-:S04]  /*4a30*/  SHF.R.U64 R8, R8, 0x11, R9 ;  /* 0x0000001108087819 */ /* 0x000fc80000001209 */
[----:B------:R-:W-:Y:S01]  /*4a40*/  LOP3.LUT R8, R8, 0x7fffffff, RZ, 0xc0, !PT ;  /* 0x7fffffff08087812 */ /* 0x000fe200078ec0ff */
[----:B0-----:R-:W-:-:S04]  /*4a50*/  VIADD R10, R14, 0xffffffe ;  /* 0x0ffffffe0e0a7836 */ /* 0x001fc80000000000 */
[----:B------:R0:W1:Y:S02]  /*4a60*/  F2I.FTZ.U32.TRUNC.NTZ R11, R10 ;  /* 0x0000000a000b7305 */ /* 0x000064000021f000 */
[----:B0-----:R-:W-:Y:S02]  /*4a70*/  IMAD.MOV.U32 R10, RZ, RZ, RZ ;  /* 0x000000ffff0a7224 */ /* 0x001fe400078e00ff */
[----:B-1----:R-:W-:-:S04]  /*4a80*/  IMAD R17, R23, R11, RZ ;  /* 0x0000000b17117224 */ /* 0x002fc800078e02ff */
[----:B------:R-:W-:-:S06]  /*4a90*/  IMAD.HI.U32 R11, R11, R17, R10 ;  /* 0x000000110b0b7227 */ /* 0x000fcc00078e000a */
        /* <DEDUP_REMOVED lines=16> */
[----:B------:R-:W-:-:S02]  /*4ba0*/  HFMA2 R31, -RZ, RZ, 0, 3.814697265625e-06 ;  /* 0x00000040ff1f7431 */ /* 0x000fc400000001ff */
[----:B------:R-:W-:Y:S01]  /*4bb0*/  IMAD R14, R15, -0x4b9ff597, RZ ;  /* 0xb4600a690f0e7824 */ /* 0x000fe200078e02ff */
[----:B0-----:R-:W-:Y:S01]  /*4bc0*/  IADD3 R13, PT, PT, RZ, -R22, RZ ;  /* 0x80000016ff0d7210 */ /* 0x001fe20007ffe0ff */
[----:B------:R-:W-:Y:S01]  /*4bd0*/  IMAD.MOV.U32 R30, RZ, RZ, -0x6bd21946 ;  /* 0x942de6baff1e7424 */ /* 0x000fe200078e00ff */
[----:B------:R-:W-:Y:S01]  /*4be0*/  PLOP3.LUT P2, PT, PT, PT, PT, 0x8, 0x80 ;  /* 0x000000000080781c */ /* 0x000fe20003f4e170 */
[C---:B-1----:R-:W-:Y:S02]  /*4bf0*/  IMAD R7, R19.reuse, 0x7760bb20, R14 ;  /* 0x7760bb2013077824 */ /* 0x042fe400078e020e */
[----:B------:R-:W-:Y:S01]  /*4c00*/  IMAD.WIDE.U32 R14, R19, -0x4b9ff597, R30 ;  /* 0xb4600a69130e7825 */ /* 0x000fe200078e001e */
[----:B----4-:R-:W0:Y:S03]  /*4c10*/  @P0 MUFU.RCP R16, R16 ;  /* 0x0000001000100308 */ /* 0x010e260000001000 */
[----:B------:R-:W-:Y:S01]  /*4c20*/  IMAD.MOV.U32 R19, RZ, RZ, R13 ;  /* 0x000000ffff137224 */ /* 0x000fe200078e000d */
[----:B------:R-:W-:-:S02]  /*4c30*/  IADD3 R13, PT, PT, R15, R7, RZ ;  /* 0x000000070f0d7210 */ /* 0x000fc40007ffe0ff */
[----:B0-----:R-:W-:-:S04]  /*4c40*/  @P0 IADD3 R8, PT, PT, R16, 0xffffffe, RZ ;  /* 0x0ffffffe10080810 */ /* 0x001fc80007ffe0ff */
[----:B------:R0:W1:Y:S02]  /*4c50*/  @P0 F2I.FTZ.U32.TRUNC.NTZ R9, R8 ;  /* 0x0000000800090305 */ /* 0x000064000021f000 */
[----:B0-----:R-:W-:Y:S01]  /*4c60*/  @P0 MOV R8, RZ ;  /* 0x000000ff00080202 */ /* 0x001fe20000000f00 */
[----:B-1----:R-:W-:Y:S01]  /*4c70*/  @P0 IMAD R7, R19, R9, RZ ;  /* 0x0000000913070224 */ /* 0x002fe200078e02ff */
[----:B------:R-:W-:-:S03]  /*4c80*/  LOP3.LUT R19, R13, 0xffff, RZ, 0xc0, !PT ;  /* 0x0000ffff0d137812 */ /* 0x000fc600078ec0ff */
[----:B------:R-:W-:Y:S01]  /*4c90*/  @P0 IMAD.HI.U32 R8, R9, R7, R8 ;  /* 0x0000000709080227 */ /* 0x000fe200078e0008 */
[----:B------:R-:W-:-:S05]  /*4ca0*/  @P0 SHF.R.U64 R7, R14, 0x11, R19 ;  /* 0x000000110e070819 */ /* 0x000fca0000001213 */
[----:B------:R-:W-:-:S04]  /*4cb0*/  @P0 IMAD.HI.U32 R8, R8, R7, RZ ;  /* 0x0000000708080227 */ /* 0x000fc800078e00ff */
[----:B------:R-:W-:-:S04]  /*4cc0*/  @P0 IMAD.MOV R8, RZ, RZ, -R8 ;  /* 0x000000ffff080224 */ /* 0x000fc800078e0a08 */
        /* <DEDUP_REMOVED lines=8> */
[----:B------:R-:W-:Y:S02]  /*4d50*/  @P2 IADD3 R7, PT, PT, -R22, R7, RZ ;  /* 0x0000000716072210 */ /* 0x000fe40007ffe1ff */
[----:B------:R-:W-:Y:S02]  /*4d60*/  @!P1 LOP3.LUT R7, RZ, R22, RZ, 0x33, !PT ;  /* 0x00000016ff079212 */ /* 0x000fe400078e33ff */
[----:B------:R-:W-:-:S05]  /*4d70*/  @!P0 SHF.R.U32.HI R7, RZ, 0xf, R19 ;  /* 0x0000000fff078819 */ /* 0x000fca0000011613 */
[----:B------:R-:W-:Y:S01]  /*4d80*/  IMAD.IADD R16, R7, 0x1, R20 ;  /* 0x0000000107107824 */ /* 0x000fe200078e0214 */
        /* <DEDUP_REMOVED lines=14> */
[----:B------:R-:W-:-:S04]  /*4e70*/  IMAD.WIDE.U32 R14, R14, -0x21131993, R4 ;  /* 0xdeece66d0e0e7825 */ /* 0x000fc800078e0004 */
[----:B------:R-:W-:Y:S01]  /*4e80*/  IMAD.IADD R33, R15, 0x1, R11 ;  /* 0x000000010f217824 */ /* 0x000fe200078e020b */
[----:B0-----:R-:W0:Y:S04]  /*4e90*/  MUFU.RCP R7, R7 ;  /* 0x0000000700077308 */ /* 0x001e280000001000 */
        /* <DEDUP_REMOVED lines=15> */
[----:B------:R-:W-:Y:S01]  /*4f90*/  IADD3 R7, PT, PT, R7, 0x324, RZ ;  /* 0x0000032407077810 */ /* 0x000fe20007ffe0ff */
[----:B------:R-:W-:Y:S06]  /*4fa0*/  BRA `(.L_x_18) ;  /* 0x00000000001c7947 */ /* 0x000fec0003800000 */
.L_x_17:
[----:B------:R-:W-:Y:S01]  /*4fb0*/  IMAD R13, R13, -0x21131993, RZ ;  /* 0xdeece66d0d0d7824 */ /* 0x000fe200078e02ff */
[----:B0-----:R-:W-:Y:S01]  /*4fc0*/  MOV R7, 0x324 ;  /* 0x0000032400077802 */ /* 0x001fe20000000f00 */
[----:B------:R-:W-:-:S04]  /*4fd0*/  IMAD.WIDE.U32 R8, R14, -0x21131993, R4 ;  /* 0xdeece66d0e087825 */ /* 0x000fc800078e0004 */
[----:B------:R-:W-:Y:S01]  /*4fe0*/  IMAD R13, R14, 0x5, R13 ;  /* 0x000000050e0d7824 */ /* 0x000fe200078e020d */
[----:B------:R-:W-:-:S03]  /*4ff0*/  MOV R14, R8 ;  /* 0x00000008000e7202 */ /* 0x000fc60000000f00 */
[----:B------:R-:W-:-:S05]  /*5000*/  IMAD.IADD R13, R9, 0x1, R13 ;  /* 0x00000001090d7824 */ /* 0x000fca00078e020d */
[----:B------:R-:W-:-:S07]  /*5010*/  LOP3.LUT R33, R13, 0xffff, RZ, 0xc0, !PT ;  /* 0x0000ffff0d217812 */ /* 0x000fce00078ec0ff */
.L_x_18:
        /* <DEDUP_REMOVED lines=8> */
[----:B------:R-:W-:Y:S01]  /*50a0*/  HFMA2 R17, -RZ, RZ, 0.027923583984375, 0.02008056640625 ;  /* 0x27262524ff117431 */ /* 0x000fe200000001ff */
[----:B------:R-:W-:Y:S01]  /*50b0*/  MOV R16, 0x23222120 ;  /* 0x2322212000107802 */ /* 0x000fe20000000f00 */
[----:B------:R-:W-:Y:S02]  /*50c0*/  HFMA2 R12, -RZ, RZ, 0.003467559814453125, 0.0024871826171875 ;  /* 0x1b1a1918ff0c7431 */ /* 0x000fe400000001ff */
[----:B------:R-:W-:Y:S02]  /*50d0*/  IMAD.MOV.U32 R13, RZ, RZ, 0x1f1e1d1c ;  /* 0x1f1e1d1cff0d7424 */ /* 0x000fe400078e00ff */
[----:B------:R-:W-:Y:S02]  /*50e0*/  HFMA2 R4, -RZ, RZ, 4.589557647705078125e-05, 1.52587890625e-05 ;  /* 0x03020100ff047431 */ /* 0x000fe400000001ff */
[----:B------:R-:W-:Y:S01]  /*50f0*/  IMAD.MOV.U32 R5, RZ, RZ, 0x7060504 ;  /* 0x07060504ff057424 */ /* 0x000fe200078e00ff */
[----:B------:R-:W-:Y:S01]  /*5100*/  MOV R11, 0x17161514 ;  /* 0x17161514000b7802 */ /* 0x000fe20000000f00 */
[----:B------:R1:W-:Y:S01]  /*5110*/  STL.64 [R1+0x450], R16 ;  /* 0x0004501001007387 */ /* 0x0003e20000100a00 */
[----:B0-----:R-:W-:-:S02]  /*5120*/  IMAD.MOV.U32 R10, RZ, RZ, 0x13121110 ;  /* 0x13121110ff0a7424 */ /* 0x001fc400078e00ff */
[----:B------:R-:W-:Y:S02]  /*5130*/  HFMA2 R9, -RZ, RZ, 0.000430583953857421875, 0.00030803680419921875 ;  /* 0x0f0e0d0cff097431 */ /* 0x000fe400000001ff */
[----:B------:R-:W-:Y:S01]  /*5140*/  IMAD R7, R33, 0x3749a7f9, RZ ;  /* 0x3749a7f921077824 */ /* 0x000fe200078e02ff */
[----:B------:R0:W-:Y:S01]  /*5150*/  STL.64 [R1+0x448], R12 ;  /* 0x0004480c01007387 */ /* 0x0001e20000100a00 */
[----:B------:R-:W-:Y:S01]  /*5160*/  MOV R8, 0xb0a0908 ;  /* 0x0b0a090800087802 */ /* 0x000fe20000000f00 */
[----:B------:R-:W-:Y:S02]  /*5170*/  HFMA2 R24, -RZ, RZ, 14.578125, 10.5625 ;  /* 0x4b4a4948ff187431 */ /* 0x000fe400000001ff */
[----:B------:R-:W-:Y:S01]  /*5180*/  IMAD.MOV.U32 R25, RZ, RZ, 0x4f4e4d4c ;  /* 0x4f4e4d4cff197424 */ /* 0x000fe200078e00ff */
[----:B------:R2:W-:Y:S01]  /*5190*/  STL.64 [R1+0x430], R4 ;  /* 0x0004300401007387 */ /* 0x0005e20000100a00 */
[----:B------:R-:W-:Y:S01]  /*51a0*/  IMAD.MOV.U32 R28, RZ, RZ, 0x5b5a5958 ;  /* 0x5b5a5958ff1c7424 */ /* 0x000fe200078e00ff */
[----:B------:R-:W-:Y:S01]  /*51b0*/  MOV R29, 0x5f5e5d5c ;  /* 0x5f5e5d5c001d7802 */ /* 0x000fe20000000f00 */
[----:B------:R-:W-:-:S02]  /*51c0*/  IMAD.MOV.U32 R18, RZ, RZ, 0x2b2a2928 ;  /* 0x2b2a2928ff127424 */ /* 0x000fc400078e00ff */
[----:B-1----:R-:W-:Y:S02]  /*51d0*/  HFMA2 R16, -RZ, RZ, 11072, 0.020965576171875 ;  /* 0x7168255eff107431 */ /* 0x002fe400000001ff */
[----:B------:R-:W-:Y:S01]  /*51e0*/  IMAD.MOV.U32 R17, RZ, RZ, 0x699d1761 ;  /* 0x699d1761ff117424 */ /* 0x000fe200078e00ff */
[----:B------:R1:W-:Y:S01]  /*51f0*/  STL.64 [R1+0x440], R10 ;  /* 0x0004400a01007387 */ /* 0x0003e20000100a00 */
[----:B------:R-:W-:Y:S01]  /*5200*/  MOV R19, 0x2f2e2d2c ;  /* 0x2f2e2d2c00137802 */ /* 0x000fe20000000f00 */
[----:B0-----:R-:W-:Y:S01]  /*5210*/  HFMA2 R13, -RZ, RZ, 901.5, -0.05328369140625 ;  /* 0x630baad2ff0d7431 */ /* 0x001fe200000001ff */
[----:B------:R-:W-:Y:S01]  /*5220*/  MOV R12, 0x559c57e0 ;  /* 0x559c57e0000c7802 */ /* 0x000fe20000000f00 */
[----:B------:R0:W-:Y:S01]  /*5230*/  STL.64 [R1+0x438], R8 ;  /* 0x0004380801007387 */ /* 0x0001e20000100a00 */
[----:B------:R-:W-:Y:S02]  /*5240*/  HFMA2 R20, -RZ, RZ, 0.224853515625, 0.162109375 ;  /* 0x33323130ff147431 */ /* 0x000fe400000001ff */
[----:B--2---:R-:W-:Y:S01]  /*5250*/  IMAD.MOV.U32 R4, RZ, RZ, 0x43424140 ;  /* 0x43424140ff047424 */ /* 0x004fe200078e00ff */
[----:B------:R-:W-:Y:S01]  /*5260*/  MOV R5, 0x47464544 ;  /* 0x4746454400057802 */ /* 0x000fe20000000f00 */
[C---:B------:R-:W-:Y:S01]  /*5270*/  IMAD.WIDE.U32 R16, R14.reuse, 0x3749a7f9, R16 ;  /* 0x3749a7f90e107825 */ /* 0x040fe200078e0010 */
[----:B------:R-:W-:Y:S03]  /*5280*/  STL.64 [R1+0x478], R24 ;  /* 0x0004781801007387 */ /* 0x000fe60000100a00 */
[----:B------:R-:W-:Y:S01]  /*5290*/  HFMA2 R23, -RZ, RZ, 1.810546875, 1.30859375 ;  /* 0x3f3e3d3cff177431 */ /* 0x000fe200000001ff */
[----:B------:R-:W-:Y:S01]  /*52a0*/  MOV R22, 0x3b3a3938 ;  /* 0x3b3a393800167802 */ /* 0x000fe20000000f00 */
[----:B-1----:R-:W-:Y:S01]  /*52b0*/  IMAD R11, R14, 0x2dae45d7, R7 ;  /* 0x2dae45d70e0b7824 */ /* 0x002fe200078e0207 */
[----:B------:R1:W-:Y:S01]  /*52c0*/  STL.64 [R1+0x470], R4 ;  /* 0x0004700401007387 */ /* 0x0003e20000100a00 */
[----:B------:R-:W-:-:S02]  /*52d0*/  IMAD R7, R33, -0x60c7f860, RZ ;  /* 0x9f3807a021077824 */ /* 0x000fc400078e02ff */
[----:B------:R-:W-:Y:S02]  /*52e0*/  HFMA2 R27, -RZ, RZ, 117.375, 85.25 ;  /* 0x57565554ff1b7431 */ /* 0x000fe400000001ff */
[C---:B0-----:R-:W-:Y:S01]  /*52f0*/  IMAD.WIDE.U32 R8, R14.reuse, -0x4b9ff597, R30 ;  /* 0xb4600a690e087825 */ /* 0x041fe200078e001e */
[----:B------:R-:W-:Y:S01]  /*5300*/  STL.64 [R1+0x488], R28 ;  /* 0x0004881c01007387 */ /* 0x000fe20000100a00 */
[----:B------:R-:W-:Y:S02]  /*5310*/  MOV R26, 0x53525150 ;  /* 0x53525150001a7802 */ /* 0x000fe40000000f00 */
[----:B------:R-:W-:Y:S01]  /*5320*/  IMAD R7, R14, 0x700dc01f, R7 ;  /* 0x700dc01f0e077824 */ /* 0x000fe200078e0207 */
[----:B------:R0:W-:Y:S01]  /*5330*/  STL.64 [R1+0x458], R18 ;  /* 0x0004581201007387 */ /* 0x0001e20000100a00 */
[----:B------:R-:W-:Y:S02]  /*5340*/  IMAD.MOV.U32 R21, RZ, RZ, 0x37363534 ;  /* 0x37363534ff157424 */ /* 0x000fe400078e00ff */
[----:B-1----:R-:W-:Y:S01]  /*5350*/  IMAD.IADD R4, R17, 0x1, R11 ;  /* 0x0000000111047824 */ /* 0x002fe200078e020b */
[----:B------:R-:W-:Y:S01]  /*5360*/  STL.64 [R1+0x468], R22 ;  /* 0x0004681601007387 */ /* 0x000fe20000100a00 */
[----:B------:R-:W-:-:S02]  /*5370*/  IMAD R5, R33, -0x4b9ff597, RZ ;  /* 0xb4600a6921057824 */ /* 0x000fc400078e02ff */
[----:B------:R-:W-:Y:S01]  /*5380*/  IMAD.WIDE.U32 R10, R14, -0x60c7f860, R12 ;  /* 0x9f3807a00e0a7825 */ /* 0x000fe200078e000c */
[----:B------:R-:W-:Y:S01]  /*5390*/  LOP3.LUT R31, R4, 0xffff, RZ, 0xc0, !PT ;  /* 0x0000ffff041f7812 */ /* 0x000fe200078ec0ff */
[----:B------:R1:W-:Y:S01]  /*53a0*/  STL.64 [R1+0x460], R20 ;  /* 0x0004601401007387 */ /* 0x0003e20000100a00 */
[----:B------:R-:W-:Y:S01]  /*53b0*/  MOV R13, 0x89712d38 ;  /* 0x89712d38000d7802 */ /* 0x000fe20000000f00 */
[----:B------:R-:W-:Y:S01]  /*53c0*/  IMAD R5, R14, 0x7760bb20, R5 ;  /* 0x7760bb200e057824 */ /* 0x000fe200078e0205 */
[----:B------:R-:W-:Y:S01]  /*53d0*/  IADD3 R12, PT, PT, R11, R7, RZ ;  /* 0x000000070b0c7210 */ /* 0x000fe20007ffe0ff */
[----:B------:R-:W-:Y:S01]  /*53e0*/  IMAD R7, R33, 0x772c5f11, RZ ;  /* 0x772c5f1121077824 */ /* 0x000fe200078e02ff */
[----:B------:R-:W-:Y:S01]  /*53f0*/  SHF.R.U64 R11, R16, 0x15, R31 ;  /* 0x00000015100b7819 */ /* 0x000fe2000000121f */
[----:B------:R-:W-:Y:S01]  /*5400*/  IMAD.IADD R9, R9, 0x1, R5 ;  /* 0x0000000109097824 */ /* 0x000fe200078e0205 */
[----:B------:R-:W-:Y:S01]  /*5410*/  SHF.R.U32.HI R5, RZ, 0x15, R31 ;  /* 0x00000015ff057819 */ /* 0x000fe2000001161f */
[----:B------:R-:W-:Y:S01]  /*5420*/  IMAD R7, R14, 0x530f32eb, R7 ;  /* 0x530f32eb0e077824 */ /* 0x000fe200078e0207 */
[----:B------:R-:W-:Y:S01]  /*5430*/  LOP3.LUT R10, R11, 0xf8000000, R10, 0xf8, !PT ;  /* 0xf80000000b0a7812 */ /* 0x000fe200078ef80a */
[----:B0-----:R-:W-:Y:S01]  /*5440*/  HFMA2 R19, -RZ, RZ, 1894, 1380 ;  /* 0x67666564ff137431 */ /* 0x001fe200000001ff */
[----:B------:R-:W-:Y:S01]  /*5450*/  LOP3.LUT R11, R5, 0x1fffff, R12, 0xf8, !PT ;  /* 0x001fffff050b7812 */ /* 0x000fe200078ef80c */
[----:B------:R-:W-:Y:S01]  /*5460*/  HFMA2 R12, -RZ, RZ, 15904, -20.0625 ;  /* 0x73c4cd04ff0c7431 */ /* 0x000fe200000001ff */
[----:B------:R-:W-:Y:S01]  /*5470*/  SHF.R.U64 R4, R8, 0x15, R9 ;  /* 0x0000001508047819 */ /* 0x000fe20000001209 */
[----:B------:R-:W-:Y:S01]  /*5480*/  IMAD R5, R33, -0x22633260, RZ ;  /* 0xdd9ccda021057824 */ /* 0x000fe200078e02ff */
[----:B------:R-:W-:Y:S01]  /*5490*/  MOV R8, 0x160 ;  /* 0x0000016000087802 */ /* 0x000fe20000000f00 */
[----:B------:R0:W2:Y:S01]  /*54a0*/  I2F.F64.U64 R24, R10 ;  /* 0x0000000a00187312 */ /* 0x0000a20000301800 */
[----:B------:R-:W-:Y:S01]  /*54b0*/  IMAD.MOV.U32 R9, RZ, RZ, 0x0 ;  /* 0x00000000ff097424 */ /* 0x000fe200078e00ff */
[----:B------:R-:W-:Y:S01]  /*54c0*/  LOP3.LUT R4, R4, 0x7ffffff, RZ, 0xc0, !PT ;  /* 0x07ffffff04047812 */ /* 0x000fe200078ec0ff */
[C---:B------:R-:W-:Y:S01]  /*54d0*/  IMAD R5, R14.reuse, 0xbb, R5 ;  /* 0x000000bb0e057824 */ /* 0x040fe200078e0205 */
[----:B------:R-:W-:Y:S01]  /*54e0*/  MOV R18, 0x63626160 ;  /* 0x6362616000127802 */ /* 0x000fe20000000f00 */
[----:B------:R-:W-:-:S04]  /*54f0*/  IMAD.WIDE.U32 R8, R14, -0x22633260, R8 ;  /* 0xdd9ccda00e087825 */ /* 0x000fc800078e0008 */
[----:B-1----:R-:W-:Y:S01]  /*5500*/  HFMA2 R21, -RZ, RZ, 7608, 5552 ;  /* 0x6f6e6d6cff157431 */ /* 0x002fe200000001ff */
[----:B------:R-:W-:Y:S01]  /*5510*/  MOV R22, 0x73727170 ;  /* 0x7372717000167802 */ /* 0x000fe20000000f00 */
[----:B------:R1:W-:Y:S01]  /*5520*/  STL.64 [R1+0x480], R26 ;  /* 0x0004801a01007387 */ /* 0x0003e20000100a00 */
[----:B------:R-:W-:Y:S01]  /*5530*/  IMAD.WIDE.U32 R12, R14, 0x772c5f11, R12 ;  /* 0x772c5f110e0c7825 */ /* 0x000fe200078e000c */
[----:B------:R-:W-:Y:S02]  /*5540*/  IADD3 R5, PT, PT, R9, R5, RZ ;  /* 0x0000000509057210 */ /* 0x000fe40007ffe0ff */
[----:B------:R-:W-:Y:S01]  /*5550*/  LOP3.LUT R8, R4, 0xf8000000, R8, 0xf8, !PT ;  /* 0xf800000004087812 */ /* 0x000fe200078ef808 */
[----:B0-----:R-:W-:Y:S01]  /*5560*/  IMAD R11, R33, -0x5ea76960, RZ ;  /* 0xa15896a0210b7824 */ /* 0x001fe200078e02ff */
[----:B------:R-:W-:Y:S01]  /*5570*/  IADD3 R7, PT, PT, R13, R7, RZ ;  /* 0x000000070d077210 */ /* 0x000fe20007ffe0ff */
[----:B------:R-:W-:Y:S01]  /*5580*/  HFMA2 R13, -RZ, RZ, 0.0195465087890625, 80.625 ;  /* 0x2501550aff0d7431 */ /* 0x000fe200000001ff */
[----:B------:R-:W-:Y:S01]  /*5590*/  LOP3.LUT R9, R5, 0x1fffff, RZ, 0xc0, !PT ;  /* 0x001fffff05097812 */ /* 0x000fe200078ec0ff */
[----:B--2---:R-:W-:Y:S01]  /*55a0*/  DMUL R4, R24, 1.1102230246251565404e-16 ;  /* 0x3ca0000018047828 */ /* 0x004fe20000000000 */
[----:B------:R-:W-:Y:S01]  /*55b0*/  SHF.R.U64 R7, R12, 0x15, R7 ;  /* 0x000000150c077819 */ /* 0x000fe20000001207 */
[----:B------:R-:W-:Y:S01]  /*55c0*/  IMAD.MOV.U32 R12, RZ, RZ, -0x7634d860 ;  /* 0x89cb27a0ff0c7424 */ /* 0x000fe200078e00ff */
[----:B------:R0:W-:Y:S01]  /*55d0*/  STL.64 [R1+0x490], R18 ;  /* 0x0004901201007387 */ /* 0x0001e20000100a00 */
[C---:B------:R-:W-:Y:S01]  /*55e0*/  IMAD R15, R14.reuse, 0x181a9317, R11 ;  /* 0x181a93170e0f7824 */ /* 0x040fe200078e020b */
[----:B------:R-:W2:Y:S01]  /*55f0*/  I2F.F64.U64 R8, R8 ;  /* 0x0000000800087312 */ /* 0x000ea20000301800 */
[----:B------:R-:W-:Y:S01]  /*5600*/  LOP3.LUT R7, R7, 0x7ffffff, RZ, 0xc0, !PT ;  /* 0x07ffffff07077812 */ /* 0x000fe200078ec0ff */
[----:B------:R-:W-:Y:S01]  /*5610*/  IMAD.MOV.U32 R20, RZ, RZ, 0x6b6a6968 ;  /* 0x6b6a6968ff147424 */ /* 0x000fe200078e00ff */
[----:B------:R-:W-:Y:S01]  /*5620*/  DMUL R10, R4, 256 ;  /* 0x40700000040a7828 */ /* 0x000fe20000000000 */
[----:B------:R-:W-:-:S04]  /*5630*/  IMAD.WIDE.U32 R12, R14, -0x5ea76960, R12 ;  /* 0xa15896a00e0c7825 */ /* 0x000fc800078e000c */
[----:B------:R-:W-:Y:S01]  /*5640*/  HFMA2 R24, -RZ, RZ, -0.003711700439453125, -0.0027313232421875 ;  /* 0x9b9a9998ff187431 */ /* 0x000fe200000001ff */
[----:B-1----:R-:W-:Y:S01]  /*5650*/  MOV R27, 0xbfbebdbc ;  /* 0xbfbebdbc001b7802 */ /* 0x002fe20000000f00 */
[----:B------:R1:W-:Y:S01]  /*5660*/  STL.64 [R1+0x498], R20 ;  /* 0x0004981401007387 */ /* 0x0003e20000100a00 */
[----:B------:R-:W-:Y:S01]  /*5670*/  IMAD.IADD R4, R13, 0x1, R15 ;  /* 0x000000010d047824 */ /* 0x000fe200078e020f */
[----:B------:R-:W-:Y:S01]  /*5680*/  LOP3.LUT R12, R7, 0xf8000000, R12, 0xf8, !PT ;  /* 0xf8000000070c7812 */ /* 0x000fe200078ef80c */
[----:B------:R-:W-:Y:S01]  /*5690*/  IMAD.MOV.U32 R23, RZ, RZ, 0x77767574 ;  /* 0x77767574ff177424 */ /* 0x000fe200078e00ff */
[----:B0-----:R-:W-:Y:S01]  /*56a0*/  MOV R18, 0x7b7a7978 ;  /* 0x7b7a797800127802 */ /* 0x001fe20000000f00 */
[----:B------:R-:W-:Y:S01]  /*56b0*/  IMAD.MOV.U32 R19, RZ, RZ, 0x7f7e7d7c ;  /* 0x7f7e7d7cff137424 */ /* 0x000fe200078e00ff */
[----:B------:R-:W-:Y:S01]  /*56c0*/  LOP3.LUT R13, R4, 0x1fffff, RZ, 0xc0, !PT ;  /* 0x001fffff040d7812 */ /* 0x000fe200078ec0ff */
[----:B------:R-:W-:Y:S01]  /*56d0*/  F2F.F32.F64 R10, R10 ;  /* 0x0000000a000a7310 */ /* 0x000fe20000301000 */
[----:B--2---:R-:W-:Y:S01]  /*56e0*/  DMUL R4, R8, 1.1102230246251565404e-16 ;  /* 0x3ca0000008047828 */ /* 0x004fe20000000000 */
[----:B------:R0:W-:Y:S01]  /*56f0*/  STL.64 [R1+0x4a0], R22 ;  /* 0x0004a01601007387 */ /* 0x0001e20000100a00 */
[----:B------:R-:W-:-:S02]  /*5700*/  IMAD.MOV.U32 R25, RZ, RZ, -0x60616264 ;  /* 0x9f9e9d9cff197424 */ /* 0x000fc400078e00ff */
[----:B------:R-:W-:Y:S01]  /*5710*/  HFMA2 R26, -RZ, RZ, -0.9658203125, -0.71484375 ;  /* 0xbbbab9b8ff1a7431 */ /* 0x000fe200000001ff */
[----:B-1----:R-:W-:Y:S01]  /*5720*/  MOV R20, 0x83828180 ;  /* 0x8382818000147802 */ /* 0x002fe20000000f00 */
[----:B------:R-:W-:Y:S01]  /*5730*/  HFMA2 R21, -RZ, RZ, -0.00011479854583740234375, -8.41617584228515625e-05 ;  /* 0x87868584ff157431 */ /* 0x000fe200000001ff */
[----:B------:R1:W-:Y:S01]  /*5740*/  STL.64 [R1+0x4a8], R18 ;  /* 0x0004a81201007387 */ /* 0x0003e20000100a00 */
[----:B------:R2:W3:Y:S01]  /*5750*/  I2F.F64.U64 R28, R12 ;  /* 0x0000000c001c7312 */ /* 0x0004e20000301800 */
[----:B------:R-:W-:Y:S01]  /*5760*/  DMUL R8, R4, 256 ;  /* 0x4070000004087828 */ /* 0x000fe20000000000 */
[----:B------:R-:W-:Y:S01]  /*5770*/  HFMA2 R15, -RZ, RZ, -0.000461101531982421875, -0.00033855438232421875 ;  /* 0x8f8e8d8cff0f7431 */ /* 0x000fe200000001ff */
[----:B------:R4:W-:Y:S01]  /*5780*/  STL.64 [R1+0x4c8], R24 ;  /* 0x0004c81801007387 */ /* 0x0009e20000100a00 */
[----:B------:R-:W-:Y:S01]  /*5790*/  MOV R14, 0x8b8a8988 ;  /* 0x8b8a8988000e7802 */ /* 0x000fe20000000f00 */
[----:B0-----:R-:W-:Y:S01]  /*57a0*/  IMAD.MOV.U32 R22, RZ, RZ, -0x6c6d6e70 ;  /* 0x93929190ff167424 */ /* 0x001fe200078e00ff */
[----:B------:R-:W-:Y:S01]  /*57b0*/  MOV R23, 0x97969594 ;  /* 0x9796959400177802 */ /* 0x000fe20000000f00 */
[----:B------:R0:W-:Y:S01]  /*57c0*/  STL.64 [R1+0x4b0], R20 ;  /* 0x0004b01401007387 */ /* 0x0001e20000100a00 */
[----:B--2---:R-:W-:-:S03]  /*57d0*/  MOV R12, 0xb3b2b1b0 ;  /* 0xb3b2b1b0000c7802 */ /* 0x004fc60000000f00 */
[----:B------:R-:W-:Y:S01]  /*57e0*/  F2F.F32.F64 R8, R8 ;  /* 0x0000000800087310 */ /* 0x000fe20000301000 */
[----:B-1----:R-:W-:Y:S01]  /*57f0*/  HFMA2 R19, -RZ, RZ, -0.029876708984375, -0.02203369140625 ;  /* 0xa7a6a5a4ff137431 */ /* 0x002fe200000001ff */
[----:B------:R1:W-:Y:S01]  /*5800*/  STL.64 [R1+0x4c0], R22 ;  /* 0x0004c01601007387 */ /* 0x0003e20000100a00 */
[----:B------:R-:W-:Y:S01]  /*5810*/  MOV R18, 0xa3a2a1a0 ;  /* 0xa3a2a1a000127802 */ /* 0x000fe20000000f00 */
[----:B---3--:R-:W-:Y:S01]  /*5820*/  DMUL R4, R28, 1.1102230246251565404e-16 ;  /* 0x3ca000001c047828 */ /* 0x008fe20000000000 */
[----:B----4-:R-:W-:Y:S01]  /*5830*/  HFMA2 R24, -RZ, RZ, -1009, -752 ;  /* 0xe3e2e1e0ff187431 */ /* 0x010fe200000001ff */
[----:B------:R2:W-:Y:S01]  /*5840*/  STL.64 [R1+0x4e8], R26 ;  /* 0x0004e81a01007387 */ /* 0x0005e20000100a00 */
[----:B------:R-:W-:Y:S02]  /*5850*/  HFMA2 R29, -RZ, RZ, -8120, -6064 ;  /* 0xefeeedecff1d7431 */ /* 0x000fe400000001ff */
[----:B------:R-:W-:Y:S01]  /*5860*/  IMAD.MOV.U32 R25, RZ, RZ, -0x18191a1c ;  /* 0xe7e6e5e4ff197424 */ /* 0x000fe200078e00ff */
[----:B0-----:R-:W-:Y:S01]  /*5870*/  MOV R21, 0xafaeadac ;  /* 0xafaeadac00157802 */ /* 0x001fe20000000f00 */
[----:B------:R-:W-:Y:S01]  /*5880*/  IMAD.MOV.U32 R20, RZ, RZ, -0x54555658 ;  /* 0xabaaa9a8ff147424 */ /* 0x000fe200078e00ff */
[----:B------:R0:W-:Y:S01]  /*5890*/  STL.64 [R1+0x4d0], R18 ;  /* 0x0004d01201007387 */ /* 0x0001e20000100a00 */
[----:B------:R-:W-:Y:S01]  /*58a0*/  DMUL R4, R4, 256 ;  /* 0x4070000004047828 */ /* 0x000fe20000000000 */
[----:B------:R-:W-:Y:S01]  /*58b0*/  MOV R28, 0xebeae9e8 ;  /* 0xebeae9e8001c7802 */ /* 0x000fe20000000f00 */
[----:B-1----:R-:W-:Y:S01]  /*58c0*/  IMAD.MOV.U32 R23, RZ, RZ, -0x30313234 ;  /* 0xcfcecdccff177424 */ /* 0x002fe200078e00ff */
[----:B------:R-:W-:Y:S01]  /*58d0*/  MOV R22, 0xcbcac9c8 ;  /* 0xcbcac9c800167802 */ /* 0x000fe20000000f00 */
[----:B------:R1:W-:Y:S01]  /*58e0*/  STL.64 [R1+0x4d8], R20 ;  /* 0x0004d81401007387 */ /* 0x0003e20000100a00 */
[----:B------:R-:W-:Y:S01]  /*58f0*/  IMAD.MOV.U32 R13, RZ, RZ, -0x48494a4c ;  /* 0xb7b6b5b4ff0d7424 */ /* 0x000fe200078e00ff */
[----:B------:R3:W4:Y:S01]  /*5900*/  F2F.F32.F64 R9, R4 ;  /* 0x0000000400097310 */ /* 0x0007220000301000 */
[----:B--2---:R-:W-:Y:S01]  /*5910*/  IMAD.MOV.U32 R26, RZ, RZ, -0xc0d0e10 ;  /* 0xf3f2f1f0ff1a7424 */ /* 0x004fe200078e00ff */
[----:B------:R2:W-:Y:S01]  /*5920*/  STL.64 [R1+0x4f8], R22 ;  /* 0x0004f81601007387 */ /* 0x0005e20000100a00 */
[----:B------:R-:W-:Y:S01]  /*5930*/  MOV R27, 0xf7f6f5f4 ;  /* 0xf7f6f5f4001b7802 */ /* 0x000fe20000000f00 */
[----:B0-----:R-:W-:Y:S01]  /*5940*/  HFMA2 R18, -RZ, RZ, -62.5625, -46.5 ;  /* 0xd3d2d1d0ff127431 */ /* 0x001fe200000001ff */
[----:B------:R-:W-:Y:S01]  /*5950*/  MOV R19, 0xd7d6d5d4 ;  /* 0xd7d6d5d400137802 */ /* 0x000fe20000000f00 */
[----:B------:R-:W-:Y:S01]  /*5960*/  STL.64 [R1+0x510], R24 ;  /* 0x0005101801007387 */ /* 0x000fe20000100a00 */
[----:B-1----:R-:W-:Y:S01]  /*5970*/  IMAD.MOV.U32 R20, RZ, RZ, -0x24252628 ;  /* 0xdbdad9d8ff147424 */ /* 0x002fe200078e00ff */
[----:B------:R-:W-:-:S02]  /*5980*/  MOV R21, 0xdfdedddc ;  /* 0xdfdedddc00157802 */ /* 0x000fc40000000f00 */
[----:B------:R-:W-:Y:S01]  /*5990*/  STL.64 [R1+0x500], R18 ;  /* 0x0005001201007387 */ /* 0x000fe20000100a00 */
[----:B---3--:R-:W-:Y:S02]  /*59a0*/  IMAD.MOV.U32 R4, RZ, RZ, 0xb ;  /* 0x0000000bff047424 */ /* 0x008fe400078e00ff */
[----:B--2---:R-:W-:Y:S02]  /*59b0*/  HFMA2 R22, -RZ, RZ, -65344, -48896 ;  /* 0xfbfaf9f8ff167431 */ /* 0x004fe400000001ff */
[----:B------:R-:W-:Y:S01]  /*59c0*/  IMAD.MOV.U32 R23, RZ, RZ, -0x10204 ;  /* 0xfffefdfcff177424 */ /* 0x000fe200078e00ff */
[----:B------:R-:W-:Y:S01]  /*59d0*/  STL.64 [R1+0x508], R20 ;  /* 0x0005081401007387 */ /* 0x000fe20000100a00 */
[----:B------:R-:W-:-:S03]  /*59e0*/  MOV R5, 0x0 ;  /* 0x0000000000057802 */ /* 0x000fc60000000f00 */
[----:B------:R-:W-:Y:S04]  /*59f0*/  STL.64 [R1+0x518], R28 ;  /* 0x0005181c01007387 */ /* 0x000fe80000100a00 */
[----:B------:R-:W-:Y:S04]  /*5a00*/  STL.64 [R1+0x520], R26 ;  /* 0x0005201a01007387 */ /* 0x000fe80000100a00 */
[----:B------:R-:W-:Y:S04]  /*5a10*/  STL.64 [R1+0x528], R22 ;  /* 0x0005281601007387 */ /* 0x000fe80000100a00 */
[----:B----4-:R-:W-:Y:S04]  /*5a20*/  STL.64 [R1+0x530], R8 ;  /* 0x0005300801007387 */ /* 0x010fe80000100a00 */
[----:B------:R-:W-:Y:S04]  /*5a30*/  STL [R1+0x538], R10 ;  /* 0x0005380a01007387 */ /* 0x000fe80000100800 */
[----:B------:R0:W-:Y:S04]  /*5a40*/  STL.64 [R1+0x4b8], R14 ;  /* 0x0004b80e01007387 */ /* 0x0001e80000100a00 */
[----:B------:R1:W-:Y:S01]  /*5a50*/  STL.64 [R1+0x4e0], R12 ;  /* 0x0004e00c01007387 */ /* 0x0003e20000100a00 */
[----:B0-----:R-:W-:-:S02]  /*5a60*/  HFMA2 R15, -RZ, RZ, -7.7734375, -5.765625 ;  /* 0xc7c6c5c4ff0f7431 */ /* 0x001fc400000001ff */
[----:B------:R-:W-:Y:S02]  /*5a70*/  IMAD.MOV.U32 R14, RZ, RZ, -0x3c3d3e40 ;  /* 0xc3c2c1c0ff0e7424 */ /* 0x000fe400078e00ff */
[----:B-1----:R-:W-:-:S03]  /*5a80*/  HFMA2 R12, -RZ, RZ, 0, 0 ;  /* 0x00000000ff0c7431 */ /* 0x002fc600000001ff */
[----:B------:R0:W-:Y:S02]  /*5a90*/  STL.64 [R1+0x4f0], R14 ;  /* 0x0004f00e01007387 */ /* 0x0001e40000100a00 */
[----:B0-----:R-:W-:-:S07]  /*5aa0*/  MOV R14, R16 ;  /* 0x00000010000e7202 */ /* 0x001fce0000000f00 */
.L_x_24:
        /* <DEDUP_REMOVED lines=29> */
.L_x_20:
        /* <DEDUP_REMOVED lines=12> */
.L_x_21:
        /* <DEDUP_REMOVED lines=100> */
.L_x_22:
[----:B------:R-:W-:Y:S02]  /*6380*/  IMAD R13, R13, -0x21131993, RZ ;  /* 0xdeece66d0d0d7824 */ /* 0x000fe400078e02ff */
[----:B0-----:R-:W-:-:S04]  /*6390*/  IMAD.WIDE.U32 R8, R14, -0x21131993, R4 ;  /* 0xdeece66d0e087825 */ /* 0x001fc800078e0004 */
[----:B------:R-:W-:Y:S01]  /*63a0*/  IMAD R13, R14, 0x5, R13 ;  /* 0x000000050e0d7824 */ /* 0x000fe200078e020d */
[----:B------:R-:W-:Y:S01]  /*63b0*/  MOV R14, R8 ;  /* 0x00000008000e7202 */ /* 0x000fe20000000f00 */
[----:B------:R-:W-:-:S03]  /*63c0*/  IMAD.MOV.U32 R7, RZ, RZ, 0x430 ;  /* 0x00000430ff077424 */ /* 0x000fc600078e00ff */
[----:B------:R-:W-:-:S04]  /*63d0*/  IADD3 R13, PT, PT, R9, R13, RZ ;  /* 0x0000000d090d7210 */ /* 0x000fc80007ffe0ff */
[----:B------:R-:W-:-:S07]  /*63e0*/  LOP3.LUT R31, R13, 0xffff, RZ, 0xc0, !PT ;  /* 0x0000ffff0d1f7812 */ /* 0x000fce00078ec0ff */
.L_x_23:
        /* <DEDUP_REMOVED lines=8> */
[----:B------:R-:W-:Y:S02]  /*6470*/  HFMA2 R9, -RZ, RZ, 0.00086307525634765625, 0.00061798095703125 ;  /* 0x13121110ff097431 */ /* 0x000fe400000001ff */
[----:B0-----:R-:W-:Y:S02]  /*6480*/  IMAD.MOV.U32 R8, RZ, RZ, 0xf0e0d0c ;  /* 0x0f0e0d0cff087424 */ /* 0x001fe400078e00ff */
[----:B------:R-:W-:Y:S01]  /*6490*/  HFMA2 R4, -RZ, RZ, 0.00010716915130615234375, 7.65323638916015625e-05 ;  /* 0x07060504ff047431 */ /* 0x000fe200000001ff */
[----:B------:R-:W-:Y:S01]  /*64a0*/  MOV R5, 0xb0a0908 ;  /* 0x0b0a090800057802 */ /* 0x000fe20000000f00 */
[----:B------:R-:W-:Y:S01]  /*64b0*/  HFMA2 R12, -RZ, RZ, 0.00695037841796875, 0.0049896240234375 ;  /* 0x1f1e1d1cff0c7431 */ /* 0x000fe200000001ff */
[----:B------:R-:W-:Y:S01]  /*64c0*/  MOV R13, 0x23222120 ;  /* 0x23222120000d7802 */ /* 0x000fe20000000f00 */
[----:B------:R-:W-:Y:S01]  /*64d0*/  HFMA2 R17, -RZ, RZ, 0.05596923828125, 0.040283203125 ;  /* 0x2b2a2928ff117431 */ /* 0x000fe200000001ff */
[----:B------:R0:W-:Y:S01]  /*64e0*/  STL.64 [R1+0x548], R8 ;  /* 0x0005480801007387 */ /* 0x0001e20000100a00 */
[----:B------:R-:W-:Y:S01]  /*64f0*/  IMAD.MOV.U32 R16, RZ, RZ, 0x27262524 ;  /* 0x27262524ff107424 */ /* 0x000fe200078e00ff */
[----:B------:R-:W-:Y:S01]  /*6500*/  MOV R18, 0x2f2e2d2c ;  /* 0x2f2e2d2c00127802 */ /* 0x000fe20000000f00 */
[----:B------:R-:W-:Y:S01]  /*6510*/  IMAD.MOV.U32 R19, RZ, RZ, 0x33323130 ;  /* 0x33323130ff137424 */ /* 0x000fe200078e00ff */
[----:B------:R1:W-:Y:S01]  /*6520*/  STL.64 [R1+0x540], R4 ;  /* 0x0005400401007387 */ /* 0x0003e20000100a00 */
[----:B------:R-:W-:Y:S01]  /*6530*/  MOV R10, 0x17161514 ;  /* 0x17161514000a7802 */ /* 0x000fe20000000f00 */
[----:B------:R-:W-:-:S02]  /*6540*/  IMAD.MOV.U32 R11, RZ, RZ, 0x1b1a1918 ;  /* 0x1b1a1918ff0b7424 */ /* 0x000fc400078e00ff */
[----:B------:R-:W-:Y:S01]  /*6550*/  HFMA2 R25, -RZ, RZ, 58.5625, 42.5 ;  /* 0x53525150ff197431 */ /* 0x000fe200000001ff */
[----:B------:R2:W-:Y:S01]  /*6560*/  STL.64 [R1+0x558], R12 ;  /* 0x0005580c01007387 */ /* 0x0005e20000100a00 */
[----:B------:R-:W-:Y:S02]  /*6570*/  IMAD R7, R31, -0x4b9ff597, RZ ;  /* 0xb4600a691f077824 */ /* 0x000fe400078e02ff */
[----:B------:R-:W-:Y:S02]  /*6580*/  HFMA2 R20, -RZ, RZ, 0.45068359375, 0.3251953125 ;  /* 0x37363534ff147431 */ /* 0x000fe400000001ff */
[----:B------:R-:W-:Y:S01]  /*6590*/  IMAD.MOV.U32 R24, RZ, RZ, 0x4f4e4d4c ;  /* 0x4f4e4d4cff187424 */ /* 0x000fe200078e00ff */
[----:B0-----:R-:W-:Y:S01]  /*65a0*/  MOV R8, 0x73c4cd04 ;  /* 0x73c4cd0400087802 */ /* 0x001fe20000000f00 */
[----:B------:R-:W-:Y:S01]  /*65b0*/  IMAD.MOV.U32 R9, RZ, RZ, -0x768ed2c8 ;  /* 0x89712d38ff097424 */ /* 0x000fe200078e00ff */
[----:B------:R0:W-:Y:S01]  /*65c0*/  STL.64 [R1+0x560], R16 ;  /* 0x0005601001007387 */ /* 0x0001e20000100a00 */
[----:B------:R-:W-:-:S02]  /*65d0*/  IMAD R7, R14, 0x7760bb20, R7 ;  /* 0x7760bb200e077824 */ /* 0x000fc400078e0207 */
[----:B------:R-:W-:Y:S02]  /*65e0*/  HFMA2 R23, -RZ, RZ, 3.62890625, 2.625 ;  /* 0x43424140ff177431 */ /* 0x000fe400000001ff */
[----:B-1----:R-:W-:Y:S01]  /*65f0*/  IMAD R5, R31, 0x772c5f11, RZ ;  /* 0x772c5f111f057824 */ /* 0x002fe200078e02ff */
[----:B------:R1:W-:Y:S01]  /*6600*/  STL.64 [R1+0x568], R18 ;  /* 0x0005681201007387 */ /* 0x0003e20000100a00 */
[----:B------:R-:W-:Y:S01]  /*6610*/  IMAD.WIDE.U32 R8, R14, 0x772c5f11, R8 ;  /* 0x772c5f110e087825 */ /* 0x000fe200078e0008 */
[----:B--2---:R-:W-:-:S03]  /*6620*/  MOV R12, 0x57565554 ;  /* 0x57565554000c7802 */ /* 0x004fc60000000f00 */
[----:B------:R-:W-:Y:S01]  /*6630*/  HFMA2 R26, -RZ, RZ, 30560, 22336 ;  /* 0x77767574ff1a7431 */ /* 0x000fe200000001ff */
[----:B------:R2:W-:Y:S01]  /*6640*/  STL.64 [R1+0x550], R10 ;  /* 0x0005500a01007387 */ /* 0x0005e20000100a00 */
[----:B------:R-:W-:Y:S01]  /*6650*/  IMAD R5, R14, 0x530f32eb, R5 ;  /* 0x530f32eb0e057824 */ /* 0x000fe200078e0205 */
[----:B------:R-:W-:Y:S01]  /*6660*/  MOV R21, 0x3b3a3938 ;  /* 0x3b3a393800157802 */ /* 0x000fe20000000f00 */
[----:B------:R-:W-:Y:S02]  /*6670*/  IMAD.MOV.U32 R13, RZ, RZ, 0x5b5a5958 ;  /* 0x5b5a5958ff0d7424 */ /* 0x000fe400078e00ff */
[----:B0-----:R-:W-:Y:S02]  /*6680*/  HFMA2 R16, -RZ, RZ, 471.5, 343 ;  /* 0x5f5e5d5cff107431 */ /* 0x001fe400000001ff */
[----:B------:R-:W-:Y:S01]  /*6690*/  IMAD.IADD R4, R9, 0x1, R5 ;  /* 0x0000000109047824 */ /* 0x000fe200078e0205 */
[----:B------:R-:W-:Y:S01]  /*66a0*/  MOV R9, 0x2501550a ;  /* 0x2501550a00097802 */ /* 0x000fe20000000f00 */
[----:B------:R-:W-:-:S02]  /*66b0*/  IMAD R5, R31, -0x5ea76960, RZ ;  /* 0xa15896a01f057824 */ /* 0x000fc400078e02ff */
[----:B-1----:R-:W-:Y:S01]  /*66c0*/  HFMA2 R18, -RZ, RZ, 11072, 0.020965576171875 ;  /* 0x7168255eff127431 */ /* 0x002fe200000001ff */
[----:B------:R-:W-:Y:S01]  /*66d0*/  MOV R17, 0x63626160 ;  /* 0x6362616000117802 */ /* 0x000fe20000000f00 */
[----:B------:R0:W-:Y:S01]  /*66e0*/  STL.64 [R1+0x590], R12 ;  /* 0x0005900c01007387 */ /* 0x0001e20000100a00 */
[----:B------:R-:W-:Y:S01]  /*66f0*/  SHF.R.U64 R4, R8, 0x15, R4 ;  /* 0x0000001508047819 */ /* 0x000fe20000001204 */
[----:B------:R-:W-:Y:S02]  /*6700*/  HFMA2 R8, -RZ, RZ, -0.00017678737640380859375, 0.02978515625 ;  /* 0x89cb27a0ff087431 */ /* 0x000fe400000001ff */
[----:B------:R-:W-:Y:S01]  /*6710*/  IMAD R5, R14, 0x181a9317, R5 ;  /* 0x181a93170e057824 */ /* 0x000fe200078e0205 */
[----:B------:R-:W-:Y:S01]  /*6720*/  MOV R19, 0x699d1761 ;  /* 0x699d176100137802 */ /* 0x000fe20000000f00 */
[----:B--2---:R-:W-:Y:S01]  /*6730*/  HFMA2 R10, -RZ, RZ, 7.2734375, 5.265625 ;  /* 0x47464544ff0a7431 */ /* 0x004fe200000001ff */
[----:B------:R1:W-:Y:S01]  /*6740*/  STL.64 [R1+0x598], R16 ;  /* 0x0005981001007387 */ /* 0x0003e20000100a00 */
[----:B------:R-:W-:Y:S01]  /*6750*/  MOV R11, 0x4b4a4948 ;  /* 0x4b4a4948000b7802 */ /* 0x000fe20000000f00 */
[----:B------:R-:W-:Y:S01]  /*6760*/  IMAD.MOV.U32 R22, RZ, RZ, 0x3f3e3d3c ;  /* 0x3f3e3d3cff167424 */ /* 0x000fe200078e00ff */
[----:B------:R-:W-:Y:S01]  /*6770*/  LOP3.LUT R4, R4, 0x7ffffff, RZ, 0xc0, !PT ;  /* 0x07ffffff04047812 */ /* 0x000fe200078ec0ff */
[----:B------:R-:W-:Y:S01]  /*6780*/  STL.64 [R1+0x588], R24 ;  /* 0x0005881801007387 */ /* 0x000fe20000100a00 */
[----:B------:R-:W-:Y:S01]  /*6790*/  MOV R27, 0x7b7a7978 ;  /* 0x7b7a7978001b7802 */ /* 0x000fe20000000f00 */
[----:B------:R-:W-:-:S04]  /*67a0*/  IMAD.WIDE.U32 R8, R14, -0x5ea76960, R8 ;  /* 0xa15896a00e087825 */ /* 0x000fc800078e0008 */
[----:B------:R-:W-:Y:S01]  /*67b0*/  HFMA2 R30, -RZ, RZ, -32608, -24384 ;  /* 0xf7f6f5f4ff1e7431 */ /* 0x000fe200000001ff */
[----:B------:R2:W-:Y:S01]  /*67c0*/  STL.64 [R1+0x580], R10 ;  /* 0x0005800a01007387 */ /* 0x0005e20000100a00 */
[----:B0-----:R-:W-:Y:S01]  /*67d0*/  IMAD R13, R31, 0x3749a7f9, RZ ;  /* 0x3749a7f91f0d7824 */ /* 0x001fe200078e02ff */
[----:B------:R-:W-:Y:S01]  /*67e0*/  LOP3.LUT R4, R4, 0xf8000000, R8, 0xf8, !PT ;  /* 0xf800000004047812 */ /* 0x000fe200078ef808 */
[----:B-1----:R-:W-:Y:S02]  /*67f0*/  HFMA2 R17, -RZ, RZ, 901.5, -0.05328369140625 ;  /* 0x630baad2ff117431 */ /* 0x002fe400000001ff */
[----:B------:R-:W-:Y:S01]  /*6800*/  IMAD.IADD R5, R9, 0x1, R5 ;  /* 0x0000000109057824 */ /* 0x000fe200078e0205 */
[----:B------:R0:W-:Y:S01]  /*6810*/  STL.64 [R1+0x570], R20 ;  /* 0x0005701401007387 */ /* 0x0001e20000100a00 */
[C---:B------:R-:W-:Y:S02]  /*6820*/  IMAD R15, R14.reuse, 0x2dae45d7, R13 ;  /* 0x2dae45d70e0f7824 */ /* 0x040fe400078e020d */
[C---:B------:R-:W-:Y:S01]  /*6830*/  IMAD.WIDE.U32 R12, R14.reuse, 0x3749a7f9, R18 ;  /* 0x3749a7f90e0c7825 */ /* 0x040fe200078e0012 */
[----:B------:R-:W-:Y:S01]  /*6840*/  LOP3.LUT R5, R5, 0x1fffff, RZ, 0xc0, !PT ;  /* 0x001fffff05057812 */ /* 0x000fe200078ec0ff */
[----:B------:R1:W-:Y:S01]  /*6850*/  STL.64 [R1+0x578], R22 ;  /* 0x0005781601007387 */ /* 0x0003e20000100a00 */
[----:B------:R-:W-:Y:S01]  /*6860*/  MOV R19, 0x83828180 ;  /* 0x8382818000137802 */ /* 0x000fe20000000f00 */
[----:B--2---:R-:W-:Y:S01]  /*6870*/  IMAD R11, R31, -0x60c7f860, RZ ;  /* 0x9f3807a01f0b7824 */ /* 0x004fe200078e02ff */
[----:B------:R-:W-:Y:S01]  /*6880*/  IADD3 R15, PT, PT, R13, R15, RZ ;  /* 0x0000000f0d0f7210 */ /* 0x000fe20007ffe0ff */
[----:B------:R-:W-:Y:S01]  /*6890*/  IMAD.MOV.U32 R16, RZ, RZ, 0x559c57e0 ;  /* 0x559c57e0ff107424 */ /* 0x000fe200078e00ff */
[----:B------:R-:W2:Y:S01]  /*68a0*/  I2F.F64.U64 R4, R4 ;  /* 0x0000000400047312 */ /* 0x000ea20000301800 */
[----:B------:R-:W-:Y:S01]  /*68b0*/  IMAD.WIDE.U32 R8, R14, -0x4b9ff597, R28 ;  /* 0xb4600a690e087825 */ /* 0x000fe200078e001c */
[----:B------:R-:W-:-:S03]  /*68c0*/  LOP3.LUT R33, R15, 0xffff, RZ, 0xc0, !PT ;  /* 0x0000ffff0f217812 */ /* 0x000fc600078ec0ff */
[----:B0-----:R-:W-:Y:S01]  /*68d0*/  HFMA2 R21, -RZ, RZ, 3796, 2768 ;  /* 0x6b6a6968ff157431 */ /* 0x001fe200000001ff */
[----:B------:R0:W-:Y:S01]  /*68e0*/  STL.64 [R1+0x5b0], R26 ;  /* 0x0005b01a01007387 */ /* 0x0001e20000100a00 */
[C---:B------:R-:W-:Y:S01]  /*68f0*/  IMAD.WIDE.U32 R16, R14.reuse, -0x60c7f860, R16 ;  /* 0x9f3807a00e107825 */ /* 0x040fe200078e0010 */
[----:B------:R-:W-:Y:S02]  /*6900*/  IADD3 R7, PT, PT, R9, R7, RZ ;  /* 0x0000000709077210 */ /* 0x000fe40007ffe0ff */
[----:B------:R-:W-:Y:S01]  /*6910*/  SHF.R.U32.HI R9, RZ, 0x15, R33 ;  /* 0x00000015ff097819 */ /* 0x000fe20000011621 */
[----:B------:R-:W-:Y:S01]  /*6920*/  IMAD R11, R14, 0x700dc01f, R11 ;  /* 0x700dc01f0e0b7824 */ /* 0x000fe200078e020b */
[----:B------:R-:W-:Y:S01]  /*6930*/  SHF.R.U64 R7, R8, 0x15, R7 ;  /* 0x0000001508077819 */ /* 0x000fe20000001207 */
[----:B-1----:R-:W-:Y:S01]  /*6940*/  IMAD.MOV.U32 R23, RZ, RZ, 0x73727170 ;  /* 0x73727170ff177424 */ /* 0x002fe200078e00ff */
[----:B------:R-:W-:Y:S01]  /*6950*/  MOV R22, 0x6f6e6d6c ;  /* 0x6f6e6d6c00167802 */ /* 0x000fe20000000f00 */
[----:B------:R-:W-:Y:S01]  /*6960*/  IMAD.IADD R10, R17, 0x1, R11 ;  /* 0x00000001110a7824 */ /* 0x000fe200078e020b */
[----:B------:R-:W-:Y:S01]  /*6970*/  SHF.R.U64 R17, R12, 0x15, R33 ;  /* 0x000000150c117819 */ /* 0x000fe20000001221 */
[----:B--2---:R-:W-:Y:S01]  /*6980*/  DMUL R4, R4, 1.1102230246251565404e-16 ;  /* 0x3ca0000004047828 */ /* 0x004fe20000000000 */
[----:B------:R-:W-:Y:S01]  /*6990*/  MOV R11, 0x0 ;  /* 0x00000000000b7802 */ /* 0x000fe20000000f00 */
[----:B------:R-:W-:Y:S01]  /*69a0*/  IMAD.MOV.U32 R20, RZ, RZ, 0x67666564 ;  /* 0x67666564ff147424 */ /* 0x000fe200078e00ff */
[----:B------:R-:W-:Y:S01]  /*69b0*/  LOP3.LUT R16, R17, 0xf8000000, R16, 0xf8, !PT ;  /* 0xf800000011107812 */ /* 0x000fe200078ef810 */
[----:B------:R1:W-:Y:S01]  /*69c0*/  STL.64 [R1+0x5a8], R22 ;  /* 0x0005a81601007387 */ /* 0x0003e20000100a00 */
[----:B------:R-:W-:Y:S01]  /*69d0*/  LOP3.LUT R17, R9, 0x1fffff, R10, 0xf8, !PT ;  /* 0x001fffff09117812 */ /* 0x000fe200078ef80a */
[----:B------:R-:W-:-:S02]  /*69e0*/  HFMA2 R10, -RZ, RZ, 0, 2.09808349609375e-05 ;  /* 0x00000160ff0a7431 */ /* 0x000fc400000001ff */
[----:B------:R-:W-:Y:S01]  /*69f0*/  IMAD R9, R31, -0x22633260, RZ ;  /* 0xdd9ccda01f097824 */ /* 0x000fe200078e02ff */
[----:B------:R-:W-:Y:S01]  /*6a00*/  LOP3.LUT R7, R7, 0x7ffffff, RZ, 0xc0, !PT ;  /* 0x07ffffff07077812 */ /* 0x000fe200078ec0ff */
[----:B------:R2:W3:Y:S01]  /*6a10*/  I2F.F64.U64 R24, R16 ;  /* 0x0000001000187312 */ /* 0x0004e20000301800 */
[----:B------:R4:W-:Y:S01]  /*6a20*/  STL.64 [R1+0x5a0], R20 ;  /* 0x0005a01401007387 */ /* 0x0009e20000100a00 */
[----:B------:R-:W-:Y:S02]  /*6a30*/  IMAD R13, R14, 0xbb, R9 ;  /* 0x000000bb0e0d7824 */ /* 0x000fe400078e0209 */
[----:B0-----:R-:W-:Y:S02]  /*6a40*/  HFMA2 R26, -RZ, RZ, -7.7734375, -5.765625 ;  /* 0xc7c6c5c4ff1a7431 */ /* 0x001fe400000001ff */
[----:B------:R-:W-:Y:S02]  /*6a50*/  IMAD.MOV.U32 R18, RZ, RZ, 0x7f7e7d7c ;  /* 0x7f7e7d7cff127424 */ /* 0x000fe400078e00ff */
[----:B------:R-:W-:-:S02]  /*6a60*/  IMAD.MOV.U32 R27, RZ, RZ, -0x34353638 ;  /* 0xcbcac9c8ff1b7424 */ /* 0x000fc400078e00ff */
[----:B-1----:R-:W-:Y:S02]  /*6a70*/  HFMA2 R22, -RZ, RZ, -0.000461101531982421875, -0.00033855438232421875 ;  /* 0x8f8e8d8cff167431 */ /* 0x002fe400000001ff */
[----:B------:R-:W-:Y:S01]  /*6a80*/  IMAD.WIDE.U32 R8, R14, -0x22633260, R10 ;  /* 0xdd9ccda00e087825 */ /* 0x000fe200078e000a */
[----:B------:R-:W-:-:S03]  /*6a90*/  DMUL R10, R4, 256 ;  /* 0x40700000040a7828 */ /* 0x000fc60000000000 */
[----:B--2---:R-:W-:Y:S01]  /*6aa0*/  HFMA2 R16, -RZ, RZ, -0.00743865966796875, -0.0054779052734375 ;  /* 0x9f9e9d9cff107431 */ /* 0x004fe200000001ff */
[----:B------:R0:W-:Y:S01]  /*6ab0*/  STL.64 [R1+0x5b8], R18 ;  /* 0x0005b81201007387 */ /* 0x0001e20000100a00 */
[----:B------:R-:W-:Y:S01]  /*6ac0*/  IMAD.MOV.U32 R23, RZ, RZ, -0x6c6d6e70 ;  /* 0x93929190ff177424 */ /* 0x000fe200078e00ff */
[----:B------:R-:W-:Y:S01]  /*6ad0*/  IADD3 R4, PT, PT, R9, R13, RZ ;  /* 0x0000000d09047210 */ /* 0x000fe20007ffe0ff */
[----:B----4-:R-:W-:Y:S01]  /*6ae0*/  IMAD.MOV.U32 R20, RZ, RZ, -0x78797a7c ;  /* 0x87868584ff147424 */ /* 0x010fe200078e00ff */
[----:B------:R-:W-:Y:S01]  /*6af0*/  LOP3.LUT R8, R7, 0xf8000000, R8, 0xf8, !PT ;  /* 0xf800000007087812 */ /* 0x000fe200078ef808 */
[----:B------:R-:W-:Y:S01]  /*6b00*/  IMAD.MOV.U32 R31, RZ, RZ, -0x4050608 ;  /* 0xfbfaf9f8ff1f7424 */ /* 0x000fe200078e00ff */
[----:B------:R-:W-:Y:S01]  /*6b10*/  LOP3.LUT R9, R4, 0x1fffff, RZ, 0xc0, !PT ;  /* 0x001fffff04097812 */ /* 0x000fe200078ec0ff */
[----:B---3--:R-:W-:Y:S01]  /*6b20*/  DMUL R4, R24, 1.1102230246251565404e-16 ;  /* 0x3ca0000018047828 */ /* 0x008fe20000000000 */
[----:B------:R-:W-:Y:S01]  /*6b30*/  MOV R21, 0x8b8a8988 ;  /* 0x8b8a898800157802 */ /* 0x000fe20000000f00 */
[----:B------:R1:W-:Y:S01]  /*6b40*/  STL.64 [R1+0x5c8], R22 ;  /* 0x0005c81601007387 */ /* 0x0003e20000100a00 */
[----:B------:R-:W-:Y:S01]  /*6b50*/  F2F.F32.F64 R10, R10 ;  /* 0x0000000a000a7310 */ /* 0x000fe20000301000 */
[----:B------:R-:W-:Y:S01]  /*6b60*/  MOV R17, 0xa3a2a1a0 ;  /* 0xa3a2a1a000117802 */ /* 0x000fe20000000f00 */
[----:B0-----:R-:W-:Y:S01]  /*6b70*/  IMAD.MOV.U32 R18, RZ, RZ, -0x58595a5c ;  /* 0xa7a6a5a4ff127424 */ /* 0x001fe200078e00ff */
[----:B------:R0:W-:Y:S01]  /*6b80*/  STL.64 [R1+0x5c0], R20 ;  /* 0x0005c01401007387 */ /* 0x0001e20000100a00 */
[----:B------:R-:W-:Y:S01]  /*6b90*/  MOV R19, 0xabaaa9a8 ;  /* 0xabaaa9a800137802 */ /* 0x000fe20000000f00 */
[----:B------:R-:W-:Y:S01]  /*6ba0*/  DMUL R28, R4, 256 ;  /* 0x40700000041c7828 */ /* 0x000fe20000000000 */
[----:B------:R-:W-:Y:S01]  /*6bb0*/  IMAD.MOV.U32 R24, RZ, RZ, -0x40414244 ;  /* 0xbfbebdbcff187424 */ /* 0x000fe200078e00ff */
[----:B------:R-:W-:Y:S01]  /*6bc0*/  MOV R25, 0xc3c2c1c0 ;  /* 0xc3c2c1c000197802 */ /* 0x000fe20000000f00 */
[----:B------:R-:W2:Y:S01]  /*6bd0*/  I2F.F64.U64 R8, R8 ;  /* 0x0000000800087312 */ /* 0x000ea20000301800 */
[----:B------:R3:W-:Y:S01]  /*6be0*/  STL.64 [R1+0x5d8], R16 ;  /* 0x0005d81001007387 */ /* 0x0007e20000100a00 */
[----:B------:R-:W-:Y:S01]  /*6bf0*/  MOV R14, 0x97969594 ;  /* 0x97969594000e7802 */ /* 0x000fe20000000f00 */
[----:B-1----:R-:W-:Y:S01]  /*6c00*/  HFMA2 R23, -RZ, RZ, -0.9658203125, -0.71484375 ;  /* 0xbbbab9b8ff177431 */ /* 0x002fe200000001ff */
[----:B------:R-:W-:Y:S01]  /*6c10*/  MOV R22, 0xb7b6b5b4 ;  /* 0xb7b6b5b400167802 */ /* 0x000fe20000000f00 */
[----:B------:R1:W-:Y:S01]  /*6c20*/  STL.64 [R1+0x5e0], R18 ;  /* 0x0005e01201007387 */ /* 0x0003e20000100a00 */
[----:B------:R-:W-:-:S02]  /*6c30*/  IMAD.MOV.U32 R15, RZ, RZ, -0x64656668 ;  /* 0x9b9a9998ff0f7424 */ /* 0x000fc400078e00ff */
[----:B0-----:R-:W-:Y:S01]  /*6c40*/  HFMA2 R20, -RZ, RZ, -0.1199951171875, -0.088623046875 ;  /* 0xafaeadacff147431 */ /* 0x001fe200000001ff */
[----:B------:R0:W4:Y:S01]  /*6c50*/  F2F.F32.F64 R11, R28 ;  /* 0x0000001c000b7310 */ /* 0x0001220000301000 */
[----:B------:R-:W-:Y:S01]  /*6c60*/  IMAD.MOV.U32 R21, RZ, RZ, -0x4c4d4e50 ;  /* 0xb3b2b1b0ff157424 */ /* 0x000fe200078e00ff */
[----:B------:R5:W-:Y:S01]  /*6c70*/  STL.64 [R1+0x5f0], R22 ;  /* 0x0005f01601007387 */ /* 0x000be20000100a00 */
[----:B---3--:R-:W-:-:S03]  /*6c80*/  MOV R16, 0x3020100 ;  /* 0x0302010000107802 */ /* 0x008fc60000000f00 */
[----:B------:R3:W-:Y:S01]  /*6c90*/  STL.64 [R1+0x5e8], R20 ;  /* 0x0005e81401007387 */ /* 0x0007e20000100a00 */
[----:B--2---:R-:W-:Y:S01]  /*6ca0*/  DMUL R4, R8, 1.1102230246251565404e-16 ;  /* 0x3ca0000008047828 */ /* 0x004fe20000000000 */
[----:B-1----:R-:W-:Y:S02]  /*6cb0*/  IMAD.MOV.U32 R18, RZ, RZ, -0x28292a2c ;  /* 0xd7d6d5d4ff127424 */ /* 0x002fe400078e00ff */
[----:B------:R1:W-:Y:S01]  /*6cc0*/  STL.64 [R1+0x5f8], R24 ;  /* 0x0005f81801007387 */ /* 0x0003e20000100a00 */
[----:B------:R-:W-:Y:S01]  /*6cd0*/  MOV R19, 0xdbdad9d8 ;  /* 0xdbdad9d800137802 */ /* 0x000fe20000000f00 */
[----:B0-----:R-:W-:Y:S01]  /*6ce0*/  IMAD.MOV.U32 R28, RZ, RZ, -0x10111214 ;  /* 0xefeeedecff1c7424 */ /* 0x001fe200078e00ff */
[----:B------:R-:W-:Y:S01]  /*6cf0*/  MOV R29, 0xf3f2f1f0 ;  /* 0xf3f2f1f0001d7802 */ /* 0x000fe20000000f00 */
[----:B-----5:R-:W-:Y:S01]  /*6d00*/  HFMA2 R23, -RZ, RZ, -4052, -3024 ;  /* 0xebeae9e8ff177431 */ /* 0x020fe200000001ff */
[----:B------:R-:W-:Y:S01]  /*6d10*/  DMUL R4, R4, 256 ;  /* 0x4070000004047828 */ /* 0x000fe20000000000 */
[----:B------:R-:W-:Y:S01]  /*6d20*/  MOV R22, 0xe7e6e5e4 ;  /* 0xe7e6e5e400167802 */ /* 0x000fe20000000f00 */
[----:B------:R-:W-:Y:S01]  /*6d30*/  STL.64 [R1+0x600], R26 ;  /* 0x0006001a01007387 */ /* 0x000fe20000100a00 */
[----:B---3--:R-:W-:-:S02]  /*6d40*/  HFMA2 R20, -RZ, RZ, -503.5, -375 ;  /* 0xdfdedddcff147431 */ /* 0x008fc400000001ff */
[----:B------:R-:W-:Y:S01]  /*6d50*/  IMAD.MOV.U32 R21, RZ, RZ, -0x1c1d1e20 ;  /* 0xe3e2e1e0ff157424 */ /* 0x000fe200078e00ff */
[----:B------:R0:W2:Y:S01]  /*6d60*/  F2F.F32.F64 R8, R4 ;  /* 0x0000000400087310 */ /* 0x0000a20000301000 */
[----:B-1----:R-:W-:Y:S01]  /*6d70*/  MOV R24, 0xfffefdfc ;  /* 0xfffefdfc00187802 */ /* 0x002fe20000000f00 */
[----:B------:R-:W-:Y:S04]  /*6d80*/  STL.64 [R1+0x610], R18 ;  /* 0x0006101201007387 */ /* 0x000fe80000100a00 */
[----:B------:R-:W-:Y:S04]  /*6d90*/  STL.64 [R1+0x618], R20 ;  /* 0x0006181401007387 */ /* 0x000fe80000100a00 */
[----:B------:R-:W-:Y:S01]  /*6da0*/  STL.64 [R1+0x620], R22 ;  /* 0x0006201601007387 */ /* 0x000fe20000100a00 */
[----:B0-----:R-:W-:Y:S01]  /*6db0*/  MOV R4, 0xb ;  /* 0x0000000b00047802 */ /* 0x001fe20000000f00 */
[----:B------:R-:W-:-:S02]  /*6dc0*/  IMAD.MOV.U32 R5, RZ, RZ, 0x0 ;  /* 0x00000000ff057424 */ /* 0x000fc400078e00ff */
[----:B------:R-:W-:Y:S04]  /*6dd0*/  STL.64 [R1+0x628], R28 ;  /* 0x0006281c01007387 */ /* 0x000fe80000100a00 */
[----:B------:R-:W-:Y:S04]  /*6de0*/  STL.64 [R1+0x630], R30 ;  /* 0x0006301e01007387 */ /* 0x000fe80000100a00 */
[----:B------:R-:W-:Y:S04]  /*6df0*/  STL [R1+0x53c], R16 ;  /* 0x00053c1001007387 */ /* 0x000fe80000100800 */
[----:B------:R-:W-:Y:S04]  /*6e00*/  STL [R1+0x638], R24 ;  /* 0x0006381801007387 */ /* 0x000fe80000100800 */
[----:B----4-:R-:W-:Y:S04]  /*6e10*/  STL.64 [R1+0x640], R10 ;  /* 0x0006400a01007387 */ /* 0x010fe80000100a00 */
[----:B--2---:R-:W-:Y:S04]  /*6e20*/  STL [R1+0x63c], R8 ;  /* 0x00063c0801007387 */ /* 0x004fe80000100800 */
[----:B------:R0:W-:Y:S02]  /*6e30*/  STL.64 [R1+0x5d0], R14 ;  /* 0x0005d00e01007387 */ /* 0x0001e40000100a00 */
[----:B0-----:R-:W-:Y:S01]  /*6e40*/  HFMA2 R15, -RZ, RZ, -62.5625, -46.5 ;  /* 0xd3d2d1d0ff0f7431 */ /* 0x001fe200000001ff */
[----:B------:R-:W-:-:S05]  /*6e50*/  MOV R14, 0xcfcecdcc ;  /* 0xcfcecdcc000e7802 */ /* 0x000fca0000000f00 */
[----:B------:R0:W-:Y:S02]  /*6e60*/  STL.64 [R1+0x608], R14 ;  /* 0x0006080e01007387 */ /* 0x0001e40000100a00 */
[----:B0-----:R-:W-:Y:S02]  /*6e70*/  IMAD.MOV.U32 R14, RZ, RZ, R12 ;  /* 0x000000ffff0e7224 */ /* 0x001fe400078e000c */
[----:B------:R-:W-:-:S07]  /*6e80*/  HFMA2 R12, -RZ, RZ, 0, 0 ;  /* 0x00000000ff0c7431 */ /* 0x000fce00000001ff */
.L_x_29:
        /* <DEDUP_REMOVED lines=29> */
.L_x_25:
        /* <DEDUP_REMOVED lines=12> */
.L_x_26:
        /* <DEDUP_REMOVED lines=100> */
.L_x_27:
[----:B------:R-:W-:Y:S01]  /*7760*/  IMAD R13, R13, -0x21131993, RZ ;  /* 0xdeece66d0d0d7824 */ /* 0x000fe200078e02ff */
[----:B0-----:R-:W-:Y:S01]  /*7770*/  MOV R7, 0x53c ;  /* 0x0000053c00077802 */ /* 0x001fe20000000f00 */
[----:B------:R-:W-:-:S04]  /*7780*/  IMAD.WIDE.U32 R8, R14, -0x21131993, R4 ;  /* 0xdeece66d0e087825 */ /* 0x000fc800078e0004 */
[----:B------:R-:W-:Y:S02]  /*7790*/  IMAD R13, R14, 0x5, R13 ;  /* 0x000000050e0d7824 */ /* 0x000fe400078e020d */
[----:B------:R-:W-:-:S03]  /*77a0*/  IMAD.MOV.U32 R14, RZ, RZ, R8 ;  /* 0x000000ffff0e7224 */ /* 0x000fc600078e0008 */
[----:B------:R-:W-:-:S04]  /*77b0*/  IADD3 R13, PT, PT, R9, R13, RZ ;  /* 0x0000000d090d7210 */ /* 0x000fc80007ffe0ff */
[----:B------:R-:W-:-:S07]  /*77c0*/  LOP3.LUT R33, R13, 0xffff, RZ, 0xc0, !PT ;  /* 0x0000ffff0d217812 */ /* 0x000fce00078ec0ff */
.L_x_28:
        /* <DEDUP_REMOVED lines=8> */
[----:B------:R-:W-:Y:S01]  /*7850*/  MOV R16, 0x23222120 ;  /* 0x2322212000107802 */ /* 0x000fe20000000f00 */
[----:B------:R-:W-:Y:S02]  /*7860*/  IMAD.MOV.U32 R17, RZ, RZ, 0x27262524 ;  /* 0x27262524ff117424 */ /* 0x000fe400078e00ff */
[----:B------:R-:W-:Y:S02]  /*7870*/  HFMA2 R5, -RZ, RZ, 0.00010716915130615234375, 7.65323638916015625e-05 ;  /* 0x07060504ff057431 */ /* 0x000fe400000001ff */
[----:B------:R-:W-:Y:S02]  /*7880*/  IMAD.MOV.U32 R4, RZ, RZ, 0x3020100 ;  /* 0x03020100ff047424 */ /* 0x000fe400078e00ff */
[----:B0-----:R-:W-:Y:S01]  /*7890*/  HFMA2 R10, -RZ, RZ, 0.00086307525634765625, 0.00061798095703125 ;  /* 0x13121110ff0a7431 */ /* 0x001fe200000001ff */
[----:B------:R-:W-:Y:S01]  /*78a0*/  MOV R11, 0x17161514 ;  /* 0x17161514000b7802 */ /* 0x000fe20000000f00 */
[----:B------:R0:W-:Y:S01]  /*78b0*/  STL.64 [R1+0x668], R16 ;  /* 0x0006681001007387 */ /* 0x0001e20000100a00 */
[----:B------:R-:W-:-:S02]  /*78c0*/  HFMA2 R13, -RZ, RZ, 0.00695037841796875, 0.0049896240234375 ;  /* 0x1f1e1d1cff0d7431 */ /* 0x000fc400000001ff */
[----:B------:R-:W-:Y:S01]  /*78d0*/  IMAD.MOV.U32 R12, RZ, RZ, 0x1b1a1918 ;  /* 0x1b1a1918ff0c7424 */ /* 0x000fe200078e00ff */
[----:B------:R-:W-:Y:S01]  /*78e0*/  MOV R8, 0xb0a0908 ;  /* 0x0b0a090800087802 */ /* 0x000fe20000000f00 */
[----:B------:R1:W-:Y:S01]  /*78f0*/  STL.64 [R1+0x648], R4 ;  /* 0x0006480401007387 */ /* 0x0003e20000100a00 */
[----:B------:R-:W-:Y:S02]  /*7900*/  IMAD R7, R33, 0x3749a7f9, RZ ;  /* 0x3749a7f921077824 */ /* 0x000fe400078e02ff */
[----:B------:R-:W-:Y:S02]  /*7910*/  HFMA2 R25, -RZ, RZ, 29.21875, 21.1875 ;  /* 0x4f4e4d4cff197431 */ /* 0x000fe400000001ff */
[----:B------:R-:W-:Y:S01]  /*7920*/  IMAD.MOV.U32 R9, RZ, RZ, 0xf0e0d0c ;  /* 0x0f0e0d0cff097424 */ /* 0x000fe200078e00ff */
[----:B------:R2:W-:Y:S01]  /*7930*/  STL.64 [R1+0x658], R10 ;  /* 0x0006580a01007387 */ /* 0x0005e20000100a00 */
[----:B------:R-:W-:Y:S02]  /*7940*/  IMAD.MOV.U32 R24, RZ, RZ, 0x4b4a4948 ;  /* 0x4b4a4948ff187424 */ /* 0x000fe400078e00ff */
[----:B------:R-:W-:Y:S01]  /*7950*/  HFMA2 R28, -RZ, RZ, 235.25, 171 ;  /* 0x5b5a5958ff1c7431 */ /* 0x000fe200000001ff */
[----:B------:R-:W-:Y:S01]  /*7960*/  MOV R29, 0x5f5e5d5c ;  /* 0x5f5e5d5c001d7802 */ /* 0x000fe20000000f00 */
[----:B0-----:R-:W-:-:S02]  /*7970*/  HFMA2 R17, -RZ, RZ, 2874, 0.00180149078369140625 ;  /* 0x699d1761ff117431 */ /* 0x001fc400000001ff */
[----:B------:R-:W-:Y:S01]  /*7980*/  IMAD.MOV.U32 R16, RZ, RZ, 0x7168255e ;  /* 0x7168255eff107424 */ /* 0x000fe200078e00ff */
[----:B------:R0:W-:Y:S01]  /*7990*/  STL.64 [R1+0x660], R12 ;  /* 0x0006600c01007387 */ /* 0x0001e20000100a00 */
[----:B------:R-:W-:Y:S01]  /*79a0*/  HFMA2 R21, -RZ, RZ, 0.45068359375, 0.3251953125 ;  /* 0x37363534ff157431 */ /* 0x000fe200000001ff */
[----:B-1----:R-:W-:Y:S01]  /*79b0*/  MOV R5, 0x47464544 ;  /* 0x4746454400057802 */ /* 0x002fe20000000f00 */
[----:B------:R-:W-:Y:S01]  /*79c0*/  HFMA2 R4, -RZ, RZ, 3.62890625, 2.625 ;  /* 0x43424140ff047431 */ /* 0x000fe200000001ff */
[----:B------:R1:W-:Y:S01]  /*79d0*/  STL.64 [R1+0x650], R8 ;  /* 0x0006500801007387 */ /* 0x0003e20000100a00 */
[----:B------:R-:W-:Y:S02]  /*79e0*/  HFMA2 R18, -RZ, RZ, 0.05596923828125, 0.040283203125 ;  /* 0x2b2a2928ff127431 */ /* 0x000fe400000001ff */
[C---:B--2---:R-:W-:Y:S01]  /*79f0*/  IMAD R11, R14.reuse, 0x2dae45d7, R7 ;  /* 0x2dae45d70e0b7824 */ /* 0x044fe200078e0207 */
[----:B------:R-:W-:Y:S01]  /*7a00*/  MOV R19, 0x2f2e2d2c ;  /* 0x2f2e2d2c00137802 */ /* 0x000fe20000000f00 */
[----:B------:R-:W-:Y:S01]  /*7a10*/  IMAD.WIDE.U32 R16, R14, 0x3749a7f9, R16 ;  /* 0x3749a7f90e107825 */ /* 0x000fe200078e0010 */
[----:B------:R-:W-:Y:S01]  /*7a20*/  STL.64 [R1+0x690], R24 ;  /* 0x0006901801007387 */ /* 0x000fe20000100a00 */
[----:B------:R-:W-:-:S02]  /*7a30*/  MOV R22, 0x3b3a3938 ;  /* 0x3b3a393800167802 */ /* 0x000fc40000000f00 */
[----:B0-----:R-:W-:Y:S01]  /*7a40*/  MOV R12, 0x559c57e0 ;  /* 0x559c57e0000c7802 */ /* 0x001fe20000000f00 */
[----:B------:R0:W-:Y:S01]  /*7a50*/  STL.64 [R1+0x688], R4 ;  /* 0x0006880401007387 */ /* 0x0001e20000100a00 */
[----:B------:R-:W-:Y:S01]  /*7a60*/  IMAD.MOV.U32 R13, RZ, RZ, 0x630baad2 ;  /* 0x630baad2ff0d7424 */ /* 0x000fe200078e00ff */
[----:B------:R-:W-:Y:S01]  /*7a70*/  MOV R26, 0x53525150 ;  /* 0x53525150001a7802 */ /* 0x000fe20000000f00 */
[----:B------:R-:W-:Y:S01]  /*7a80*/  IMAD R7, R33, -0x60c7f860, RZ ;  /* 0x9f3807a021077824 */ /* 0x000fe200078e02ff */
[----:B------:R-:W-:Y:S01]  /*7a90*/  STL.64 [R1+0x6a0], R28 ;  /* 0x0006a01c01007387 */ /* 0x000fe20000100a00 */
[----:B-1----:R-:W-:-:S03]  /*7aa0*/  IMAD.WIDE.U32 R8, R14, -0x4b9ff597, R30 ;  /* 0xb4600a690e087825 */ /* 0x002fc600078e001e */
[----:B------:R-:W-:Y:S01]  /*7ab0*/  STL.64 [R1+0x670], R18 ;  /* 0x0006701201007387 */ /* 0x000fe20000100a00 */
[C---:B------:R-:W-:Y:S02]  /*7ac0*/  IMAD R7, R14.reuse, 0x700dc01f, R7 ;  /* 0x700dc01f0e077824 */ /* 0x040fe400078e0207 */
[----:B------:R-:W-:Y:S01]  /*7ad0*/  IMAD.MOV.U32 R20, RZ, RZ, 0x33323130 ;  /* 0x33323130ff147424 */ /* 0x000fe200078e00ff */
[----:B0-----:R-:W-:Y:S01]  /*7ae0*/  IADD3 R4, PT, PT, R17, R11, RZ ;  /* 0x0000000b11047210 */ /* 0x001fe20007ffe0ff */
[----:B------:R-:W-:Y:S02]  /*7af0*/  IMAD R5, R33, -0x4b9ff597, RZ ;  /* 0xb4600a6921057824 */ /* 0x000fe400078e02ff */
[----:B------:R-:W-:Y:S01]  /*7b00*/  IMAD.WIDE.U32 R10, R14, -0x60c7f860, R12 ;  /* 0x9f3807a00e0a7825 */ /* 0x000fe200078e000c */
[----:B------:R-:W-:Y:S01]  /*7b10*/  LOP3.LUT R31, R4, 0xffff, RZ, 0xc0, !PT ;  /* 0x0000ffff041f7812 */ /* 0x000fe200078ec0ff */
[----:B------:R0:W-:Y:S02]  /*7b20*/  STL.64 [R1+0x678], R20 ;  /* 0x0006781401007387 */ /* 0x0001e40000100a00 */
[----:B------:R-:W-:Y:S01]  /*7b30*/  IMAD R5, R14, 0x7760bb20, R5 ;  /* 0x7760bb200e057824 */ /* 0x000fe200078e0205 */
[----:B------:R-:W-:Y:S01]  /*7b40*/  IADD3 R12, PT, PT, R11, R7, RZ ;  /* 0x000000070b0c7210 */ /* 0x000fe20007ffe0ff */
[----:B------:R-:W-:Y:S01]  /*7b50*/  IMAD R7, R33, 0x772c5f11, RZ ;  /* 0x772c5f1121077824 */ /* 0x000fe200078e02ff */
[----:B------:R-:W-:Y:S01]  /*7b60*/  SHF.R.U64 R11, R16, 0x15, R31 ;  /* 0x00000015100b7819 */ /* 0x000fe2000000121f */
[----:B------:R-:W-:Y:S01]  /*7b70*/  IMAD.MOV.U32 R13, RZ, RZ, -0x768ed2c8 ;  /* 0x89712d38ff0d7424 */ /* 0x000fe200078e00ff */
[----:B------:R-:W-:Y:S01]  /*7b80*/  IADD3 R9, PT, PT, R9, R5, RZ ;  /* 0x0000000509097210 */ /* 0x000fe20007ffe0ff */
[----:B------:R-:W-:Y:S01]  /*7b90*/  IMAD R7, R14, 0x530f32eb, R7 ;  /* 0x530f32eb0e077824 */ /* 0x000fe200078e0207 */
[----:B------:R-:W-:Y:S01]  /*7ba0*/  SHF.R.U32.HI R5, RZ, 0x15, R31 ;  /* 0x00000015ff057819 */ /* 0x000fe2000001161f */
[----:B------:R-:W-:Y:S01]  /*7bb0*/  IMAD.MOV.U32 R23, RZ, RZ, 0x3f3e3d3c ;  /* 0x3f3e3d3cff177424 */ /* 0x000fe200078e00ff */
[----:B------:R-:W-:Y:S01]  /*7bc0*/  LOP3.LUT R10, R11, 0xf8000000, R10, 0xf8, !PT ;  /* 0xf80000000b0a7812 */ /* 0x000fe200078ef80a */
[----:B0-----:R-:W-:Y:S01]  /*7bd0*/  HFMA2 R21, -RZ, RZ, 7608, 5552 ;  /* 0x6f6e6d6cff157431 */ /* 0x001fe200000001ff */
[----:B------:R-:W-:Y:S01]  /*7be0*/  LOP3.LUT R11, R5, 0x1fffff, R12, 0xf8, !PT ;  /* 0x001fffff050b7812 */ /* 0x000fe200078ef80c */
[----:B------:R-:W-:Y:S01]  /*7bf0*/  HFMA2 R12, -RZ, RZ, 15904, -20.0625 ;  /* 0x73c4cd04ff0c7431 */ /* 0x000fe200000001ff */
[----:B------:R-:W-:Y:S01]  /*7c00*/  SHF.R.U64 R4, R8, 0x15, R9 ;  /* 0x0000001508047819 */ /* 0x000fe20000001209 */
[----:B------:R-:W-:Y:S01]  /*7c10*/  IMAD R5, R33, -0x22633260, RZ ;  /* 0xdd9ccda021057824 */ /* 0x000fe200078e02ff */
[----:B------:R-:W-:Y:S01]  /*7c20*/  MOV R9, 0x0 ;  /* 0x0000000000097802 */ /* 0x000fe20000000f00 */
[----:B------:R0:W1:Y:S01]  /*7c30*/  I2F.F64.U64 R24, R10 ;  /* 0x0000000a00187312 */ /* 0x0000620000301800 */
[----:B------:R-:W-:Y:S01]  /*7c40*/  IMAD.MOV.U32 R8, RZ, RZ, 0x160 ;  /* 0x00000160ff087424 */ /* 0x000fe200078e00ff */
[----:B------:R-:W-:Y:S01]  /*7c50*/  LOP3.LUT R4, R4, 0x7ffffff, RZ, 0xc0, !PT ;  /* 0x07ffffff04047812 */ /* 0x000fe200078ec0ff */
[----:B------:R-:W-:-:S02]  /*7c60*/  IMAD R5, R14, 0xbb, R5 ;  /* 0x000000bb0e057824 */ /* 0x000fc400078e0205 */
[----:B------:R-:W-:Y:S02]  /*7c70*/  HFMA2 R18, -RZ, RZ, 945, 688 ;  /* 0x63626160ff127431 */ /* 0x000fe400000001ff */
[C---:B------:R-:W-:Y:S01]  /*7c80*/  IMAD.WIDE.U32 R8, R14.reuse, -0x22633260, R8 ;  /* 0xdd9ccda00e087825 */ /* 0x040fe200078e0008 */
[----:B------:R-:W-:Y:S01]  /*7c90*/  MOV R20, 0x6b6a6968 ;  /* 0x6b6a696800147802 */ /* 0x000fe20000000f00 */
[----:B------:R2:W-:Y:S02]  /*7ca0*/  STL.64 [R1+0x680], R22 ;  /* 0x0006801601007387 */ /* 0x0005e40000100a00 */
[----:B------:R-:W-:Y:S01]  /*7cb0*/  IMAD.WIDE.U32 R12, R14, 0x772c5f11, R12 ;  /* 0x772c5f110e0c7825 */ /* 0x000fe200078e000c */
[----:B------:R-:W-:Y:S01]  /*7cc0*/  LOP3.LUT R8, R4, 0xf8000000, R8, 0xf8, !PT ;  /* 0xf800000004087812 */ /* 0x000fe200078ef808 */
[----:B------:R3:W-:Y:S02]  /*7cd0*/  STL.64 [R1+0x6b0], R20 ;  /* 0x0006b01401007387 */ /* 0x0007e40000100a00 */
[----:B------:R-:W-:Y:S01]  /*7ce0*/  IMAD.IADD R5, R9, 0x1, R5 ;  /* 0x0000000109057824 */ /* 0x000fe200078e0205 */
[----:B------:R-:W-:Y:S01]  /*7cf0*/  IADD3 R7, PT, PT, R13, R7, RZ ;  /* 0x000000070d077210 */ /* 0x000fe20007ffe0ff */
[----:B0-----:R-:W-:Y:S01]  /*7d00*/  IMAD R11, R33, -0x5ea76960, RZ ;  /* 0xa15896a0210b7824 */ /* 0x001fe200078e02ff */
[----:B------:R-:W-:Y:S01]  /*7d10*/  MOV R13, 0x2501550a ;  /* 0x2501550a000d7802 */ /* 0x000fe20000000f00 */
[----:B------:R-:W-:Y:S01]  /*7d20*/  IMAD.MOV.U32 R19, RZ, RZ, 0x67666564 ;  /* 0x67666564ff137424 */ /* 0x000fe200078e00ff */
[----:B------:R-:W-:Y:S01]  /*7d30*/  SHF.R.U64 R7, R12, 0x15, R7 ;  /* 0x000000150c077819 */ /* 0x000fe20000001207 */
[----:B------:R-:W-:Y:S01]  /*7d40*/  HFMA2 R12, -RZ, RZ, -0.00017678737640380859375, 0.02978515625 ;  /* 0x89cb27a0ff0c7431 */ /* 0x000fe200000001ff */
[----:B------:R-:W-:Y:S01]  /*7d50*/  LOP3.LUT R9, R5, 0x1fffff, RZ, 0xc0, !PT ;  /* 0x001fffff05097812 */ /* 0x000fe200078ec0ff */
[----:B-1----:R-:W-:Y:S01]  /*7d60*/  DMUL R4, R24, 1.1102230246251565404e-16 ;  /* 0x3ca0000018047828 */ /* 0x002fe20000000000 */
[C---:B------:R-:W-:Y:S01]  /*7d70*/  IMAD R15, R14.reuse, 0x181a9317, R11 ;  /* 0x181a93170e0f7824 */ /* 0x040fe200078e020b */
[----:B------:R-:W-:Y:S01]  /*7d80*/  LOP3.LUT R7, R7, 0x7ffffff, RZ, 0xc0, !PT ;  /* 0x07ffffff07077812 */ /* 0x000fe200078ec0ff */
[----:B--2---:R-:W-:Y:S01]  /*7d90*/  IMAD.MOV.U32 R22, RZ, RZ, 0x73727170 ;  /* 0x73727170ff167424 */ /* 0x004fe200078e00ff */
[----:B------:R-:W-:Y:S01]  /*7da0*/  MOV R23, 0x77767574 ;  /* 0x7776757400177802 */ /* 0x000fe20000000f00 */
[----:B------:R-:W0:Y:S01]  /*7db0*/  I2F.F64.U64 R8, R8 ;  /* 0x0000000800087312 */ /* 0x000e220000301800 */
[----:B---3--:R-:W-:Y:S01]  /*7dc0*/  HFMA2 R20, -RZ, RZ, -5.352497100830078125e-05, -2.288818359375e-05 ;  /* 0x83828180ff147431 */ /* 0x008fe200000001ff */
[----:B------:R1:W-:Y:S01]  /*7dd0*/  STL.64 [R1+0x6a8], R18 ;  /* 0x0006a81201007387 */ /* 0x0003e20000100a00 */
[----:B------:R-:W-:Y:S01]  /*7de0*/  IMAD.WIDE.U32 R12, R14, -0x5ea76960, R12 ;  /* 0xa15896a00e0c7825 */ /* 0x000fe200078e000c */
[----:B------:R-:W-:Y:S01]  /*7df0*/  DMUL R10, R4, 256 ;  /* 0x40700000040a7828 */ /* 0x000fe20000000000 */
[----:B------:R-:W-:Y:S01]  /*7e00*/  MOV R25, 0x9f9e9d9c ;  /* 0x9f9e9d9c00197802 */ /* 0x000fe20000000f00 */
[----:B------:R2:W-:Y:S01]  /*7e10*/  STL.64 [R1+0x6b8], R22 ;  /* 0x0006b81601007387 */ /* 0x0005e20000100a00 */
[----:B------:R-:W-:Y:S01]  /*7e20*/  IMAD.MOV.U32 R27, RZ, RZ, 0x57565554 ;  /* 0x57565554ff1b7424 */ /* 0x000fe200078e00ff */
[----:B------:R-:W-:Y:S01]  /*7e30*/  IADD3 R4, PT, PT, R13, R15, RZ ;  /* 0x0000000f0d047210 */ /* 0x000fe20007ffe0ff */
[----:B------:R-:W-:Y:S01]  /*7e40*/  IMAD.MOV.U32 R21, RZ, RZ, -0x78797a7c ;  /* 0x87868584ff157424 */ /* 0x000fe200078e00ff */
[----:B------:R-:W-:Y:S01]  /*7e50*/  LOP3.LUT R12, R7, 0xf8000000, R12, 0xf8, !PT ;  /* 0xf8000000070c7812 */ /* 0x000fe200078ef80c */
[----:B------:R-:W-:Y:S01]  /*7e60*/  IMAD.MOV.U32 R24, RZ, RZ, -0x64656668 ;  /* 0x9b9a9998ff187424 */ /* 0x000fe200078e00ff */
[----:B------:R-:W-:Y:S01]  /*7e70*/  LOP3.LUT R13, R4, 0x1fffff, RZ, 0xc0, !PT ;  /* 0x001fffff040d7812 */ /* 0x000fe200078ec0ff */
[----:B------:R3:W-:Y:S01]  /*7e80*/  STL.64 [R1+0x698], R26 ;  /* 0x0006981a01007387 */ /* 0x0007e20000100a00 */
[----:B-1----:R-:W-:Y:S01]  /*7e90*/  IMAD.MOV.U32 R18, RZ, RZ, 0x7b7a7978 ;  /* 0x7b7a7978ff127424 */ /* 0x002fe200078e00ff */
[----:B0-----:R-:W-:Y:S01]  /*7ea0*/  DMUL R4, R8, 1.1102230246251565404e-16 ;  /* 0x3ca0000008047828 */ /* 0x001fe20000000000 */
[----:B------:R0:W1:Y:S01]  /*7eb0*/  I2F.F64.U64 R28, R12 ;  /* 0x0000000c001c7312 */ /* 0x0000620000301800 */
[----:B------:R-:W-:Y:S01]  /*7ec0*/  MOV R19, 0x7f7e7d7c ;  /* 0x7f7e7d7c00137802 */ /* 0x000fe20000000f00 */
[----:B--2---:R-:W-:Y:S01]  /*7ed0*/  HFMA2 R22, -RZ, RZ, -0.00092411041259765625, -0.00067901611328125 ;  /* 0x93929190ff167431 */ /* 0x004fe200000001ff */
[----:B------:R-:W-:Y:S01]  /*7ee0*/  MOV R23, 0x97969594 ;  /* 0x9796959400177802 */ /* 0x000fe20000000f00 */
[----:B------:R2:W-:Y:S01]  /*7ef0*/  STL.64 [R1+0x6c8], R20 ;  /* 0x0006c81401007387 */ /* 0x0005e20000100a00 */
[----:B------:R-:W-:Y:S01]  /*7f00*/  MOV R14, 0x8b8a8988 ;  /* 0x8b8a8988000e7802 */ /* 0x000fe20000000f00 */
[----:B------:R-:W-:Y:S01]  /*7f10*/  IMAD.MOV.U32 R15, RZ, RZ, -0x70717274 ;  /* 0x8f8e8d8cff0f7424 */ /* 0x000fe200078e00ff */
[----:B------:R-:W-:Y:S01]  /*7f20*/  DMUL R8, R4, 256 ;  /* 0x4070000004087828 */ /* 0x000fe20000000000 */
[----:B------:R4:W-:Y:S01]  /*7f30*/  STL.64 [R1+0x6c0], R18 ;  /* 0x0006c01201007387 */ /* 0x0009e20000100a00 */
[----:B------:R-:W-:Y:S01]  /*7f40*/  F2F.F32.F64 R10, R10 ;  /* 0x0000000a000a7310 */ /* 0x000fe20000301000 */
[----:B---3--:R-:W-:-:S02]  /*7f50*/  HFMA2 R26, -RZ, RZ, -0.9658203125, -0.71484375 ;  /* 0xbbbab9b8ff1a7431 */ /* 0x008fc400000001ff */
[----:B------:R-:W-:Y:S01]  /*7f60*/  IMAD.MOV.U32 R27, RZ, RZ, -0x40414244 ;  /* 0xbfbebdbcff1b7424 */ /* 0x000fe200078e00ff */
[----:B------:R3:W-:Y:S01]  /*7f70*/  STL.64 [R1+0x6d8], R22 ;  /* 0x0006d81601007387 */ /* 0x0007e20000100a00 */
[----:B0-----:R-:W-:Y:S01]  /*7f80*/  IMAD.MOV.U32 R12, RZ, RZ, -0x4c4d4e50 ;  /* 0xb3b2b1b0ff0c7424 */ /* 0x001fe200078e00ff */
[----:B------:R-:W-:Y:S01]  /*7f90*/  MOV R13, 0xb7b6b5b4 ;  /* 0xb7b6b5b4000d7802 */ /* 0x000fe20000000f00 */
[----:B-1----:R-:W-:Y:S01]  /*7fa0*/  DMUL R4, R28, 1.1102230246251565404e-16 ;  /* 0x3ca000001c047828 */ /* 0x002fe20000000000 */
[----:B--2---:R-:W-:Y:S01]  /*7fb0*/  HFMA2 R21, -RZ, RZ, -0.1199951171875, -0.088623046875 ;  /* 0xafaeadacff157431 */ /* 0x004fe200000001ff */
[----:B------:R-:W-:Y:S01]  /*7fc0*/  F2F.F32.F64 R8, R8 ;  /* 0x0000000800087310 */ /* 0x000fe20000301000 */
[----:B------:R-:W-:Y:S01]  /*7fd0*/  MOV R20, 0xabaaa9a8 ;  /* 0xabaaa9a800147802 */ /* 0x000fe20000000f00 */
[----:B------:R0:W-:Y:S01]  /*7fe0*/  STL.64 [R1+0x700], R26 ;  /* 0x0007001a01007387 */ /* 0x0001e20000100a00 */
[----:B----4-:R-:W-:Y:S02]  /*7ff0*/  HFMA2 R18, -RZ, RZ, -0.0149078369140625, -0.010986328125 ;  /* 0xa3a2a1a0ff127431 */ /* 0x010fe400000001ff */
[----:B------:R-:W-:-:S02]  /*8000*/  IMAD.MOV.U32 R19, RZ, RZ, -0x58595a5c ;  /* 0xa7a6a5a4ff137424 */ /* 0x000fc400078e00ff */
[----:B------:R-:W-:Y:S01]  /*8010*/  HFMA2 R28, -RZ, RZ, -4052, -3024 ;  /* 0xebeae9e8ff1c7431 */ /* 0x000fe200000001ff */
[----:B------:R-:W-:Y:S01]  /*8020*/  DMUL R4, R4, 256 ;  /* 0x4070000004047828 */ /* 0x000fe20000000000 */
[----:B---3--:R-:W-:Y:S01]  /*8030*/  IMAD.MOV.U32 R22, RZ, RZ, -0x34353638 ;  /* 0xcbcac9c8ff167424 */ /* 0x008fe200078e00ff */
[----:B------:R-:W-:Y:S01]  /*8040*/  MOV R23, 0xcfcecdcc ;  /* 0xcfcecdcc00177802 */ /* 0x000fe20000000f00 */
[----:B------:R1:W-:Y:S01]  /*8050*/  STL.64 [R1+0x6f0], R20 ;  /* 0x0006f01401007387 */ /* 0x0003e20000100a00 */
[----:B------:R-:W-:Y:S02]  /*8060*/  IMAD.MOV.U32 R29, RZ, RZ, -0x10111214 ;  /* 0xefeeedecff1d7424 */ /* 0x000fe400078e00ff */
[----:B------:R2:W3:Y:S01]  /*8070*/  F2F.F32.F64 R9, R4 ;  /* 0x0000000400097310 */ /* 0x0004e20000301000 */
[----:B------:R4:W-:Y:S01]  /*8080*/  STL.64 [R1+0x6e8], R18 ;  /* 0x0006e81201007387 */ /* 0x0009e20000100a00 */
[----:B0-----:R-:W-:Y:S01]  /*8090*/  HFMA2 R27, -RZ, RZ, -32608, -24384 ;  /* 0xf7f6f5f4ff1b7431 */ /* 0x001fe200000001ff */
[----:B------:R-:W-:-:S02]  /*80a0*/  MOV R26, 0xf3f2f1f0 ;  /* 0xf3f2f1f0001a7802 */ /* 0x000fc40000000f00 */
[----:B------:R0:W-:Y:S01]  /*80b0*/  STL.64 [R1+0x6e0], R24 ;  /* 0x0006e01801007387 */ /* 0x0001e20000100a00 */
[----:B-1----:R-:W-:-:S03]  /*80c0*/  HFMA2 R21, -RZ, RZ, -503.5, -375 ;  /* 0xdfdedddcff157431 */ /* 0x002fc600000001ff */
[----:B------:R1:W-:Y:S01]  /*80d0*/  STL.64 [R1+0x710], R22 ;  /* 0x0007101601007387 */ /* 0x0003e20000100a00 */
[----:B------:R-:W-:Y:S01]  /*80e0*/  MOV R20, 0xdbdad9d8 ;  /* 0xdbdad9d800147802 */ /* 0x000fe20000000f00 */
[----:B--2---:R-:W-:Y:S02]  /*80f0*/  HFMA2 R4, -RZ, RZ, 0, 6.55651092529296875e-07 ;  /* 0x0000000bff047431 */ /* 0x004fe400000001ff */
[----:B----4-:R-:W-:Y:S02]  /*8100*/  IMAD.MOV.U32 R19, RZ, RZ, -0x28292a2c ;  /* 0xd7d6d5d4ff137424 */ /* 0x010fe400078e00ff */
[----:B------:R-:W-:Y:S01]  /*8110*/  HFMA2 R18, -RZ, RZ, -62.5625, -46.5 ;  /* 0xd3d2d1d0ff127431 */ /* 0x000fe200000001ff */
[----:B------:R-:W-:Y:S01]  /*8120*/  STL.64 [R1+0x730], R28 ;  /* 0x0007301c01007387 */ /* 0x000fe20000100a00 */
[----:B------:R-:W-:Y:S01]  /*8130*/  MOV R5, 0x0 ;  /* 0x0000000000057802 */ /* 0x000fe20000000f00 */
[----:B0-----:R-:W-:Y:S01]  /*8140*/  IMAD.MOV.U32 R24, RZ, RZ, -0x1c1d1e20 ;  /* 0xe3e2e1e0ff187424 */ /* 0x001fe200078e00ff */
[----:B------:R-:W-:Y:S01]  /*8150*/  MOV R25, 0xe7e6e5e4 ;  /* 0xe7e6e5e400197802 */ /* 0x000fe20000000f00 */
[----:B------:R-:W-:Y:S01]  /*8160*/  STL.64 [R1+0x720], R20 ;  /* 0x0007201401007387 */ /* 0x000fe20000100a00 */
[----:B-1----:R-:W-:Y:S01]  /*8170*/  IMAD.MOV.U32 R22, RZ, RZ, -0x4050608 ;  /* 0xfbfaf9f8ff167424 */ /* 0x002fe200078e00ff */
[----:B------:R-:W-:-:S02]  /*8180*/  MOV R23, 0xfffefdfc ;  /* 0xfffefdfc00177802 */ /* 0x000fc40000000f00 */
[----:B------:R-:W-:Y:S04]  /*8190*/  STL.64 [R1+0x718], R18 ;  /* 0x0007181201007387 */ /* 0x000fe80000100a00 */
[----:B------:R-:W-:Y:S04]  /*81a0*/  STL.64 [R1+0x728], R24 ;  /* 0x0007281801007387 */ /* 0x000fe80000100a00 */
[----:B------:R-:W-:Y:S04]  /*81b0*/  STL.64 [R1+0x738], R26 ;  /* 0x0007381a01007387 */ /* 0x000fe80000100a00 */
[----:B------:R-:W-:Y:S04]  /*81c0*/  STL.64 [R1+0x740], R22 ;  /* 0x0007401601007387 */ /* 0x000fe80000100a00 */
[----:B---3--:R-:W-:Y:S04]  /*81d0*/  STL.64 [R1+0x748], R8 ;  /* 0x0007480801007387 */ /* 0x008fe80000100a00 */
[----:B------:R-:W-:Y:S04]  /*81e0*/  STL [R1+0x750], R10 ;  /* 0x0007500a01007387 */ /* 0x000fe80000100800 */
[----:B------:R0:W-:Y:S04]  /*81f0*/  STL.64 [R1+0x6d0], R14 ;  /* 0x0006d00e01007387 */ /* 0x0001e80000100a00 */
[----:B------:R1:W-:Y:S01]  /*8200*/  STL.64 [R1+0x6f8], R12 ;  /* 0x0006f80c01007387 */ /* 0x0003e20000100a00 */
[----:B0-----:R-:W-:Y:S01]  /*8210*/  HFMA2 R15, -RZ, RZ, -7.7734375, -5.765625 ;  /* 0xc7c6c5c4ff0f7431 */ /* 0x001fe200000001ff */
[----:B------:R-:W-:Y:S01]  /*8220*/  MOV R14, 0xc3c2c1c0 ;  /* 0xc3c2c1c0000e7802 */ /* 0x000fe20000000f00 */
[----:B-1----:R-:W-:-:S04]  /*8230*/  IMAD.MOV.U32 R12, RZ, RZ, RZ ;  /* 0x000000ffff0c7224 */ /* 0x002fc800078e00ff */
[----:B------:R0:W-:Y:S02]  /*8240*/  STL.64 [R1+0x708], R14 ;  /* 0x0007080e01007387 */ /* 0x0001e40000100a00 */
[----:B0-----:R-:W-:-:S07]  /*8250*/  MOV R14, R16 ;  /* 0x00000010000e7202 */ /* 0x001fce0000000f00 */
.L_x_34:
        /* <DEDUP_REMOVED lines=29> */
.L_x_30:
        /* <DEDUP_REMOVED lines=12> */
.L_x_31:
        /* <DEDUP_REMOVED lines=100> */
.L_x_32:
[----:B------:R-:W-:Y:S01]  /*8b30*/  IMAD R13, R13, -0x21131993, RZ ;  /* 0xdeece66d0d0d7824 */ /* 0x000fe200078e02ff */
[----:B0-----:R-:W-:Y:S01]  /*8b40*/  MOV R7, 0x648 ;  /* 0x0000064800077802 */ /* 0x001fe20000000f00 */
[----:B------:R-:W-:-:S04]  /*8b50*/  IMAD.WIDE.U32 R8, R14, -0x21131993, R4 ;  /* 0xdeece66d0e087825 */ /* 0x000fc800078e0004 */
[----:B------:R-:W-:Y:S01]  /*8b60*/  IMAD R13, R14, 0x5, R13 ;  /* 0x000000050e0d7824 */ /* 0x000fe200078e020d */
[----:B------:R-:W-:-:S03]  /*8b70*/  MOV R14, R8 ;  /* 0x00000008000e7202 */ /* 0x000fc60000000f00 */
[----:B------:R-:W-:-:S05]  /*8b80*/  IMAD.IADD R13, R9, 0x1, R13 ;  /* 0x00000001090d7824 */ /* 0x000fca00078e020d */
[----:B------:R-:W-:-:S07]  /*8b90*/  LOP3.LUT R31, R13, 0xffff, RZ, 0xc0, !PT ;  /* 0x0000ffff0d1f7812 */ /* 0x000fce00078ec0ff */
.L_x_33:
        /* <DEDUP_REMOVED lines=12> */
[----:B------:R-:W-:Y:S02]  /*8c60*/  HFMA2 R12, -RZ, RZ, 0.00695037841796875, 0.0049896240234375 ;  /* 0x1f1e1d1cff0c7431 */ /* 0x000fe400000001ff */
[----:B------:R-:W-:Y:S02]  /*8c70*/  IMAD.MOV.U32 R13, RZ, RZ, 0x23222120 ;  /* 0x23222120ff0d7424 */ /* 0x000fe400078e00ff */
[----:B------:R-:W-:Y:S01]  /*8c80*/  HFMA2 R17, -RZ, RZ, 0.05596923828125, 0.040283203125 ;  /* 0x2b2a2928ff117431 */ /* 0x000fe200000001ff */
[----:B------:R0:W-:Y:S01]  /*8c90*/  STL.64 [R1+0x760], R8 ;  /* 0x0007600801007387 */ /* 0x0001e20000100a00 */
[----:B------:R-:W-:Y:S01]  /*8ca0*/  MOV R16, 0x27262524 ;  /* 0x2726252400107802 */ /* 0x000fe20000000f00 */
[----:B------:R-:W-:Y:S01]  /*8cb0*/  IMAD.MOV.U32 R18, RZ, RZ, 0x2f2e2d2c ;  /* 0x2f2e2d2cff127424 */ /* 0x000fe200078e00ff */
[----:B------:R-:W-:Y:S01]  /*8cc0*/  MOV R19, 0x33323130 ;  /* 0x3332313000137802 */ /* 0x000fe20000000f00 */
        /* <DEDUP_REMOVED lines=15> */
[----:B------:R1:W-:Y:S01]  /*8dc0*/  STL.64 [R1+0x780], R18 ;  /* 0x0007801201007387 */ /* 0x0003e20000100a00 */
[----:B--2---:R-:W-:Y:S02]  /*8dd0*/  MOV R13, 0x5b5a5958 ;  /* 0x5b5a5958000d7802 */ /* 0x004fe40000000f00 */
[----:B------:R-:W-:Y:S01]  /*8de0*/  IMAD R5, R14, 0x530f32eb, R5 ;  /* 0x530f32eb0e057824 */ /* 0x000fe200078e0205 */
[----:B------:R2:W-:Y:S01]  /*8df0*/  STL.64 [R1+0x768], R10 ;  /* 0x0007680a01007387 */ /* 0x0005e20000100a00 */
[----:B------:R-:W-:Y:S01]  /*8e00*/  IMAD.MOV.U32 R12, RZ, RZ, 0x57565554 ;  /* 0x57565554ff0c7424 */ /* 0x000fe200078e00ff */
[----:B------:R-:W-:Y:S01]  /*8e10*/  MOV R22, 0x3f3e3d3c ;  /* 0x3f3e3d3c00167802 */ /* 0x000fe20000000f00 */
[----:B0-----:R-:W-:Y:S01]  /*8e20*/  HFMA2 R16, -RZ, RZ, 471.5, 343 ;  /* 0x5f5e5d5cff107431 */ /* 0x001fe200000001ff */
[----:B------:R-:W-:Y:S01]  /*8e30*/  IADD3 R4, PT, PT, R9, R5, RZ ;  /* 0x0000000509047210 */ /* 0x000fe20007ffe0ff */
[----:B------:R-:W-:Y:S01]  /*8e40*/  IMAD R5, R31, -0x5ea76960, RZ ;  /* 0xa15896a01f057824 */ /* 0x000fe200078e02ff */
[----:B------:R0:W-:Y:S01]  /*8e50*/  STL.64 [R1+0x7a8], R12 ;  /* 0x0007a80c01007387 */ /* 0x0001e20000100a00 */
[----:B------:R-:W-:Y:S01]  /*8e60*/  IMAD.MOV.U32 R9, RZ, RZ, 0x2501550a ;  /* 0x2501550aff097424 */ /* 0x000fe200078e00ff */
[----:B------:R-:W-:Y:S01]  /*8e70*/  SHF.R.U64 R4, R8, 0x15, R4 ;  /* 0x0000001508047819 */ /* 0x000fe20000001204 */
[----:B------:R-:W-:Y:S01]  /*8e80*/  IMAD R5, R14, 0x181a9317, R5 ;  /* 0x181a93170e057824 */ /* 0x000fe200078e0205 */
[----:B------:R-:W-:Y:S01]  /*8e90*/  MOV R8, 0x89cb27a0 ;  /* 0x89cb27a000087802 */ /* 0x000fe20000000f00 */
[----:B-1----:R-:W-:-:S02]  /*8ea0*/  HFMA2 R18, -RZ, RZ, 11072, 0.020965576171875 ;  /* 0x7168255eff127431 */ /* 0x002fc400000001ff */
[----:B------:R-:W-:Y:S02]  /*8eb0*/  IMAD.MOV.U32 R17, RZ, RZ, 0x63626160 ;  /* 0x63626160ff117424 */ /* 0x000fe400078e00ff */
[----:B--2---:R-:W-:Y:S01]  /*8ec0*/  HFMA2 R10, -RZ, RZ, 7.2734375, 5.265625 ;  /* 0x47464544ff0a7431 */ /* 0x004fe200000001ff */
[----:B------:R-:W-:Y:S01]  /*8ed0*/  LOP3.LUT R4, R4, 0x7ffffff, RZ, 0xc0, !PT ;  /* 0x07ffffff04047812 */ /* 0x000fe200078ec0ff */
[----:B------:R-:W-:Y:S01]  /*8ee0*/  IMAD.WIDE.U32 R8, R14, -0x5ea76960, R8 ;  /* 0xa15896a00e087825 */ /* 0x000fe200078e0008 */
[----:B------:R-:W-:Y:S01]  /*8ef0*/  STL.64 [R1+0x7a0], R24 ;  /* 0x0007a01801007387 */ /* 0x000fe20000100a00 */
[----:B------:R-:W-:Y:S02]  /*8f00*/  MOV R26, 0x77767574 ;  /* 0x77767574001a7802 */ /* 0x000fe40000000f00 */
[----:B0-----:R-:W-:Y:S01]  /*8f10*/  IMAD R13, R31, 0x3749a7f9, RZ ;  /* 0x3749a7f91f0d7824 */ /* 0x001fe200078e02ff */
[----:B------:R-:W-:Y:S01]  /*8f20*/  IADD3 R5, PT, PT, R9, R5, RZ ;  /* 0x0000000509057210 */ /* 0x000fe20007ffe0ff */
[----:B------:R0:W-:Y:S01]  /*8f30*/  STL.64 [R1+0x7b0], R16 ;  /* 0x0007b01001007387 */ /* 0x0001e20000100a00 */
[----:B------:R-:W-:Y:S01]  /*8f40*/  IMAD.MOV.U32 R19, RZ, RZ, 0x699d1761 ;  /* 0x699d1761ff137424 */ /* 0x000fe200078e00ff */
[----:B------:R-:W-:Y:S01]  /*8f50*/  LOP3.LUT R4, R4, 0xf8000000, R8, 0xf8, !PT ;  /* 0xf800000004047812 */ /* 0x000fe200078ef808 */
[----:B------:R-:W-:Y:S01]  /*8f60*/  IMAD.MOV.U32 R11, RZ, RZ, 0x4b4a4948 ;  /* 0x4b4a4948ff0b7424 */ /* 0x000fe200078e00ff */
[----:B------:R-:W-:Y:S01]  /*8f70*/  LOP3.LUT R5, R5, 0x1fffff, RZ, 0xc0, !PT ;  /* 0x001fffff05057812 */ /* 0x000fe200078ec0ff */
[C---:B------:R-:W-:Y:S01]  /*8f80*/  IMAD R15, R14.reuse, 0x2dae45d7, R13 ;  /* 0x2dae45d70e0f7824 */ /* 0x040fe200078e020d */
[----:B------:R1:W-:Y:S01]  /*8f90*/  STL.64 [R1+0x790], R22 ;  /* 0x0007901601007387 */ /* 0x0003e20000100a00 */
[----:B------:R-:W-:-:S04]  /*8fa0*/  IMAD.WIDE.U32 R12, R14, 0x3749a7f9, R18 ;  /* 0x3749a7f90e0c7825 */ /* 0x000fc800078e0012 */
[----:B------:R-:W-:Y:S01]  /*8fb0*/  HFMA2 R19, -RZ, RZ, -5.352497100830078125e-05, -2.288818359375e-05 ;  /* 0x83828180ff137431 */ /* 0x000fe200000001ff */
[----:B------:R-:W-:Y:S01]  /*8fc0*/  MOV R18, 0x7f7e7d7c ;  /* 0x7f7e7d7c00127802 */ /* 0x000fe20000000f00 */
[----:B------:R2:W-:Y:S01]  /*8fd0*/  STL.64 [R1+0x798], R10 ;  /* 0x0007980a01007387 */ /* 0x0005e20000100a00 */
[----:B------:R-:W-:Y:S02]  /*8fe0*/  IMAD.IADD R15, R13, 0x1, R15 ;  /* 0x000000010d0f7824 */ /* 0x000fe400078e020f */
[----:B0-----:R-:W-:Y:S01]  /*8ff0*/  HFMA2 R17, -RZ, RZ, 901.5, -0.05328369140625 ;  /* 0x630baad2ff117431 */ /* 0x001fe200000001ff */
[----:B------:R-:W-:Y:S01]  /*9000*/  MOV R16, 0x559c57e0 ;  /* 0x559c57e000107802 */ /* 0x000fe20000000f00 */
[----:B------:R-:W0:Y:S01]  /*9010*/  I2F.F64.U64 R4, R4 ;  /* 0x0000000400047312 */ /* 0x000e220000301800 */
[----:B------:R-:W-:Y:S01]  /*9020*/  IMAD.WIDE.U32 R8, R14, -0x4b9ff597, R28 ;  /* 0xb4600a690e087825 */ /* 0x000fe200078e001c */
[----:B------:R-:W-:Y:S01]  /*9030*/  LOP3.LUT R33, R15, 0xffff, RZ, 0xc0, !PT ;  /* 0x0000ffff0f217812 */ /* 0x000fe200078ec0ff */
[----:B------:R3:W-:Y:S02]  /*9040*/  STL.64 [R1+0x7d0], R18 ;  /* 0x0007d01201007387 */ /* 0x0007e40000100a00 */
[----:B-1----:R-:W-:-:S02]  /*9050*/  HFMA2 R23, -RZ, RZ, 15248, 11136 ;  /* 0x73727170ff177431 */ /* 0x002fc400000001ff */
[----:B------:R-:W-:Y:S01]  /*9060*/  IMAD.IADD R7, R9, 0x1, R7 ;  /* 0x0000000109077824 */ /* 0x000fe200078e0207 */
[----:B------:R-:W-:Y:S01]  /*9070*/  SHF.R.U32.HI R9, RZ, 0x15, R33 ;  /* 0x00000015ff097819 */ /* 0x000fe20000011621 */
[----:B------:R-:W-:Y:S01]  /*9080*/  IMAD.MOV.U32 R21, RZ, RZ, 0x3b3a3938 ;  /* 0x3b3a3938ff157424 */ /* 0x000fe200078e00ff */
[----:B------:R-:W-:Y:S01]  /*9090*/  MOV R15, 0x9b9a9998 ;  /* 0x9b9a9998000f7802 */ /* 0x000fe20000000f00 */
[----:B--2---:R-:W-:Y:S01]  /*90a0*/  IMAD R11, R31, -0x60c7f860, RZ ;  /* 0x9f3807a01f0b7824 */ /* 0x004fe200078e02ff */
[----:B------:R-:W-:Y:S01]  /*90b0*/  SHF.R.U64 R7, R8, 0x15, R7 ;  /* 0x0000001508077819 */ /* 0x000fe20000001207 */
[C---:B------:R-:W-:Y:S01]  /*90c0*/  IMAD.WIDE.U32 R16, R14.reuse, -0x60c7f860, R16 ;  /* 0x9f3807a00e107825 */ /* 0x040fe200078e0010 */
[----:B------:R1:W-:Y:S02]  /*90d0*/  STL.64 [R1+0x788], R20 ;  /* 0x0007881401007387 */ /* 0x0003e40000100a00 */
[----:B------:R-:W-:Y:S01]  /*90e0*/  LOP3.LUT R7, R7, 0x7ffffff, RZ, 0xc0, !PT ;  /* 0x07ffffff07077812 */ /* 0x000fe200078ec0ff */
[----:B------:R-:W-:Y:S01]  /*90f0*/  IMAD R11, R14, 0x700dc01f, R11 ;  /* 0x700dc01f0e0b7824 */ /* 0x000fe200078e020b */
[----:B0-----:R-:W-:Y:S01]  /*9100*/  DMUL R4, R4, 1.1102230246251565404e-16 ;  /* 0x3ca0000004047828 */ /* 0x001fe20000000000 */
[----:B------:R-:W-:Y:S01]  /*9110*/  IMAD.MOV.U32 R22, RZ, RZ, 0x6f6e6d6c ;  /* 0x6f6e6d6cff167424 */ /* 0x000fe200078e00ff */
[----:B---3--:R-:W-:Y:S01]  /*9120*/  MOV R18, 0xa7a6a5a4 ;  /* 0xa7a6a5a400127802 */ /* 0x008fe20000000f00 */
[----:B------:R-:W-:Y:S01]  /*9130*/  IMAD.MOV.U32 R27, RZ, RZ, 0x7b7a7978 ;  /* 0x7b7a7978ff1b7424 */ /* 0x000fe200078e00ff */
[----:B------:R-:W-:Y:S01]  /*9140*/  IADD3 R10, PT, PT, R17, R11, RZ ;  /* 0x0000000b110a7210 */ /* 0x000fe20007ffe0ff */
[----:B------:R-:W-:Y:S01]  /*9150*/  IMAD.MOV.U32 R11, RZ, RZ, 0x0 ;  /* 0x00000000ff0b7424 */ /* 0x000fe200078e00ff */
[----:B------:R-:W-:Y:S01]  /*9160*/  SHF.R.U64 R17, R12, 0x15, R33 ;  /* 0x000000150c117819 */ /* 0x000fe20000001221 */
[----:B------:R0:W-:Y:S01]  /*9170*/  STL.64 [R1+0x7c0], R22 ;  /* 0x0007c01601007387 */ /* 0x0001e20000100a00 */
[----:B-1----:R-:W-:Y:S01]  /*9180*/  HFMA2 R20, -RZ, RZ, 1894, 1380 ;  /* 0x67666564ff147431 */ /* 0x002fe200000001ff */
[----:B------:R-:W-:Y:S01]  /*9190*/  MOV R21, 0x6b6a6968 ;  /* 0x6b6a696800157802 */ /* 0x000fe20000000f00 */
[----:B------:R-:W-:Y:S01]  /*91a0*/  IMAD.MOV.U32 R30, RZ, RZ, -0x8090a0c ;  /* 0xf7f6f5f4ff1e7424 */ /* 0x000fe200078e00ff */
[----:B------:R-:W-:Y:S01]  /*91b0*/  LOP3.LUT R16, R17, 0xf8000000, R16, 0xf8, !PT ;  /* 0xf800000011107812 */ /* 0x000fe200078ef810 */
[----:B------:R1:W-:Y:S01]  /*91c0*/  STL.64 [R1+0x7c8], R26 ;  /* 0x0007c81a01007387 */ /* 0x0003e20000100a00 */
[----:B------:R-:W-:Y:S01]  /*91d0*/  LOP3.LUT R17, R9, 0x1fffff, R10, 0xf8, !PT ;  /* 0x001fffff09117812 */ /* 0x000fe200078ef80a */
[----:B------:R-:W-:Y:S01]  /*91e0*/  IMAD R9, R31, -0x22633260, RZ ;  /* 0xdd9ccda01f097824 */ /* 0x000fe200078e02ff */
[----:B------:R-:W-:Y:S01]  /*91f0*/  MOV R10, 0x160 ;  /* 0x00000160000a7802 */ /* 0x000fe20000000f00 */
[----:B------:R2:W-:Y:S01]  /*9200*/  STL.64 [R1+0x7b8], R20 ;  /* 0x0007b81401007387 */ /* 0x0005e20000100a00 */
[----:B------:R3:W4:Y:S01]  /*9210*/  I2F.F64.U64 R24, R16 ;  /* 0x0000001000187312 */ /* 0x0007220000301800 */
[----:B------:R-:W-:-:S02]  /*9220*/  IMAD R13, R14, 0xbb, R9 ;  /* 0x000000bb0e0d7824 */ /* 0x000fc400078e0209 */
[----:B0-----:R-:W-:Y:S02]  /*9230*/  HFMA2 R23, -RZ, RZ, -0.00092411041259765625, -0.00067901611328125 ;  /* 0x93929190ff177431 */ /* 0x001fe400000001ff */
[----:B------:R-:W-:Y:S01]  /*9240*/  IMAD.WIDE.U32 R8, R14, -0x22633260, R10 ;  /* 0xdd9ccda00e087825 */ /* 0x000fe200078e000a */
[----:B------:R-:W-:Y:S01]  /*9250*/  DMUL R10, R4, 256 ;  /* 0x40700000040a7828 */ /* 0x000fe20000000000 */
[----:B------:R-:W-:Y:S02]  /*9260*/  MOV R19, 0xabaaa9a8 ;  /* 0xabaaa9a800137802 */ /* 0x000fe40000000f00 */
[----:B------:R-:W-:Y:S02]  /*9270*/  HFMA2 R31, -RZ, RZ, -65344, -48896 ;  /* 0xfbfaf9f8ff1f7431 */ /* 0x000fe400000001ff */
[----:B------:R-:W-:Y:S01]  /*9280*/  IMAD.MOV.U32 R22, RZ, RZ, -0x70717274 ;  /* 0x8f8e8d8cff167424 */ /* 0x000fe200078e00ff */
[----:B------:R-:W-:Y:S01]  /*9290*/  IADD3 R4, PT, PT, R9, R13, RZ ;  /* 0x0000000d09047210 */ /* 0x000fe20007ffe0ff */
[----:B-1----:R-:W-:Y:S01]  /*92a0*/  IMAD.MOV.U32 R26, RZ, RZ, -0x38393a3c ;  /* 0xc7c6c5c4ff1a7424 */ /* 0x002fe200078e00ff */
[----:B------:R-:W-:Y:S01]  /*92b0*/  LOP3.LUT R8, R7, 0xf8000000, R8, 0xf8, !PT ;  /* 0xf800000007087812 */ /* 0x000fe200078ef808 */
[----:B--2---:R-:W-:Y:S01]  /*92c0*/  HFMA2 R20, -RZ, RZ, -0.00011479854583740234375, -8.41617584228515625e-05 ;  /* 0x87868584ff147431 */ /* 0x004fe200000001ff */
[----:B------:R-:W-:Y:S01]  /*92d0*/  LOP3.LUT R9, R4, 0x1fffff, RZ, 0xc0, !PT ;  /* 0x001fffff04097812 */ /* 0x000fe200078ec0ff */
[----:B---3--:R-:W-:Y:S01]  /*92e0*/  HFMA2 R16, -RZ, RZ, -0.00743865966796875, -0.0054779052734375 ;  /* 0x9f9e9d9cff107431 */ /* 0x008fe200000001ff */
[----:B------:R-:W-:Y:S01]  /*92f0*/  MOV R21, 0x8b8a8988 ;  /* 0x8b8a898800157802 */ /* 0x000fe20000000f00 */
[----:B----4-:R-:W-:Y:S01]  /*9300*/  DMUL R4, R24, 1.1102230246251565404e-16 ;  /* 0x3ca0000018047828 */ /* 0x010fe20000000000 */
[----:B------:R-:W-:Y:S01]  /*9310*/  F2F.F32.F64 R10, R10 ;  /* 0x0000000a000a7310 */ /* 0x000fe20000301000 */
[----:B------:R-:W-:Y:S01]  /*9320*/  HFMA2 R25, -RZ, RZ, -3.87890625, -2.875 ;  /* 0xc3c2c1c0ff197431 */ /* 0x000fe200000001ff */
[----:B------:R0:W-:Y:S01]  /*9330*/  STL.64 [R1+0x7e0], R22 ;  /* 0x0007e01601007387 */ /* 0x0001e20000100a00 */
[----:B------:R-:W-:Y:S01]  /*9340*/  IMAD.MOV.U32 R17, RZ, RZ, -0x5c5d5e60 ;  /* 0xa3a2a1a0ff117424 */ /* 0x000fe200078e00ff */
[----:B------:R-:W-:Y:S01]  /*9350*/  MOV R24, 0xbfbebdbc ;  /* 0xbfbebdbc00187802 */ /* 0x000fe20000000f00 */
[----:B------:R-:W-:Y:S01]  /*9360*/  IMAD.MOV.U32 R14, RZ, RZ, -0x68696a6c ;  /* 0x97969594ff0e7424 */ /* 0x000fe200078e00ff */
[----:B------:R1:W-:Y:S01]  /*9370*/  STL.64 [R1+0x7d8], R20 ;  /* 0x0007d81401007387 */ /* 0x0003e20000100a00 */
[----:B------:R-:W-:Y:S01]  /*9380*/  DMUL R28, R4, 256 ;  /* 0x40700000041c7828 */ /* 0x000fe20000000000 */
[----:B------:R-:W2:Y:S01]  /*9390*/  I2F.F64.U64 R8, R8 ;  /* 0x0000000800087312 */ /* 0x000ea20000301800 */
[----:B------:R-:W-:Y:S01]  /*93a0*/  MOV R27, 0xcbcac9c8 ;  /* 0xcbcac9c8001b7802 */ /* 0x000fe20000000f00 */
[----:B------:R3:W-:Y:S01]  /*93b0*/  STL.64 [R1+0x7f8], R18 ;  /* 0x0007f81201007387 */ /* 0x0007e20000100a00 */
[----:B0-----:R-:W-:Y:S01]  /*93c0*/  MOV R22, 0xb7b6b5b4 ;  /* 0xb7b6b5b400167802 */ /* 0x001fe20000000f00 */
[----:B------:R-:W-:-:S04]  /*93d0*/  IMAD.MOV.U32 R23, RZ, RZ, -0x44454648 ;  /* 0xbbbab9b8ff177424 */ /* 0x000fc800078e00ff */
[----:B------:R0:W4:Y:S01]  /*93e0*/  F2F.F32.F64 R11, R28 ;  /* 0x0000001c000b7310 */ /* 0x0001220000301000 */
[----:B------:R5:W-:Y:S01]  /*93f0*/  STL.64 [R1+0x7f0], R16 ;  /* 0x0007f01001007387 */ /* 0x000be20000100a00 */
[----:B-1----:R-:W-:Y:S02]  /*9400*/  HFMA2 R21, -RZ, RZ, -0.240478515625, -0.177734375 ;  /* 0xb3b2b1b0ff157431 */ /* 0x002fe400000001ff */
[----:B------:R-:W-:Y:S01]  /*9410*/  IMAD.MOV.U32 R20, RZ, RZ, -0x50515254 ;  /* 0xafaeadacff147424 */ /* 0x000fe200078e00ff */
[----:B------:R1:W-:Y:S01]  /*9420*/  STL.64 [R1+0x808], R22 ;  /* 0x0008081601007387 */ /* 0x0003e20000100a00 */
[----:B---3--:R-:W-:Y:S01]  /*9430*/  HFMA2 R19, -RZ, RZ, -251.25, -187 ;  /* 0xdbdad9d8ff137431 */ /* 0x008fe200000001ff */
[----:B--2---:R-:W-:Y:S01]  /*9440*/  DMUL R4, R8, 1.1102230246251565404e-16 ;  /* 0x3ca0000008047828 */ /* 0x004fe20000000000 */
[----:B------:R-:W-:Y:S01]  /*9450*/  MOV R18, 0xd7d6d5d4 ;  /* 0xd7d6d5d400127802 */ /* 0x000fe20000000f00 */
[----:B------:R2:W-:Y:S01]  /*9460*/  STL.64 [R1+0x800], R20 ;  /* 0x0008001401007387 */ /* 0x0005e20000100a00 */
[----:B0-----:R-:W-:Y:S01]  /*9470*/  HFMA2 R28, -RZ, RZ, -8120, -6064 ;  /* 0xefeeedecff1c7431 */ /* 0x001fe200000001ff */
[----:B------:R-:W-:-:S02]  /*9480*/  MOV R29, 0xf3f2f1f0 ;  /* 0xf3f2f1f0001d7802 */ /* 0x000fc40000000f00 */
[----:B------:R0:W-:Y:S01]  /*9490*/  STL.64 [R1+0x810], R24 ;  /* 0x0008101801007387 */ /* 0x0001e20000100a00 */
[----:B-----5:R-:W-:Y:S01]  /*94a0*/  MOV R16, 0x3020100 ;  /* 0x0302010000107802 */ /* 0x020fe20000000f00 */
[----:B------:R-:W-:Y:S01]  /*94b0*/  DMUL R4, R4, 256 ;  /* 0x4070000004047828 */ /* 0x000fe20000000000 */
[----:B-1----:R-:W-:Y:S01]  /*94c0*/  MOV R22, 0xe7e6e5e4 ;  /* 0xe7e6e5e400167802 */ /* 0x002fe20000000f00 */
[----:B------:R-:W-:Y:S01]  /*94d0*/  IMAD.MOV.U32 R23, RZ, RZ, -0x14151618 ;  /* 0xebeae9e8ff177424 */ /* 0x000fe200078e00ff */
[----:B------:R-:W-:Y:S03]  /*94e0*/  STL.64 [R1+0x818], R26 ;  /* 0x0008181a01007387 */ /* 0x000fe60000100a00 */
[----:B------:R1:W3:Y:S01]  /*94f0*/  F2F.F32.F64 R8, R4 ;  /* 0x0000000400087310 */ /* 0x0002e20000301000 */
[----:B--2---:R-:W-:Y:S01]  /*9500*/  IMAD.MOV.U32 R20, RZ, RZ, -0x20212224 ;  /* 0xdfdedddcff147424 */ /* 0x004fe200078e00ff */
[----:B------:R-:W-:Y:S01]  /*9510*/  MOV R21, 0xe3e2e1e0 ;  /* 0xe3e2e1e000157802 */ /* 0x000fe20000000f00 */
[----:B------:R-:W-:Y:S01]  /*9520*/  STL.64 [R1+0x828], R18 ;  /* 0x0008281201007387 */ /* 0x000fe20000100a00 */
[----:B0-----:R-:W-:-:S03]  /*9530*/  IMAD.MOV.U32 R24, RZ, RZ, -0x10204 ;  /* 0xfffefdfcff187424 */ /* 0x001fc600078e00ff */
[----:B------:R-:W-:Y:S01]  /*9540*/  STL.64 [R1+0x830], R20 ;  /* 0x0008301401007387 */ /* 0x000fe20000100a00 */
[----:B-1----:R-:W-:-:S03]  /*9550*/  IMAD.MOV.U32 R4, RZ, RZ, 0xb ;  /* 0x0000000bff047424 */ /* 0x002fc600078e00ff */
[----:B------:R-:W-:Y:S01]  /*9560*/  STL.64 [R1+0x838], R22 ;  /* 0x0008381601007387 */ /* 0x000fe20000100a00 */
[----:B------:R-:W-:-:S03]  /*9570*/  MOV R5, 0x0 ;  /* 0x0000000000057802 */ /* 0x000fc60000000f00 */
[----:B------:R-:W-:Y:S04]  /*9580*/  STL.64 [R1+0x840], R28 ;  /* 0x0008401c01007387 */ /* 0x000fe80000100a00 */
[----:B------:R-:W-:Y:S04]  /*9590*/  STL.64 [R1+0x848], R30 ;  /* 0x0008481e01007387 */ /* 0x000fe80000100a00 */
[----:B------:R-:W-:Y:S04]  /*95a0*/  STL [R1+0x754], R16 ;  /* 0x0007541001007387 */ /* 0x000fe80000100800 */
[----:B------:R-:W-:Y:S04]  /*95b0*/  STL [R1+0x850], R24 ;  /* 0x0008501801007387 */ /* 0x000fe80000100800 */
[----:B----4-:R-:W-:Y:S04]  /*95c0*/  STL.64 [R1+0x858], R10 ;  /* 0x0008580a01007387 */ /* 0x010fe80000100a00 */
[----:B---3--:R-:W-:Y:S04]  /*95d0*/  STL [R1+0x854], R8 ;  /* 0x0008540801007387 */ /* 0x008fe80000100800 */
[----:B------:R0:W-:Y:S02]  /*95e0*/  STL.64 [R1+0x7e8], R14 ;  /* 0x0007e80e01007387 */ /* 0x0001e40000100a00 */
[----:B0-----:R-:W-:-:S02]  /*95f0*/  HFMA2 R14, -RZ, RZ, -31.21875, -23.1875 ;  /* 0xcfcecdccff0e7431 */ /* 0x001fc400000001ff */
[----:B------:R-:W-:-:S05]  /*9600*/  IMAD.MOV.U32 R15, RZ, RZ, -0x2c2d2e30 ;  /* 0xd3d2d1d0ff0f7424 */ /* 0x000fca00078e00ff */
[----:B------:R0:W-:Y:S02]  /*9610*/  STL.64 [R1+0x820], R14 ;  /* 0x0008200e01007387 */ /* 0x0001e40000100a00 */
[----:B0-----:R-:W-:Y:S01]  /*9620*/  MOV R14, R12 ;  /* 0x0000000c000e7202 */ /* 0x001fe20000000f00 */
[----:B------:R-:W-:-:S07]  /*9630*/  HFMA2 R12, -RZ, RZ, 0, 0 ;  /* 0x00000000ff0c7431 */ /* 0x000fce00000001ff */
.L_x_39:
        /* <DEDUP_REMOVED lines=29> */
.L_x_35:
        /* <DEDUP_REMOVED lines=12> */
.L_x_36:
        /* <DEDUP_REMOVED lines=100> */
.L_x_37:
[----:B------:R-:W-:Y:S02]  /*9f10*/  IMAD R13, R13, -0x21131993, RZ ;  /* 0xdeece66d0d0d7824 */ /* 0x000fe400078e02ff */
[----:B0-----:R-:W-:-:S04]  /*9f20*/  IMAD.WIDE.U32 R8, R14, -0x21131993, R4 ;  /* 0xdeece66d0e087825 */ /* 0x001fc800078e0004 */
[----:B------:R-:W-:Y:S01]  /*9f30*/  IMAD R13, R14, 0x5, R13 ;  /* 0x000000050e0d7824 */ /* 0x000fe200078e020d */
[----:B------:R-:W-:Y:S01]  /*9f40*/  MOV R14, R8 ;  /* 0x00000008000e7202 */ /* 0x000fe20000000f00 */
[----:B------:R-:W-:-:S03]  /*9f50*/  IMAD.MOV.U32 R7, RZ, RZ, 0x754 ;  /* 0x00000754ff077424 */ /* 0x000fc600078e00ff */
[----:B------:R-:W-:-:S04]  /*9f60*/  IADD3 R13, PT, PT, R9, R13, RZ ;  /* 0x0000000d090d7210 */ /* 0x000fc80007ffe0ff */
[----:B------:R-:W-:-:S07]  /*9f70*/  LOP3.LUT R33, R13, 0xffff, RZ, 0xc0, !PT ;  /* 0x0000ffff0d217812 */ /* 0x000fce00078ec0ff */
.L_x_38:
        /* <DEDUP_REMOVED lines=169> */
.L_x_44:
        /* <DEDUP_REMOVED lines=29> */
.L_x_40:
        /* <DEDUP_REMOVED lines=12> */
.L_x_41:
        /* <DEDUP_REMOVED lines=100> */
.L_x_42:
[----:B------:R-:W-:Y:S01]  /*b2e0*/  IMAD R13, R13, -0x21131993, RZ ;  /* 0xdeece66d0d0d7824 */ /* 0x000fe200078e02ff */
[----:B0-----:R-:W-:Y:S01]  /*b2f0*/  MOV R7, 0x860 ;  /* 0x0000086000077802 */ /* 0x001fe20000000f00 */
[----:B------:R-:W-:-:S04]  /*b300*/  IMAD.WIDE.U32 R8, R14, -0x21131993, R4 ;  /* 0xdeece66d0e087825 */ /* 0x000fc800078e0004 */
[----:B------:R-:W-:Y:S02]  /*b310*/  IMAD R13, R14, 0x5, R13 ;  /* 0x000000050e0d7824 */ /* 0x000fe400078e020d */
[----:B------:R-:W-:-:S03]  /*b320*/  IMAD.MOV.U32 R14, RZ, RZ, R8 ;  /* 0x000000ffff0e7224 */ /* 0x000fc600078e0008 */
[----:B------:R-:W-:-:S04]  /*b330*/  IADD3 R13, PT, PT, R9, R13, RZ ;  /* 0x0000000d090d7210 */ /* 0x000fc80007ffe0ff */
[----:B------:R-:W-:-:S07]  /*b340*/  LOP3.LUT R31, R13, 0xffff, RZ, 0xc0, !PT ;  /* 0x0000ffff0d1f7812 */ /* 0x000fce00078ec0ff */
.L_x_43:
        /* <DEDUP_REMOVED lines=128> */
[----:B------:R-:W-:Y:S01]  /*bb50*/  MOV R27, 0xcbcac9c8 ;  /* 0xcbcac9c8001b7802 */ /* 0x000fe20000000f00 */
[----:B------:R-:W-:Y:S01]  /*bb60*/  HFMA2 R15, -RZ, RZ, -0.003711700439453125, -0.0027313232421875 ;  /* 0x9b9a9998ff0f7431 */ /* 0x000fe200000001ff */
        /* <DEDUP_REMOVED lines=40> */
.L_x_49:
        /* <DEDUP_REMOVED lines=29> */
.L_x_45:
        /* <DEDUP_REMOVED lines=12> */
.L_x_46:
        /* <DEDUP_REMOVED lines=35> */
[----:B------:R-:W-:-:S02]  /*c2b0*/  IMAD R20, R15, -0x4b9ff597, RZ ;  /* 0xb4600a690f147824 */ /* 0x000fc400078e02ff */
[----:B------:R-:W-:Y:S02]  /*c2c0*/  HFMA2 R15, -RZ, RZ, 0, 3.814697265625e-06 ;  /* 0x00000040ff0f7431 */ /* 0x000fe400000001ff */
[----:B------:R-:W-:Y:S01]  /*c2d0*/  IMAD.MOV.U32 R14, RZ, RZ, -0x6bd21946 ;  /* 0x942de6baff0e7424 */ /* 0x000fe200078e00ff */
[----:B0-----:R-:W-:Y:S01]  /*c2e0*/  IADD3 R13, PT, PT, RZ, -R24, RZ ;  /* 0x80000018ff0d7210 */ /* 0x001fe20007ffe0ff */
[C---:B-1----:R-:W-:Y:S01]  /*c2f0*/  IMAD R7, R19.reuse, 0x7760bb20, R20 ;  /* 0x7760bb2013077824 */ /* 0x042fe200078e0214 */
[----:B------:R-:W-:Y:S01]  /*c300*/  PLOP3.LUT P2, PT, PT, PT, PT, 0x8, 0x80 ;  /* 0x000000000080781c */ /* 0x000fe20003f4e170 */
        /* <DEDUP_REMOVED lines=59> */
.L_x_47:
[----:B------:R-:W-:Y:S01]  /*c6c0*/  IMAD R13, R13, -0x21131993, RZ ;  /* 0xdeece66d0d0d7824 */ /* 0x000fe200078e02ff */
[----:B0-----:R-:W-:Y:S01]  /*c6d0*/  MOV R7, 0x96c ;  /* 0x0000096c00077802 */ /* 0x001fe20000000f00 */
[----:B------:R-:W-:-:S04]  /*c6e0*/  IMAD.WIDE.U32 R8, R14, -0x21131993, R4 ;  /* 0xdeece66d0e087825 */ /* 0x000fc800078e0004 */
[----:B------:R-:W-:Y:S01]  /*c6f0*/  IMAD R13, R14, 0x5, R13 ;  /* 0x000000050e0d7824 */ /* 0x000fe200078e020d */
[----:B------:R-:W-:-:S03]  /*c700*/  MOV R14, R8 ;  /* 0x00000008000e7202 */ /* 0x000fc60000000f00 */
[----:B------:R-:W-:-:S05]  /*c710*/  IMAD.IADD R13, R9, 0x1, R13 ;  /* 0x00000001090d7824 */ /* 0x000fca00078e020d */
[----:B------:R-:W-:-:S07]  /*c720*/  LOP3.LUT R13, R13, 0xffff, RZ, 0xc0, !PT ;  /* 0x0000ffff0d0d7812 */ /* 0x000fce00078ec0ff */
.L_x_48:
        /* <DEDUP_REMOVED lines=8> */
[----:B------:R-:W-:-:S07]  /*c7b0*/  PRMT R4, RZ, 0x7610, R4 ;  /* 0x00007610ff047816 */ /* 0x000fce0000000004 */
.L_x_55:
[----:B0-----:R-:W-:Y:S02]  /*c7c0*/  HFMA2 R10, -RZ, RZ, -0.00101947784423828125, -1722 ;  /* 0x942de6baff0a7431 */ /* 0x001fe400000001ff */
[C---:B------:R-:W-:Y:S01]  /*c7d0*/  IMAD R15, R13.reuse, -0x4b9ff597, RZ ;  /* 0xb4600a690d0f7824 */ /* 0x040fe200078e02ff */
[----:B------:R-:W-:Y:S01]  /*c7e0*/  LOP3.LUT R8, R4, 0xff, RZ, 0xc0, !PT ;  /* 0x000000ff04087812 */ /* 0x000fe200078ec0ff */
[----:B------:R-:W-:Y:S02]  /*c7f0*/  IMAD.MOV.U32 R11, RZ, RZ, 0x40 ;  /* 0x00000040ff0b7424 */ /* 0x000fe400078e00ff */
[----:B------:R-:W-:Y:S02]  /*c800*/  HFMA2 R9, -RZ, RZ, 0, 0 ;  /* 0x00000000ff097431 */ /* 0x000fe400000001ff */
[----:B------:R-:W-:Y:S02]  /*c810*/  IMAD R7, R13, -0x22633260, RZ ;  /* 0xdd9ccda00d077824 */ /* 0x000fe400078e02ff */
[----:B------:R-:W-:-:S02]  /*c820*/  HFMA2 R12, -RZ, RZ, -0.00017678737640380859375, 0.02978515625 ;  /* 0x89cb27a0ff0c7431 */ /* 0x000fc400000001ff */
[C---:B------:R-:W-:Y:S02]  /*c830*/  IMAD R25, R14.reuse, 0x7760bb20, R15 ;  /* 0x7760bb200e197824 */ /* 0x040fe400078e020f */
[----:B------:R-:W-:Y:S01]  /*c840*/  HFMA2 R19, -RZ, RZ, 901.5, -0.05328369140625 ;  /* 0x630baad2ff137431 */ /* 0x000fe200000001ff */
[----:B------:R-:W-:Y:S01]  /*c850*/  MOV R17, 0x89712d38 ;  /* 0x89712d3800117802 */ /* 0x000fe20000000f00 */
[----:B------:R-:W-:Y:S01]  /*c860*/  IMAD.WIDE.U32 R10, R14, -0x4b9ff597, R10 ;  /* 0xb4600a690e0a7825 */ /* 0x000fe200078e000a */
[----:B------:R-:W-:-:S03]  /*c870*/  MOV R18, 0x559c57e0 ;  /* 0x559c57e000127802 */ /* 0x000fc60000000f00 */
[----:B------:R-:W-:Y:S01]  /*c880*/  HFMA2 R22, -RZ, RZ, 4.589557647705078125e-05, 1.52587890625e-05 ;  /* 0x03020100ff167431 */ /* 0x000fe200000001ff */
[----:B------:R-:W-:Y:S01]  /*c890*/  MOV R21, 0x699d1761 ;  /* 0x699d176100157802 */ /* 0x000fe20000000f00 */
[----:B------:R-:W-:Y:S01]  /*c8a0*/  IMAD R23, R14, 0xbb, R7 ;  /* 0x000000bb0e177824 */ /* 0x000fe200078e0207 */
[----:B------:R-:W-:Y:S01]  /*c8b0*/  IADD3 R7, PT, PT, R11, R25, RZ ;  /* 0x000000190b077210 */ /* 0x000fe20007ffe0ff */
[C---:B------:R-:W-:Y:S01]  /*c8c0*/  IMAD R29, R13.reuse, 0x772c5f11, RZ ;  /* 0x772c5f110d1d7824 */ /* 0x040fe200078e02ff */
[----:B------:R-:W-:Y:S01]  /*c8d0*/  MOV R26, 0xb0a0908 ;  /* 0x0b0a0908001a7802 */ /* 0x000fe20000000f00 */
[----:B------:R-:W-:Y:S01]  /*c8e0*/  IMAD.MOV.U32 R16, RZ, RZ, 0x73c4cd04 ;  /* 0x73c4cd04ff107424 */ /* 0x000fe200078e00ff */
[----:B------:R-:W-:Y:S01]  /*c8f0*/  SHF.R.U64 R7, R10, 0x15, R7 ;  /* 0x000000150a077819 */ /* 0x000fe20000001207 */
[----:B------:R-:W-:Y:S01]  /*c900*/  IMAD R5, R8, 0x10c, R1 ;  /* 0x0000010c08057824 */ /* 0x000fe200078e0201 */
[----:B------:R-:W-:Y:S01]  /*c910*/  MOV R8, 0x160 ;  /* 0x0000016000087802 */ /* 0x000fe20000000f00 */
[----:B------:R-:W-:Y:S01]  /*c920*/  IMAD R27, R13, -0x5ea76960, RZ ;  /* 0xa15896a00d1b7824 */ /* 0x000fe200078e02ff */
[----:B------:R-:W-:Y:S01]  /*c930*/  LOP3.LUT R7, R7, 0x7ffffff, RZ, 0xc0, !PT ;  /* 0x07ffffff07077812 */ /* 0x000fe200078ec0ff */
[C---:B------:R-:W-:Y:S01]  /*c940*/  IMAD R33, R13.reuse, 0x3749a7f9, RZ ;  /* 0x3749a7f90d217824 */ /* 0x040fe200078e02ff */
[----:B------:R0:W-:Y:S01]  /*c950*/  STL [R5+0xa78], R22 ;  /* 0x000a781605007387 */ /* 0x0001e20000100800 */
[----:B------:R-:W-:-:S02]  /*c960*/  IMAD R31, R13, -0x60c7f860, RZ ;  /* 0x9f3807a00d1f7824 */ /* 0x000fc400078e02ff */
[----:B------:R-:W-:Y:S02]  /*c970*/  HFMA2 R32, -RZ, RZ, 0.003467559814453125, 0.0024871826171875 ;  /* 0x1b1a1918ff207431 */ /* 0x000fe400000001ff */
[----:B------:R-:W-:Y:S01]  /*c980*/  IMAD.MOV.U32 R13, RZ, RZ, 0x2501550a ;  /* 0x2501550aff0d7424 */ /* 0x000fe200078e00ff */
[----:B------:R-:W-:Y:S01]  /*c990*/  STL [R5+0xa80], R26 ;  /* 0x000a801a05007387 */ /* 0x000fe20000100800 */
[----:B------:R-:W-:Y:S01]  /*c9a0*/  IMAD.MOV.U32 R20, RZ, RZ, 0x7168255e ;  /* 0x7168255eff147424 */ /* 0x000fe200078e00ff */
[----:B------:R-:W-:Y:S01]  /*c9b0*/  MOV R30, 0x17161514 ;  /* 0x17161514001e7802 */ /* 0x000fe20000000f00 */
[C---:B------:R-:W-:Y:S01]  /*c9c0*/  IMAD R29, R14.reuse, 0x530f32eb, R29 ;  /* 0x530f32eb0e1d7824 */ /* 0x040fe200078e021d */
[----:B------:R-:W-:Y:S01]  /*c9d0*/  MOV R36, 0x2f2e2d2c ;  /* 0x2f2e2d2c00247802 */ /* 0x000fe20000000f00 */
[----:B------:R-:W-:Y:S01]  /*c9e0*/  IMAD.WIDE.U32 R16, R14, 0x772c5f11, R16 ;  /* 0x772c5f110e107825 */ /* 0x000fe200078e0010 */
[----:B0-----:R-:W-:Y:S01]  /*c9f0*/  MOV R22, 0x23222120 ;  /* 0x2322212000167802 */ /* 0x001fe20000000f00 */
[----:B------:R-:W-:Y:S02]  /*ca00*/  STL [R5+0xa90], R32 ;  /* 0x000a902005007387 */ /* 0x000fe40000100800 */
[----:B------:R-:W-:-:S02]  /*ca10*/  HFMA2 R38, -RZ, RZ, 0.224853515625, 0.162109375 ;  /* 0x33323130ff267431 */ /* 0x000fc400000001ff */
[C---:B------:R-:W-:Y:S01]  /*ca20*/  IMAD.WIDE.U32 R8, R14.reuse, -0x22633260, R8 ;  /* 0xdd9ccda00e087825 */ /* 0x040fe200078e0008 */
[----:B------:R-:W-:Y:S01]  /*ca30*/  IADD3 R11, PT, PT, R17, R29, RZ ;  /* 0x0000001d110b7210 */ /* 0x000fe20007ffe0ff */
[----:B------:R0:W-:Y:S02]  /*ca40*/  STL [R5+0xa98], R22 ;  /* 0x000a981605007387 */ /* 0x0001e40000100800 */
[C---:B------:R-:W-:Y:S01]  /*ca50*/  IMAD R27, R14.reuse, 0x181a9317, R27 ;  /* 0x181a93170e1b7824 */ /* 0x040fe200078e021b */
[----:B------:R-:W-:Y:S01]  /*ca60*/  LOP3.LUT R8, R7, 0xf8000000, R8, 0xf8, !PT ;  /* 0xf800000007087812 */ /* 0x000fe200078ef808 */
[----:B------:R-:W-:Y:S01]  /*ca70*/  IMAD.WIDE.U32 R12, R14, -0x5ea76960, R12 ;  /* 0xa15896a00e0c7825 */ /* 0x000fe200078e000c */
[----:B------:R-:W-:Y:S01]  /*ca80*/  SHF.R.U64 R11, R16, 0x15, R11 ;  /* 0x00000015100b7819 */ /* 0x000fe2000000120b */
[----:B------:R-:W-:Y:S01]  /*ca90*/  STL [R5+0xa8c], R30 ;  /* 0x000a8c1e05007387 */ /* 0x000fe20000100800 */
[----:B------:R-:W-:Y:S01]  /*caa0*/  IADD3 R9, PT, PT, R9, R23, RZ ;  /* 0x0000001709097210 */ /* 0x000fe20007ffe0ff */
[C---:B------:R-:W-:Y:S01]  /*cab0*/  IMAD R33, R14.reuse, 0x2dae45d7, R33 ;  /* 0x2dae45d70e217824 */ /* 0x040fe200078e0221 */
[----:B------:R-:W-:Y:S01]  /*cac0*/  LOP3.LUT R11, R11, 0x7ffffff, RZ, 0xc0, !PT ;  /* 0x07ffffff0b0b7812 */ /* 0x000fe200078ec0ff */
[C---:B------:R-:W-:Y:S01]  /*cad0*/  IMAD R31, R14.reuse, 0x700dc01f, R31 ;  /* 0x700dc01f0e1f7824 */ /* 0x040fe200078e021f */
[----:B------:R-:W-:Y:S01]  /*cae0*/  LOP3.LUT R9, R9, 0x1fffff, RZ, 0xc0, !PT ;  /* 0x001fffff09097812 */ /* 0x000fe200078ec0ff */
[----:B------:R-:W-:Y:S01]  /*caf0*/  IMAD.WIDE.U32 R18, R14, -0x60c7f860, R18 ;  /* 0x9f3807a00e127825 */ /* 0x000fe200078e0012 */
[----:B------:R-:W-:-:S03]  /*cb00*/  LOP3.LUT R10, R11, 0xf8000000, R12, 0xf8, !PT ;  /* 0xf80000000b0a7812 */ /* 0x000fc600078ef80c */
[----:B0-----:R-:W-:Y:S01]  /*cb10*/  HFMA2 R22, -RZ, RZ, 14.578125, 10.5625 ;  /* 0x4b4a4948ff167431 */ /* 0x001fe200000001ff */
[----:B------:R-:W-:Y:S01]  /*cb20*/  STL [R5+0xaa4], R36 ;  /* 0x000aa42405007387 */ /* 0x000fe20000100800 */
[----:B------:R-:W-:Y:S01]  /*cb30*/  IMAD.WIDE.U32 R14, R14, 0x3749a7f9, R20 ;  /* 0x3749a7f90e0e7825 */ /* 0x000fe200078e0014 */
[----:B------:R-:W-:-:S03]  /*cb40*/  IADD3 R12, PT, PT, R19, R31, RZ ;  /* 0x0000001f130c7210 */ /* 0x000fc60007ffe0ff */
[----:B------:R-:W-:Y:S01]  /*cb50*/  HFMA2 R20, -RZ, RZ, 0.000430583953857421875, 0.00030803680419921875 ;  /* 0x0f0e0d0cff147431 */ /* 0x000fe200000001ff */
[----:B------:R-:W0:Y:S01]  /*cb60*/  I2F.F64.U64 R8, R8 ;  /* 0x0000000800087312 */ /* 0x000e220000301800 */
[----:B------:R-:W-:Y:S01]  /*cb70*/  IMAD.MOV.U32 R24, RZ, RZ, 0x7060504 ;  /* 0x07060504ff187424 */ /* 0x000fe200078e00ff */
[----:B------:R-:W-:Y:S01]  /*cb80*/  IADD3 R7, PT, PT, R15, R33, RZ ;  /* 0x000000210f077210 */ /* 0x000fe20007ffe0ff */
[----:B------:R-:W-:Y:S01]  /*cb90*/  IMAD.MOV.U32 R28, RZ, RZ, 0x13121110 ;  /* 0x13121110ff1c7424 */ /* 0x000fe200078e00ff */
[----:B------:R-:W-:Y:S01]  /*cba0*/  IADD3 R15, PT, PT, R13, R27, RZ ;  /* 0x0000001b0d0f7210 */ /* 0x000fe20007ffe0ff */
[----:B------:R-:W-:Y:S01]  /*cbb0*/  IMAD.MOV.U32 R26, RZ, RZ, 0x2b2a2928 ;  /* 0x2b2a2928ff1a7424 */ /* 0x000fe200078e00ff */
[----:B------:R-:W-:Y:S01]  /*cbc0*/  LOP3.LUT R13, R7, 0xffff, RZ, 0xc0, !PT ;  /* 0x0000ffff070d7812 */ /* 0x000fe200078ec0ff */
[----:B------:R1:W-:Y:S01]  /*cbd0*/  STL [R5+0xa7c], R24 ;  /* 0x000a7c1805007387 */ /* 0x0003e20000100800 */
[----:B------:R-:W-:Y:S01]  /*cbe0*/  LOP3.LUT R11, R15, 0x1fffff, RZ, 0xc0, !PT ;  /* 0x001fffff0f0b7812 */ /* 0x000fe200078ec0ff */
[----:B------:R-:W-:Y:S01]  /*cbf0*/  IMAD.MOV.U32 R32, RZ, RZ, 0x43424140 ;  /* 0x43424140ff207424 */ /* 0x000fe200078e00ff */
[--C-:B------:R-:W-:Y:S01]  /*cc00*/  SHF.R.U64 R17, R14, 0x15, R13.reuse ;  /* 0x000000150e117819 */ /* 0x100fe2000000120d */
[----:B------:R2:W-:Y:S01]  /*cc10*/  STL [R5+0xa84], R20 ;  /* 0x000a841405007387 */ /* 0x0005e20000100800 */
[----:B------:R-:W-:Y:S01]  /*cc20*/  SHF.R.U32.HI R7, RZ, 0x15, R13 ;  /* 0x00000015ff077819 */ /* 0x000fe2000001160d */
[----:B------:R-:W-:Y:S01]  /*cc30*/  IMAD.MOV.U32 R34, RZ, RZ, 0x1f1e1d1c ;  /* 0x1f1e1d1cff227424 */ /* 0x000fe200078e00ff */
[----:B------:R-:W-:Y:S01]  /*cc40*/  LOP3.LUT R16, R17, 0xf8000000, R18, 0xf8, !PT ;  /* 0xf800000011107812 */ /* 0x000fe200078ef812 */
[----:B------:R-:W3:Y:S01]  /*cc50*/  I2F.F64.U64 R10, R10 ;  /* 0x0000000a000a7312 */ /* 0x000ee20000301800 */
[----:B------:R-:W-:Y:S01]  /*cc60*/  LOP3.LUT R17, R7, 0x1fffff, R12, 0xf8, !PT ;  /* 0x001fffff07117812 */ /* 0x000fe200078ef80c */
[----:B-1----:R-:W-:Y:S01]  /*cc70*/  HFMA2 R24, -RZ, RZ, 0.027923583984375, 0.02008056640625 ;  /* 0x27262524ff187431 */ /* 0x002fe200000001ff */
[----:B------:R1:W-:Y:S01]  /*cc80*/  STL [R5+0xa88], R28 ;  /* 0x000a881c05007387 */ /* 0x0003e20000100800 */
[----:B------:R-:W-:Y:S01]  /*cc90*/  HFMA2 R30, -RZ, RZ, 1.810546875, 1.30859375 ;  /* 0x3f3e3d3cff1e7431 */ /* 0x000fe200000001ff */
[----:B0-----:R-:W-:Y:S01]  /*cca0*/  DMUL R8, R8, 1.1102230246251565404e-16 ;  /* 0x3ca0000008087828 */ /* 0x001fe20000000000 */
[----:B--2---:R-:W-:Y:S01]  /*ccb0*/  IMAD.MOV.U32 R20, RZ, RZ, 0x37363534 ;  /* 0x37363534ff147424 */ /* 0x004fe200078e00ff */
[----:B------:R0:W-:Y:S01]  /*ccc0*/  STL [R5+0xaa0], R26 ;  /* 0x000aa01a05007387 */ /* 0x0001e20000100800 */
[----:B------:R-:W2:Y:S01]  /*ccd0*/  I2F.F64.U64 R16, R16 ;  /* 0x0000001000107312 */ /* 0x000ea20000301800 */
[----:B------:R-:W-:-:S02]  /*cce0*/  HFMA2 R36, -RZ, RZ, 117.375, 85.25 ;  /* 0x57565554ff247431 */ /* 0x000fc400000001ff */
[----:B------:R-:W-:Y:S01]  /*ccf0*/  IMAD.MOV.U32 R18, RZ, RZ, -0x44454648 ;  /* 0xbbbab9b8ff127424 */ /* 0x000fe200078e00ff */
[----:B------:R4:W-:Y:S01]  /*cd00*/  STL [R5+0xa9c], R24 ;  /* 0x000a9c1805007387 */ /* 0x0009e20000100800 */
[----:B-1----:R-:W-:Y:S01]  /*cd10*/  MOV R28, 0x3b3a3938 ;  /* 0x3b3a3938001c7802 */ /* 0x002fe20000000f00 */
[----:B------:R-:W-:Y:S02]  /*cd20*/  DMUL R8, R8, 256 ;  /* 0x4070000008087828 */ /* 0x000fe40000000000 */
[----:B------:R1:W-:Y:S01]  /*cd30*/  STL [R5+0xaac], R20 ;  /* 0x000aac1405007387 */ /* 0x0003e20000100800 */
[----:B---3--:R-:W-:Y:S01]  /*cd40*/  DMUL R10, R10, 1.1102230246251565404e-16 ;  /* 0x3ca000000a0a7828 */ /* 0x008fe20000000000 */
[----:B0-----:R-:W-:Y:S02]  /*cd50*/  MOV R26, 0x53525150 ;  /* 0x53525150001a7802 */ /* 0x001fe40000000f00 */
[----:B------:R0:W-:Y:S01]  /*cd60*/  STL [R5+0xab0], R28 ;  /* 0x000ab01c05007387 */ /* 0x0001e20000100800 */
[----:B------:R3:W5:Y:S01]  /*cd70*/  F2F.F32.F64 R12, R8 ;  /* 0x00000008000c7310 */ /* 0x0007620000301000 */
[----:B----4-:R-:W-:Y:S01]  /*cd80*/  IMAD.MOV.U32 R24, RZ, RZ, 0x4f4e4d4c ;  /* 0x4f4e4d4cff187424 */ /* 0x010fe200078e00ff */
[----:B--2---:R-:W-:Y:S01]  /*cd90*/  DMUL R16, R16, 1.1102230246251565404e-16 ;  /* 0x3ca0000010107828 */ /* 0x004fe20000000000 */
[----:B------:R2:W-:Y:S01]  /*cda0*/  STL [R5+0xac0], R22 ;  /* 0x000ac01605007387 */ /* 0x0005e20000100800 */
[----:B-1----:R-:W-:Y:S01]  /*cdb0*/  MOV R20, 0x5f5e5d5c ;  /* 0x5f5e5d5c00147802 */ /* 0x002fe20000000f00 */
[----:B------:R-:W-:-:S02]  /*cdc0*/  DMUL R10, R10, 256 ;  /* 0x407000000a0a7828 */ /* 0x000fc40000000000 */
[----:B------:R1:W-:Y:S01]  /*cdd0*/  STL [R5+0xac4], R24 ;  /* 0x000ac41805007387 */ /* 0x0003e20000100800 */
[----:B0-----:R-:W-:Y:S01]  /*cde0*/  HFMA2 R28, -RZ, RZ, 945, 688 ;  /* 0x63626160ff1c7431 */ /* 0x001fe200000001ff */
[----:B---3--:R-:W-:Y:S01]  /*cdf0*/  MOV R8, 0xdbdad9d8 ;  /* 0xdbdad9d800087802 */ /* 0x008fe20000000f00 */
[----:B------:R-:W-:Y:S01]  /*ce00*/  DMUL R16, R16, 256 ;  /* 0x4070000010107828 */ /* 0x000fe20000000000 */
[----:B------:R0:W-:Y:S01]  /*ce10*/  STL [R5+0xab8], R32 ;  /* 0x000ab82005007387 */ /* 0x0001e20000100800 */
[----:B------:R-:W-:Y:S01]  /*ce20*/  MOV R9, 0x0 ;  /* 0x0000000000097802 */ /* 0x000fe20000000f00 */
[----:B--2---:R-:W-:Y:S02]  /*ce30*/  IMAD.MOV.U32 R22, RZ, RZ, 0x73727170 ;  /* 0x73727170ff167424 */ /* 0x004fe400078e00ff */
[----:B------:R2:W-:Y:S01]  /*ce40*/  STL [R5+0xac8], R26 ;  /* 0x000ac81a05007387 */ /* 0x0005e20000100800 */
[----:B------:R-:W3:Y:S01]  /*ce50*/  F2F.F32.F64 R10, R10 ;  /* 0x0000000a000a7310 */ /* 0x000ee20000301000 */
[----:B-1----:R-:W-:-:S02]  /*ce60*/  MOV R24, 0x77767574 ;  /* 0x7776757400187802 */ /* 0x002fc40000000f00 */
[----:B------:R1:W-:Y:S01]  /*ce70*/  STL [R5+0xad4], R20 ;  /* 0x000ad41405007387 */ /* 0x0003e20000100800 */
[----:B0-----:R-:W-:-:S03]  /*ce80*/  MOV R32, 0x6b6a6968 ;  /* 0x6b6a696800207802 */ /* 0x001fc60000000f00 */
[----:B------:R0:W-:Y:S01]  /*ce90*/  STL [R5+0xaec], R24 ;  /* 0x000aec1805007387 */ /* 0x0001e20000100800 */
[----:B------:R-:W4:Y:S01]  /*cea0*/  F2F.F32.F64 R16, R16 ;  /* 0x0000001000107310 */ /* 0x000f220000301000 */
[----:B--2---:R-:W-:Y:S02]  /*ceb0*/  HFMA2 R26, -RZ, RZ, 61248, 44800 ;  /* 0x7b7a7978ff1a7431 */ /* 0x004fe400000001ff */
[----:B------:R2:W-:Y:S01]  /*cec0*/  STL [R5+0xa94], R34 ;  /* 0x000a942205007387 */ /* 0x0005e20000100800 */
[----:B-1----:R-:W-:-:S03]  /*ced0*/  HFMA2 R20, -RZ, RZ, -0.00011479854583740234375, -8.41617584228515625e-05 ;  /* 0x87868584ff147431 */ /* 0x002fc600000001ff */
[----:B------:R1:W-:Y:S01]  /*cee0*/  STL [R5+0xab4], R30 ;  /* 0x000ab41e05007387 */ /* 0x0003e20000100800 */
[----:B0-----:R-:W-:-:S03]  /*cef0*/  HFMA2 R24, -RZ, RZ, -0.00743865966796875, -0.0054779052734375 ;  /* 0x9f9e9d9cff187431 */ /* 0x001fc600000001ff */
[----:B------:R0:W-:Y:S01]  /*cf00*/  STL [R5+0xad8], R28 ;  /* 0x000ad81c05007387 */ /* 0x0001e20000100800 */
[----:B--2---:R-:W-:-:S03]  /*cf10*/  MOV R34, 0x47464544 ;  /* 0x4746454400227802 */ /* 0x004fc60000000f00 */
[----:B------:R2:W-:Y:S01]  /*cf20*/  STL [R5+0xae8], R22 ;  /* 0x000ae81605007387 */ /* 0x0005e20000100800 */
[----:B-1----:R-:W-:-:S03]  /*cf30*/  IMAD.MOV.U32 R30, RZ, RZ, 0x67666564 ;  /* 0x67666564ff1e7424 */ /* 0x002fc600078e00ff */
[----:B------:R1:W-:Y:S01]  /*cf40*/  STL [R5+0xb14], R24 ;  /* 0x000b141805007387 */ /* 0x0003e20000100800 */
[----:B0-----:R-:W-:-:S03]  /*cf50*/  IMAD.MOV.U32 R28, RZ, RZ, -0x74757678 ;  /* 0x8b8a8988ff1c7424 */ /* 0x001fc600078e00ff */
[----:B------:R0:W-:Y:S01]  /*cf60*/  STL [R5+0xae0], R32 ;  /* 0x000ae02005007387 */ /* 0x0001e20000100800 */
[----:B--2---:R-:W-:-:S03]  /*cf70*/  MOV R22, 0x9b9a9998 ;  /* 0x9b9a999800167802 */ /* 0x004fc60000000f00 */
[----:B------:R2:W-:Y:S01]  /*cf80*/  STL [R5+0xabc], R34 ;  /* 0x000abc2205007387 */ /* 0x0005e20000100800 */
[----:B-1----:R-:W-:-:S03]  /*cf90*/  HFMA2 R24, -RZ, RZ, -0.48193359375, -0.3564453125 ;  /* 0xb7b6b5b4ff187431 */ /* 0x002fc600000001ff */
[----:B------:R1:W-:Y:S01]  /*cfa0*/  STL [R5+0xaf0], R26 ;  /* 0x000af01a05007387 */ /* 0x0003e20000100800 */
[----:B0-----:R-:W-:-:S03]  /*cfb0*/  HFMA2 R32, -RZ, RZ, -0.00092411041259765625, -0.00067901611328125 ;  /* 0x93929190ff207431 */ /* 0x001fc600000001ff */
[----:B------:R0:W-:Y:S01]  /*cfc0*/  STL [R5+0xafc], R20 ;  /* 0x000afc1405007387 */ /* 0x0001e20000100800 */
[----:B--2---:R-:W-:-:S03]  /*cfd0*/  HFMA2 R34, -RZ, RZ, 7608, 5552 ;  /* 0x6f6e6d6cff227431 */ /* 0x004fc600000001ff */
[----:B------:R2:W-:Y:S01]  /*cfe0*/  STL [R5+0xadc], R30 ;  /* 0x000adc1e05007387 */ /* 0x0005e20000100800 */
[----:B-1----:R-:W-:-:S03]  /*cff0*/  IMAD.MOV.U32 R26, RZ, RZ, -0x5c5d5e60 ;  /* 0xa3a2a1a0ff1a7424 */ /* 0x002fc600078e00ff */
[----:B------:R1:W-:Y:S01]  /*d000*/  STL [R5+0xb00], R28 ;  /* 0x000b001c05007387 */ /* 0x0003e20000100800 */
[----:B0-----:R-:W-:-:S03]  /*d010*/  IMAD.MOV.U32 R20, RZ, RZ, -0x54555658 ;  /* 0xabaaa9a8ff147424 */ /* 0x001fc600078e00ff */
[----:B------:R0:W-:Y:S01]  /*d020*/  STL [R5+0xb10], R22 ;  /* 0x000b101605007387 */ /* 0x0001e20000100800 */
[----:B--2---:R-:W-:-:S03]  /*d030*/  MOV R30, 0x8f8e8d8c ;  /* 0x8f8e8d8c001e7802 */ /* 0x004fc60000000f00 */
[----:B------:R2:W-:Y:S01]  /*d040*/  STL [R5+0xb2c], R24 ;  /* 0x000b2c1805007387 */ /* 0x0005e20000100800 */
[----:B-1----:R-:W-:-:S03]  /*d050*/  IMAD.MOV.U32 R28, RZ, RZ, -0x50515254 ;  /* 0xafaeadacff1c7424 */ /* 0x002fc600078e00ff */
[----:B------:R1:W-:Y:S01]  /*d060*/  STL [R5+0xb08], R32 ;  /* 0x000b082005007387 */ /* 0x0003e20000100800 */
[----:B0-----:R-:W-:-:S03]  /*d070*/  IMAD.MOV.U32 R22, RZ, RZ, -0x4c4d4e50 ;  /* 0xb3b2b1b0ff167424 */ /* 0x001fc600078e00ff */
[----:B------:R0:W-:Y:S01]  /*d080*/  STL [R5+0xb18], R26 ;  /* 0x000b181a05007387 */ /* 0x0001e20000100800 */
[----:B--2---:R-:W-:-:S03]  /*d090*/  HFMA2 R24, -RZ, RZ, -31.21875, -23.1875 ;  /* 0xcfcecdccff187431 */ /* 0x004fc600000001ff */
[----:B------:R2:W-:Y:S01]  /*d0a0*/  STL [R5+0xb20], R20 ;  /* 0x000b201405007387 */ /* 0x0005e20000100800 */
[----:B-1----:R-:W-:-:S03]  /*d0b0*/  MOV R32, 0xd7d6d5d4 ;  /* 0xd7d6d5d400207802 */ /* 0x002fc60000000f00 */
[----:B------:R1:W-:Y:S01]  /*d0c0*/  STL [R5+0xaa8], R38 ;  /* 0x000aa82605007387 */ /* 0x0003e20000100800 */
[----:B0-----:R-:W-:-:S03]  /*d0d0*/  HFMA2 R26, -RZ, RZ, -3.87890625, -2.875 ;  /* 0xc3c2c1c0ff1a7431 */ /* 0x001fc600000001ff */
[----:B------:R0:W-:Y:S01]  /*d0e0*/  STL [R5+0xacc], R36 ;  /* 0x000acc2405007387 */ /* 0x0001e20000100800 */
[----:B--2---:R-:W-:-:S03]  /*d0f0*/  MOV R20, 0xbfbebdbc ;  /* 0xbfbebdbc00147802 */ /* 0x004fc60000000f00 */
[----:B------:R2:W-:Y:S01]  /*d100*/  STL [R5+0xae4], R34 ;  /* 0x000ae42205007387 */ /* 0x0005e20000100800 */
[----:B-1----:R-:W-:-:S03]  /*d110*/  IMAD.MOV.U32 R38, RZ, RZ, 0x5b5a5958 ;  /* 0x5b5a5958ff267424 */ /* 0x002fc600078e00ff */
[----:B------:R1:W-:Y:S01]  /*d120*/  STL [R5+0xb04], R30 ;  /* 0x000b041e05007387 */ /* 0x0003e20000100800 */
[----:B0-----:R-:W-:-:S03]  /*d130*/  IMAD.MOV.U32 R36, RZ, RZ, 0x7f7e7d7c ;  /* 0x7f7e7d7cff247424 */ /* 0x001fc600078e00ff */
[----:B------:R0:W-:Y:S01]  /*d140*/  STL [R5+0xb24], R28 ;  /* 0x000b241c05007387 */ /* 0x0001e20000100800 */
[----:B--2---:R-:W-:-:S03]  /*d150*/  IMAD.MOV.U32 R34, RZ, RZ, -0x68696a6c ;  /* 0x97969594ff227424 */ /* 0x004fc600078e00ff */
[----:B------:R2:W-:Y:S01]  /*d160*/  STL [R5+0xb28], R22 ;  /* 0x000b281605007387 */ /* 0x0005e20000100800 */
[----:B-1----:R-:W-:-:S03]  /*d170*/  IMAD.MOV.U32 R30, RZ, RZ, -0x2c2d2e30 ;  /* 0xd3d2d1d0ff1e7424 */ /* 0x002fc600078e00ff */
[----:B------:R1:W-:Y:S01]  /*d180*/  STL [R5+0xb34], R20 ;  /* 0x000b341405007387 */ /* 0x0003e20000100800 */
[----:B0-----:R-:W-:-:S03]  /*d190*/  IMAD.MOV.U32 R28, RZ, RZ, -0x38393a3c ;  /* 0xc7c6c5c4ff1c7424 */ /* 0x001fc600078e00ff */
[----:B------:R0:W-:Y:S01]  /*d1a0*/  STL [R5+0xb44], R24 ;  /* 0x000b441805007387 */ /* 0x0001e20000100800 */
[----:B--2---:R-:W-:-:S03]  /*d1b0*/  MOV R22, 0xcbcac9c8 ;  /* 0xcbcac9c800167802 */ /* 0x004fc60000000f00 */
[----:B------:R2:W-:Y:S01]  /*d1c0*/  STL [R5+0xb4c], R32 ;  /* 0x000b4c2005007387 */ /* 0x0005e20000100800 */
[----:B-1----:R-:W-:-:S03]  /*d1d0*/  HFMA2 R20, -RZ, RZ, -1009, -752 ;  /* 0xe3e2e1e0ff147431 */ /* 0x002fc600000001ff */
[----:B------:R1:W-:Y:S01]  /*d1e0*/  STL [R5+0xad0], R38 ;  /* 0x000ad02605007387 */ /* 0x0003e20000100800 */
[----:B0-----:R-:W-:-:S03]  /*d1f0*/  HFMA2 R24, -RZ, RZ, -8120, -6064 ;  /* 0xefeeedecff187431 */ /* 0x001fc600000001ff */
[----:B------:R0:W-:Y:S01]  /*d200*/  STL [R5+0xaf4], R36 ;  /* 0x000af42405007387 */ /* 0x0001e20000100800 */
[----:B--2---:R-:W-:-:S03]  /*d210*/  HFMA2 R32, -RZ, RZ, -65344, -48896 ;  /* 0xfbfaf9f8ff207431 */ /* 0x004fc600000001ff */
[----:B------:R2:W-:Y:S01]  /*d220*/  STL [R5+0xb0c], R34 ;  /* 0x000b0c2205007387 */ /* 0x0005e20000100800 */
[----:B-1----:R-:W-:-:S03]  /*d230*/  MOV R38, 0x83828180 ;  /* 0x8382818000267802 */ /* 0x002fc60000000f00 */
[----:B------:R1:W-:Y:S01]  /*d240*/  STL [R5+0xb38], R26 ;  /* 0x000b381a05007387 */ /* 0x0003e20000100800 */
[----:B0-----:R-:W-:-:S03]  /*d250*/  MOV R36, 0xa7a6a5a4 ;  /* 0xa7a6a5a400247802 */ /* 0x001fc60000000f00 */
[----:B------:R0:W-:Y:S01]  /*d260*/  STL [R5+0xb3c], R28 ;  /* 0x000b3c1c05007387 */ /* 0x0001e20000100800 */
[----:B--2---:R-:W-:-:S03]  /*d270*/  MOV R34, 0xfffefdfc ;  /* 0xfffefdfc00227802 */ /* 0x004fc60000000f00 */
[----:B------:R2:W-:Y:S01]  /*d280*/  STL [R5+0xb40], R22 ;  /* 0x000b401605007387 */ /* 0x0005e20000100800 */
[----:B-1----:R-:W-:-:S03]  /*d290*/  IMAD.MOV.U32 R26, RZ, RZ, -0x14151618 ;  /* 0xebeae9e8ff1a7424 */ /* 0x002fc600078e00ff */
[----:B------:R1:W-:Y:S01]  /*d2a0*/  STL [R5+0xb48], R30 ;  /* 0x000b481e05007387 */ /* 0x0003e20000100800 */
[----:B0-----:R-:W-:-:S03]  /*d2b0*/  MOV R28, 0xf3f2f1f0 ;  /* 0xf3f2f1f0001c7802 */ /* 0x001fc60000000f00 */
[----:B------:R-:W-:Y:S01]  /*d2c0*/  STL [R5+0xaf8], R38 ;  /* 0x000af82605007387 */ /* 0x000fe20000100800 */
[----:B--2---:R-:W-:-:S03]  /*d2d0*/  MOV R22, 0xe7e6e5e4 ;  /* 0xe7e6e5e400167802 */ /* 0x004fc60000000f00 */
[----:B------:R-:W-:Y:S01]  /*d2e0*/  STL [R5+0xb1c], R36 ;  /* 0x000b1c2405007387 */ /* 0x000fe20000100800 */
[----:B-1----:R-:W-:-:S03]  /*d2f0*/  IMAD.MOV.U32 R30, RZ, RZ, -0x8090a0c ;  /* 0xf7f6f5f4ff1e7424 */ /* 0x002fc600078e00ff */
[----:B------:R-:W-:Y:S04]  /*d300*/  STL [R5+0xb58], R20 ;  /* 0x000b581405007387 */ /* 0x000fe80000100800 */
[----:B------:R-:W-:Y:S04]  /*d310*/  STL [R5+0xb5c], R22 ;  /* 0x000b5c1605007387 */ /* 0x000fe80000100800 */
[----:B------:R-:W-:Y:S04]  /*d320*/  STL [R5+0xb60], R26 ;  /* 0x000b601a05007387 */ /* 0x000fe80000100800 */
[----:B------:R-:W-:Y:S04]  /*d330*/  STL [R5+0xb64], R24 ;  /* 0x000b641805007387 */ /* 0x000fe80000100800 */
[----:B------:R-:W-:Y:S04]  /*d340*/  STL [R5+0xb68], R28 ;  /* 0x000b681c05007387 */ /* 0x000fe80000100800 */
[----:B------:R-:W-:Y:S04]  /*d350*/  STL [R5+0xb6c], R30 ;  /* 0x000b6c1e05007387 */ /* 0x000fe80000100800 */
[----:B------:R-:W-:Y:S04]  /*d360*/  STL [R5+0xb70], R32 ;  /* 0x000b702005007387 */ /* 0x000fe80000100800 */
[----:B------:R-:W-:Y:S04]  /*d370*/  STL [R5+0xb74], R34 ;  /* 0x000b742205007387 */ /* 0x000fe80000100800 */
[----:B-----5:R-:W-:Y:S04]  /*d380*/  STL [R5+0xb78], R12 ;  /* 0x000b780c05007387 */ /* 0x020fe80000100800 */
[----:B---3--:R-:W-:Y:S04]  /*d390*/  STL [R5+0xb7c], R10 ;  /* 0x000b7c0a05007387 */ /* 0x008fe80000100800 */
[----:B----4-:R-:W-:Y:S04]  /*d3a0*/  STL [R5+0xb80], R16 ;  /* 0x000b801005007387 */ /* 0x010fe80000100800 */
[----:B------:R0:W-:Y:S04]  /*d3b0*/  STL [R5+0xb30], R18 ;  /* 0x000b301205007387 */ /* 0x0001e80000100800 */
[----:B------:R1:W-:Y:S01]  /*d3c0*/  STL [R5+0xb50], R8 ;  /* 0x000b500805007387 */ /* 0x0003e20000100800 */
[----:B0-----:R-:W-:-:S02]  /*d3d0*/  IMAD.MOV.U32 R18, RZ, RZ, -0x20212224 ;  /* 0xdfdedddcff127424 */ /* 0x001fc400078e00ff */
[----:B-1----:R-:W-:-:S03]  /*d3e0*/  HFMA2 R8, -RZ, RZ, 0, 6.55651092529296875e-07 ;  /* 0x0000000bff087431 */ /* 0x002fc600000001ff */
[----:B------:R0:W-:Y:S02]  /*d3f0*/  STL [R5+0xb54], R18 ;  /* 0x000b541205007387 */ /* 0x0001e40000100800 */
[----:B0-----:R-:W-:-:S07]  /*d400*/  IMAD.MOV.U32 R18, RZ, RZ, RZ ;  /* 0x000000ffff127224 */ /* 0x001fce00078e00ff */
.L_x_54:
[C---:B------:R-:W-:Y:S02]  /*d410*/  IADD3 R17, PT, PT, -R18.reuse, 0x100, RZ ;  /* 0x0000010012117810 */ /* 0x040fe40007ffe1ff */
[----:B------:R-:W-:-:S04]  /*d420*/  IADD3 R23, PT, PT, -R18, 0xff, RZ ;  /* 0x000000ff12177810 */ /* 0x000fc80007ffe1ff */
[----:B------:R-:W-:-:S13]  /*d430*/  LOP3.LUT P0, RZ, R17, R23, RZ, 0xc0, !PT ;  /* 0x0000001711ff7212 */ /* 0x000fda000780c0ff */
[----:B0-----:R-:W-:Y:S05]  /*d440*/  @P0 BRA `(.L_x_50) ;  /* 0x0000000000340947 */ /* 0x001fea0003800000 */
        /* <DEDUP_REMOVED lines=13> */
.L_x_50:
[----:B------:R-:W0:Y:S01]  /*d520*/  I2F.U32.RP R7, R17 ;  /* 0x0000001100077306 */ /* 0x000e220000209000 */
[----:B------:R-:W-:Y:S01]  /*d530*/  IMAD R13, R13, -0x21131993, RZ ;  /* 0xdeece66d0d0d7824 */ /* 0x000fe200078e02ff */
[----:B------:R-:W-:Y:S02]  /*d540*/  IADD3 R19, PT, PT, RZ, -R17, RZ ;  /* 0x80000011ff137210 */ /* 0x000fe40007ffe0ff */
[----:B------:R-:W-:Y:S01]  /*d550*/  ISETP.NE.U32.AND P1, PT, R17, RZ, PT ;  /* 0x000000ff1100720c */ /* 0x000fe20003f25070 */
[C---:B------:R-:W-:Y:S02]  /*d560*/  IMAD R13, R14.reuse, 0x5, R13 ;  /* 0x000000050e0d7824 */ /* 0x040fe400078e020d */
[----:B------:R-:W-:-:S05]  /*d570*/  IMAD.WIDE.U32 R14, R14, -0x21131993, R8 ;  /* 0xdeece66d0e0e7825 */ /* 0x000fca00078e0008 */
[----:B------:R-:W-:Y:S01]  /*d580*/  IADD3 R21, PT, PT, R15, R13, RZ ;  /* 0x0000000d0f157210 */ /* 0x000fe20007ffe0ff */
[----:B0-----:R-:W0:Y:S03]  /*d590*/  MUFU.RCP R7, R7 ;  /* 0x0000000700077308 */ /* 0x001e260000001000 */
[----:B------:R-:W-:-:S04]  /*d5a0*/  LOP3.LUT R21, R21, 0xffff, RZ, 0xc0, !PT ;  /* 0x0000ffff15157812 */ /* 0x000fc800078ec0ff */
[----:B------:R-:W-:Y:S01]  /*d5b0*/  SHF.R.U64 R12, R14, 0x11, R21 ;  /* 0x000000110e0c7819 */ /* 0x000fe20000001215 */
[----:B0-----:R-:W-:-:S04]  /*d5c0*/  VIADD R10, R7, 0xffffffe ;  /* 0x0ffffffe070a7836 */ /* 0x001fc80000000000 */
[----:B------:R0:W1:Y:S02]  /*d5d0*/  F2I.FTZ.U32.TRUNC.NTZ R11, R10 ;  /* 0x0000000a000b7305 */ /* 0x000064000021f000 */
[----:B0-----:R-:W-:Y:S02]  /*d5e0*/  IMAD.MOV.U32 R10, RZ, RZ, RZ ;  /* 0x000000ffff0a7224 */ /* 0x001fe400078e00ff */
[----:B-1----:R-:W-:Y:S01]  /*d5f0*/  IMAD R13, R19, R11, RZ ;  /* 0x0000000b130d7224 */ /* 0x002fe200078e02ff */
[----:B------:R-:W-:-:S03]  /*d600*/  MOV R19, R14 ;  /* 0x0000000e00137202 */ /* 0x000fc60000000f00 */
        /* <DEDUP_REMOVED lines=8> */
[----:B------:R-:W-:-:S07]  /*d690*/  @!P1 LOP3.LUT R12, RZ, R17, RZ, 0x33, !PT ;  /* 0x00000011ff0c9212 */ /* 0x000fce00078e33ff */
.L_x_51:
        /* <DEDUP_REMOVED lines=37> */
[----:B------:R-:W-:Y:S01]  /*d8f0*/  IADD3 R21, PT, PT, RZ, -R24, RZ ;  /* 0x80000018ff157210 */ /* 0x000fe20007ffe0ff */
[----:B0-----:R-:W-:Y:S01]  /*d900*/  IMAD.MOV.U32 R14, RZ, RZ, -0x6bd21946 ;  /* 0x942de6baff0e7424 */ /* 0x001fe200078e00ff */
[----:B------:R-:W-:Y:S01]  /*d910*/  PLOP3.LUT P2, PT, PT, PT, PT, 0x8, 0x80 ;  /* 0x000000000080781c */ /* 0x000fe20003f4e170 */
[C---:B-1----:R-:W-:Y:S02]  /*d920*/  IMAD R7, R19.reuse, 0x7760bb20, R22 ;  /* 0x7760bb2013077824 */ /* 0x042fe400078e0216 */
[----:B------:R-:W-:Y:S01]  /*d930*/  IMAD.WIDE.U32 R14, R19, -0x4b9ff597, R14 ;  /* 0xb4600a69130e7825 */ /* 0x000fe200078e000e */
[----:B----4-:R-:W0:Y:S03]  /*d940*/  @P0 MUFU.RCP R16, R16 ;  /* 0x0000001000100308 */ /* 0x010e260000001000 */
[----:B------:R-:W-:Y:S01]  /*d950*/  IMAD.IADD R19, R15, 0x1, R7 ;  /* 0x000000010f137824 */ /* 0x000fe200078e0207 */
[----:B0-----:R-:W-:-:S04]  /*d960*/  @P0 IADD3 R10, PT, PT, R16, 0xffffffe, RZ ;  /* 0x0ffffffe100a0810 */ /* 0x001fc80007ffe0ff */
        /* <DEDUP_REMOVED lines=54> */
.L_x_52:
[----:B------:R-:W-:Y:S02]  /*dcd0*/  IMAD R19, R19, -0x21131993, RZ ;  /* 0xdeece66d13137824 */ /* 0x000fe400078e02ff */
[----:B0-----:R-:W-:-:S04]  /*dce0*/  IMAD.WIDE.U32 R10, R14, -0x21131993, R8 ;  /* 0xdeece66d0e0a7825 */ /* 0x001fc800078e0008 */
[----:B------:R-:W-:Y:S01]  /*dcf0*/  IMAD R19, R14, 0x5, R19 ;  /* 0x000000050e137824 */ /* 0x000fe200078e0213 */
[----:B------:R-:W-:Y:S01]  /*dd00*/  MOV R14, R10 ;  /* 0x0000000a000e7202 */ /* 0x000fe20000000f00 */
[----:B------:R-:W-:-:S03]  /*dd10*/  IMAD.MOV.U32 R7, RZ, RZ, 0xa78 ;  /* 0x00000a78ff077424 */ /* 0x000fc600078e00ff */
[----:B------:R-:W-:-:S04]  /*dd20*/  IADD3 R19, PT, PT, R11, R19, RZ ;  /* 0x000000130b137210 */ /* 0x000fc80007ffe0ff */
[----:B------:R-:W-:-:S07]  /*dd30*/  LOP3.LUT R13, R19, 0xffff, RZ, 0xc0, !PT ;  /* 0x0000ffff130d7812 */ /* 0x000fce00078ec0ff */
.L_x_53:
        /* <DEDUP_REMOVED lines=8> */
[C---:B------:R-:W-:Y:S02]  /*ddc0*/  LOP3.LUT R5, R4.reuse, 0xff, RZ, 0xc0, !PT ;  /* 0x000000ff04057812 */ /* 0x040fe400078ec0ff */
[----:B------:R-:W-:Y:S02]  /*ddd0*/  IADD3 R4, PT, PT, R4, 0x1, RZ ;  /* 0x0000000104047810 */ /* 0x000fe40007ffe0ff */
[----:B------:R-:W-:-:S13]  /*dde0*/  ISETP.GE.U32.AND P0, PT, R5, 0xf, PT ;  /* 0x0000000f0500780c */ /* 0x000fda0003f06070 */
[----:B------:R-:W-:Y:S05]  /*ddf0*/  @!P0 BRA `(.L_x_55) ;  /* 0xffffffe800708947 */ /* 0x000fea000383ffff */
[----:B------:R-:W-:Y:S01]  /*de00*/  IMAD R0, R0, 0xbcbe61d, RZ ;  /* 0x0bcbe61d00007824 */ /* 0x000fe200078e02ff */
[----:B------:R-:W-:Y:S04]  /*de10*/  BSSY.RECONVERGENT B6, `(.L_x_56) ;  /* 0x000000e000067945 */ /* 0x000fe80003800200 */
[----:B------:R-:W-:-:S04]  /*de20*/  SHF.L.W.U32.HI R0, R0, 0x1b, R0 ;  /* 0x0000001b00007819 */ /* 0x000fc80000010e00 */
[----:B------:R-:W-:-:S13]  /*de30*/  ISETP.GT.U32.AND P0, PT, R0, 0xa7c5, PT ;  /* 0x0000a7c50000780c */ /* 0x000fda0003f04070 */
[----:B------:R-:W-:Y:S05]  /*de40*/  @P0 BRA `(.L_x_57) ;  /* 0x0000000000280947 */ /* 0x000fea0003800000 */
[----:B------:R-:W-:Y:S01]  /*de50*/  MOV R0, 0x0 ;  /* 0x0000000000007802 */ /* 0x000fe20000000f00 */
[----:B------:R1:W-:Y:S01]  /*de60*/  STL.64 [R1+0x1b38], R2 ;  /* 0x001b380201007387 */ /* 0x0003e20000100a00 */
[----:B------:R-:W2:Y:S01]  /*de70*/  LDCU.64 UR4, c[0x4][0x10] ;  /* 0x01000200ff0477ac */ /* 0x000ea20008000a00 */
[----:B------:R-:W-:Y:S01]  /*de80*/  IADD3 R6, P0, P1, R1, 0x1b38, R6 ;  /* 0x00001b3801067810 */ /* 0x000fe2000791e006 */
[----:B------:R1:W3:Y:S03]  /*de90*/  LDC.64 R8, c[0x4][R0] ;  /* 0x0100000000087b82 */ /* 0x0002e60000000a00 */
[----:B0-----:R-:W-:Y:S02]  /*dea0*/  IADD3.X R7, PT, PT, RZ, UR36, RZ, P0, P1 ;  /* 0x00000024ff077c10 */ /* 0x001fe400087e24ff */
[----:B--2---:R-:W-:Y:S01]  /*deb0*/  MOV R4, UR4 ;  /* 0x0000000400047c02 */ /* 0x004fe20008000f00 */
[----:B-1----:R-:W-:-:S07]  /*dec0*/  IMAD.U32 R5, RZ, RZ, UR5 ;  /* 0x00000005ff057e24 */ /* 0x002fce000f8e00ff */
[----:B------:R-:W-:-:S07]  /*ded0*/  LEPC R20, `(.L_x_57) ;  /* 0x000000001014794e */ /* 0x000fce0000000000 */
[----:B---3--:R-:W-:Y:S05]  /*dee0*/  CALL.ABS.NOINC R8 ;  /* 0x0000000008007343 */ /* 0x008fea0003c00000 */
.L_x_57:
[----:B------:R-:W-:Y:S05]  /*def0*/  BSYNC.RECONVERGENT B6 ;  /* 0x0000000000067941 */ /* 0x000fea0003800200 */
.L_x_56:
[----:B------:R-:W2:Y:S04]  /*df00*/  LDL.64 R74, [R1+0x100] ;  /* 0x00010000014a7983 */ /* 0x000ea80000100a00 */
[----:B------:R-:W3:Y:S04]  /*df10*/  LDL.64 R18, [R1+0x210] ;  /* 0x0002100001127983 */ /* 0x000ee80000100a00 */
[----:B------:R-:W4:Y:S04]  /*df20*/  LDL.64 R16, [R1+0x318] ;  /* 0x0003180001107983 */ /* 0x000f280000100a00 */
[----:B------:R-:W4:Y:S04]  /*df30*/  LDL.64 R14, [R1+0x428] ;  /* 0x00042800010e7983 */ /* 0x000f280000100a00 */
[----:B0-----:R-:W4:Y:S04]  /*df40*/  LDL.64 R12, [R1+0x530] ;  /* 0x00053000010c7983 */ /* 0x001f280000100a00 */
[----:B------:R-:W4:Y:S04]  /*df50*/  LDL.64 R10, [R1+0x640] ;  /* 0x00064000010a7983 */ /* 0x000f280000100a00 */
[----:B------:R-:W4:Y:S04]  /*df60*/  LDL.64 R8, [R1+0x748] ;  /* 0x0007480001087983 */ /* 0x000f280000100a00 */
[----:B------:R-:W4:Y:S04]  /*df70*/  LDL.64 R6, [R1+0x858] ;  /* 0x0008580001067983 */ /* 0x000f280000100a00 */
[----:B------:R-:W4:Y:S04]  /*df80*/  LDL.64 R4, [R1+0x960] ;  /* 0x0009600001047983 */ /* 0x000f280000100a00 */
[----:B------:R-:W4:Y:S04]  /*df90*/  LDL.64 R2, [R1+0xa70] ;  /* 0x000a700001027983 */ /* 0x000f280000100a00 */
[----:B------:R0:W5:Y:S04]  /*dfa0*/  LDL R30, [R1+0x108] ;  /* 0x00010800011e7983 */ /* 0x0001680000100800 */
        /* <DEDUP_REMOVED lines=8> */
[----:B------:R0:W5:Y:S01]  /*e030*/  LDL R20, [R1+0xa6c] ;  /* 0x000a6c0001147983 */ /* 0x0001620000100800 */
[----:B------:R-:W-:Y:S01]  /*e040*/  HFMA2 R38, -RZ, RZ, 0, 0 ;  /* 0x00000000ff267431 */ /* 0x000fe200000001ff */
[----:B------:R-:W-:Y:S01]  /*e050*/  MOV R39, 0x40180000 ;  /* 0x4018000000277802 */ /* 0x000fe20000000f00 */
[----:B------:R-:W1:Y:S01]  /*e060*/  LDC.64 R72, c[0x0][0x358] ;  /* 0x0000d600ff487b82 */ /* 0x000e620000000a00 */
[----:B--2---:R-:W-:-:S04]  /*e070*/  FADD R75, RZ, R75 ;  /* 0x0000004bff4b7221 */ /* 0x004fc80000000000 */
[----:B------:R-:W2:Y:S02]  /*e080*/  FRND.FLOOR R0, R75 ;  /* 0x0000004b00007307 */ /* 0x000ea40000205000 */
[----:B--2---:R-:W-:-:S06]  /*e090*/  FADD R29, R75, -R0 ;  /* 0x800000004b1d7221 */ /* 0x004fcc0000000000 */
[----:B------:R-:W2:Y:S01]  /*e0a0*/  F2F.F64.F32 R34, R29 ;  /* 0x0000001d00227310 */ /* 0x000ea20000201800 */
[----:B------:R-:W-:-:S04]  /*e0b0*/  FMUL R0, R29, R29 ;  /* 0x0000001d1d007220 */ /* 0x000fc80000400000 */
[----:B------:R-:W-:-:S04]  /*e0c0*/  FMUL R31, R29, R0 ;  /* 0x000000001d1f7220 */ /* 0x000fc80000400000 */
[----:B------:R-:W0:Y:S01]  /*e0d0*/  F2F.F64.F32 R32, R31 ;  /* 0x0000001f00207310 */ /* 0x000e220000201800 */
[----:B--2---:R-:W-:Y:S01]  /*e0e0*/  DFMA R36, R34, R38, -15 ;  /* 0xc02e00002224742b */ /* 0x004fe20000000026 */
[----:B---3--:R-:W-:-:S07]  /*e0f0*/  FADD R42, RZ, R18 ;  /* 0x00000012ff2a7221 */ /* 0x008fce0000000000 */
[----:B------:R-:W-:Y:S01]  /*e100*/  DFMA R36, R34, R36, 10 ;  /* 0x402400002224742b */ /* 0x000fe20000000024 */
[----:B----4-:R-:W-:-:S07]  /*e110*/  FADD R43, RZ, R17 ;  /* 0x00000011ff2b7221 */ /* 0x010fce0000000000 */
[----:B0-----:R-:W-:Y:S01]  /*e120*/  DMUL R36, R32, R36 ;  /* 0x0000002420247228 */ /* 0x001fe20000000000 */
[----:B------:R-:W0:Y:S08]  /*e130*/  FRND.FLOOR R33, R42 ;  /* 0x0000002a00217307 */ /* 0x000e300000205000 */
[----:B------:R-:W2:Y:S01]  /*e140*/  FRND.FLOOR R32, R43 ;  /* 0x0000002b00207307 */ /* 0x000ea20000205000 */
[----:B------:R-:W-:Y:S01]  /*e150*/  FADD R44, RZ, R14 ;  /* 0x0000000eff2c7221 */ /* 0x000fe20000000000 */
[----:B0-----:R-:W-:-:S06]  /*e160*/  FADD R33, R42, -R33 ;  /* 0x800000212a217221 */ /* 0x001fcc0000000000 */
[----:B------:R-:W0:Y:S01]  /*e170*/  FRND.FLOOR R17, R44 ;  /* 0x0000002c00117307 */ /* 0x000e220000205000 */
[----:B--2---:R-:W-:-:S07]  /*e180*/  FADD R32, R43, -R32 ;  /* 0x800000202b207221 */ /* 0x004fce0000000000 */
[----:B------:R-:W2:Y:S08]  /*e190*/  F2F.F64.F32 R40, R33 ;  /* 0x0000002100287310 */ /* 0x000eb00000201800 */
[----:B------:R-:W3:Y:S01]  /*e1a0*/  F2F.F64.F32 R46, R32 ;  /* 0x00000020002e7310 */ /* 0x000ee20000201800 */
[----:B0-----:R-:W-:Y:S01]  /*e1b0*/  FADD R31, R44, -R17 ;  /* 0x800000112c1f7221 */ /* 0x001fe20000000000 */
[----:B------:R-:W-:Y:S01]  /*e1c0*/  FMUL R17, R32, R32 ;  /* 0x0000002020117220 */ /* 0x000fe20000400000 */
[----:B------:R-:W-:-:S05]  /*e1d0*/  FMUL R14, R33, R33 ;  /* 0x00000021210e7220 */ /* 0x000fca0000400000 */
[----:B------:R2:W-:Y:S01]  /*e1e0*/  F2F.F32.F64 R0, R36 ;  /* 0x0000002400007310 */ /* 0x0005e20000301000 */
[----:B------:R-:W-:Y:S01]  /*e1f0*/  FMUL R45, R32, R17 ;  /* 0x00000011202d7220 */ /* 0x000fe20000400000 */
[----:B------:R-:W-:Y:S01]  /*e200*/  FMUL R14, R33, R14 ;  /* 0x0000000e210e7220 */ /* 0x000fe20000400000 */
[-C--:B--2---:R-:W-:Y:S02]  /*e210*/  DFMA R36, R40, R38.reuse, -15 ;  /* 0xc02e00002824742b */ /* 0x084fe40000000026 */
[----:B---3--:R-:W-:-:S03]  /*e220*/  DFMA R48, R46, R38, -15 ;  /* 0xc02e00002e30742b */ /* 0x008fc60000000026 */
[----:B------:R-:W0:Y:S03]  /*e230*/  F2F.F64.F32 R50, R31 ;  /* 0x0000001f00327310 */ /* 0x000e260000201800 */
[----:B------:R-:W-:-:S05]  /*e240*/  DFMA R36, R40, R36, 10 ;  /* 0x402400002824742b */ /* 0x000fca0000000024 */
[----:B------:R2:W-:Y:S01]  /*e250*/  F2F.F64.F32 R40, R45 ;  /* 0x0000002d00287310 */ /* 0x0005e20000201800 */
[----:B------:R-:W-:Y:S01]  /*e260*/  DFMA R48, R46, R48, 10 ;  /* 0x402400002e30742b */ /* 0x000fe20000000030 */
[----:B------:R-:W-:-:S06]  /*e270*/  FADD R58, RZ, R10 ;  /* 0x0000000aff3a7221 */ /* 0x000fcc0000000000 */
[----:B------:R-:W3:Y:S01]  /*e280*/  F2F.F64.F32 R34, R14 ;  /* 0x0000000e00227310 */ /* 0x000ee20000201800 */
[----:B--2---:R-:W-:Y:S01]  /*e290*/  FADD R45, RZ, R13 ;  /* 0x0000000dff2d7221 */ /* 0x004fe20000000000 */
[----:B------:R-:W-:-:S06]  /*e2a0*/  FMUL R18, R31, R31 ;  /* 0x0000001f1f127220 */ /* 0x000fcc0000400000 */
[----:B------:R-:W2:Y:S01]  /*e2b0*/  FRND.FLOOR R46, R45 ;  /* 0x0000002d002e7307 */ /* 0x000ea20000205000 */
[----:B------:R-:W-:Y:S01]  /*e2c0*/  FMUL R54, R31, R18 ;  /* 0x000000121f367220 */ /* 0x000fe20000400000 */
[----:B0-----:R-:W-:-:S06]  /*e2d0*/  DFMA R52, R50, R38, -15 ;  /* 0xc02e00003234742b */ /* 0x001fcc0000000026 */
[----:B------:R-:W0:Y:S01]  /*e2e0*/  FRND.FLOOR R13, R58 ;  /* 0x0000003a000d7307 */ /* 0x000e220000205000 */
[----:B---3--:R-:W-:Y:S01]  /*e2f0*/  DMUL R34, R34, R36 ;  /* 0x0000002422227228 */ /* 0x008fe20000000000 */
[----:B------:R-:W-:Y:S01]  /*e300*/  FADD R59, RZ, R9 ;  /* 0x00000009ff3b7221 */ /* 0x000fe20000000000 */
[----:B------:R-:W-:-:S05]  /*e310*/  DFMA R52, R50, R52, 10 ;  /* 0x402400003234742b */ /* 0x000fca0000000034 */
[----:B------:R-:W3:Y:S01]  /*e320*/  F2F.F64.F32 R36, R54 ;  /* 0x0000003600247310 */ /* 0x000ee20000201800 */
[----:B--2---:R-:W-:Y:S01]  /*e330*/  FADD R9, R45, -R46 ;  /* 0x8000002e2d097221 */ /* 0x004fe20000000000 */
[----:B------:R-:W-:-:S06]  /*e340*/  DMUL R40, R40, R48 ;  /* 0x0000003028287228 */ /* 0x000fcc0000000000 */
[----:B------:R-:W2:Y:S01]  /*e350*/  FRND.FLOOR R50, R59 ;  /* 0x0000003b00327307 */ /* 0x000ea20000205000 */
[----:B0-----:R-:W-:-:S07]  /*e360*/  FADD R10, R58, -R13 ;  /* 0x8000000d3a0a7221 */ /* 0x001fce0000000000 */
[----:B------:R-:W-:Y:S01]  /*e370*/  F2F.F64.F32 R46, R9 ;  /* 0x00000009002e7310 */ /* 0x000fe20000201800 */
[----:B---3--:R-:W-:-:S07]  /*e380*/  DMUL R36, R36, R52 ;  /* 0x0000003424247228 */ /* 0x008fce0000000000 */
[----:B------:R-:W0:Y:S01]  /*e390*/  F2F.F64.F32 R48, R10 ;  /* 0x0000000a00307310 */ /* 0x000e220000201800 */
[----:B--2---:R-:W-:-:S07]  /*e3a0*/  FADD R13, R59, -R50 ;  /* 0x800000323b0d7221 */ /* 0x004fce0000000000 */
[----:B------:R2:W-:Y:S02]  /*e3b0*/  F2F.F32.F64 R18, R34 ;  /* 0x0000002200127310 */ /* 0x0005e40000301000 */
[----:B--2---:R-:W-:-:S06]  /*e3c0*/  FMUL R34, R9, R9 ;  /* 0x0000000909227220 */ /* 0x004fcc0000400000 */
[----:B------:R2:W-:Y:S01]  /*e3d0*/  F2F.F32.F64 R14, R36 ;  /* 0x00000024000e7310 */ /* 0x0005e20000301000 */
[----:B------:R-:W-:Y:S01]  /*e3e0*/  FMUL R34, R9, R34 ;  /* 0x0000002209227220 */ /* 0x000fe20000400000 */
[----:B0-----:R-:W-:-:S06]  /*e3f0*/  DFMA R50, R48, R38, -15 ;  /* 0xc02e00003032742b */ /* 0x001fcc0000000026 */
[----:B------:R-:W0:Y:S01]  /*e400*/  F2F.F64.F32 R52, R13 ;  /* 0x0000000d00347310 */ /* 0x000e220000201800 */
[----:B--2---:R-:W-:-:S07]  /*e410*/  DFMA R36, R46, R38, -15 ;  /* 0xc02e00002e24742b */ /* 0x004fce0000000026 */
[----:B------:R-:W2:Y:S01]  /*e420*/  F2F.F64.F32 R34, R34 ;  /* 0x0000002200227310 */ /* 0x000ea20000201800 */
[----:B------:R-:W-:Y:S01]  /*e430*/  FADD R60, RZ, R6 ;  /* 0x00000006ff3c7221 */ /* 0x000fe20000000000 */
[----:B------:R-:W-:Y:S02]  /*e440*/  DFMA R36, R46, R36, 10 ;  /* 0x402400002e24742b */ /* 0x000fe40000000024 */
[----:B------:R-:W-:-:S04]  /*e450*/  DFMA R50, R48, R50, 10 ;  /* 0x402400003032742b */ /* 0x000fc80000000032 */
[----:B------:R3:W-:Y:S01]  /*e460*/  F2F.F32.F64 R17, R40 ;  /* 0x0000002800117310 */ /* 0x0007e20000301000 */
[----:B0-----:R-:W-:Y:S01]  /*e470*/  DFMA R54, R52, R38, -15 ;  /* 0xc02e00003436742b */ /* 0x001fe20000000026 */
[----:B---3--:R-:W-:Y:S01]  /*e480*/  FMUL R40, R13, R13 ;  /* 0x0000000d0d287220 */ /* 0x008fe20000400000 */
[----:B------:R-:W-:-:S05]  /*e490*/  FMUL R41, R10, R10 ;  /* 0x0000000a0a297220 */ /* 0x000fca0000400000 */
[----:B------:R-:W0:Y:S01]  /*e4a0*/  FRND.FLOOR R49, R60 ;  /* 0x0000003c00317307 */ /* 0x000e220000205000 */
[----:B------:R-:W-:Y:S01]  /*e4b0*/  FMUL R57, R13, R40 ;  /* 0x000000280d397220 */ /* 0x000fe20000400000 */
[----:B------:R-:W-:Y:S01]  /*e4c0*/  FMUL R56, R10, R41 ;  /* 0x000000290a387220 */ /* 0x000fe20000400000 */
[----:B--2---:R-:W-:Y:S01]  /*e4d0*/  DMUL R40, R34, R36 ;  /* 0x0000002422287228 */ /* 0x004fe20000000000 */
[----:B------:R-:W-:-:S04]  /*e4e0*/  FADD R61, RZ, R5 ;  /* 0x00000005ff3d7221 */ /* 0x000fc80000000000 */
[----:B------:R-:W2:Y:S01]  /*e4f0*/  F2F.F64.F32 R36, R57 ;  /* 0x0000003900247310 */ /* 0x000ea20000201800 */
[----:B------:R-:W-:Y:S01]  /*e500*/  DFMA R54, R52, R54, 10 ;  /* 0x402400003436742b */ /* 0x000fe20000000036 */
[----:B------:R-:W-:-:S06]  /*e510*/  FADD R63, RZ, R2 ;  /* 0x00000002ff3f7221 */ /* 0x000fcc0000000000 */
[----:B------:R-:W3:Y:S01]  /*e520*/  F2F.F64.F32 R46, R56 ;  /* 0x00000038002e7310 */ /* 0x000ee20000201800 */
[----:B0-----:R-:W-:-:S07]  /*e530*/  FADD R5, R60, -R49 ;  /* 0x800000313c057221 */ /* 0x001fce0000000000 */
[----:B------:R-:W0:Y:S01]  /*e540*/  FRND.FLOOR R6, R61 ;  /* 0x0000003d00067307 */ /* 0x000e220000205000 */
[----:B--2---:R-:W-:-:S07]  /*e550*/  DMUL R36, R36, R54 ;  /* 0x0000003624247228 */ /* 0x004fce0000000000 */
[----:B------:R-:W2:Y:S08]  /*e560*/  FRND.FLOOR R52, R63 ;  /* 0x0000003f00347307 */ /* 0x000eb00000205000 */
[----:B------:R-:W4:Y:S01]  /*e570*/  F2F.F64.F32 R48, R5 ;  /* 0x0000000500307310 */ /* 0x000f220000201800 */
[----:B---3--:R-:W-:Y:S01]  /*e580*/  DMUL R46, R46, R50 ;  /* 0x000000322e2e7228 */ /* 0x008fe20000000000 */
[----:B0-----:R-:W-:Y:S01]  /*e590*/  FADD R6, R61, -R6 ;  /* 0x800000063d067221 */ /* 0x001fe20000000000 */
[----:B------:R-:W-:-:S04]  /*e5a0*/  FMUL R2, R5, R5 ;  /* 0x0000000505027220 */ /* 0x000fc80000400000 */
[----:B------:R-:W-:Y:S01]  /*e5b0*/  FMUL R2, R5, R2 ;  /* 0x0000000205027220 */ /* 0x000fe20000400000 */
[----:B------:R2:W-:Y:S08]  /*e5c0*/  F2F.F32.F64 R36, R36 ;  /* 0x0000002400247310 */ /* 0x0005f00000301000 */
[----:B------:R-:W0:Y:S01]  /*e5d0*/  F2F.F64.F32 R50, R6 ;  /* 0x0000000600327310 */ /* 0x000e220000201800 */
[----:B--2---:R-:W-:-:S07]  /*e5e0*/  FADD R37, R63, -R52 ;  /* 0x800000343f257221 */ /* 0x004fce0000000000 */
[----:B------:R4:W-:Y:S01]  /*e5f0*/  F2F.F32.F64 R35, R46 ;  /* 0x0000002e00237310 */ /* 0x0009e20000301000 */
[----:B------:R-:W-:-:S07]  /*e600*/  FMUL R53, R6, R6 ;  /* 0x0000000606357220 */ /* 0x000fce0000400000 */
[----:B------:R-:W-:Y:S01]  /*e610*/  F2F.F32.F64 R34, R40 ;  /* 0x0000002800227310 */ /* 0x000fe20000301000 */
[----:B----4-:R-:W-:-:S07]  /*e620*/  DFMA R46, R48, R38, -15 ;  /* 0xc02e0000302e742b */ /* 0x010fce0000000026 */
[----:B------:R-:W2:Y:S08]  /*e630*/  F2F.F64.F32 R40, R2 ;  /* 0x0000000200287310 */ /* 0x000eb00000201800 */
[----:B------:R-:W3:Y:S01]  /*e640*/  F2F.F64.F32 R54, R37 ;  /* 0x0000002500367310 */ /* 0x000ee20000201800 */
[----:B------:R-:W-:Y:S01]  /*e650*/  DFMA R46, R48, R46, 10 ;  /* 0x40240000302e742b */ /* 0x000fe2000000002e */
[----:B------:R-:W-:Y:S01]  /*e660*/  FMUL R62, R6, R53 ;  /* 0x00000035063e7220 */ /* 0x000fe20000400000 */
[----:B------:R-:W-:Y:S01]  /*e670*/  FMUL R56, R37, R37 ;  /* 0x0000002525387220 */ /* 0x000fe20000400000 */
[----:B0-----:R-:W-:-:S03]  /*e680*/  DFMA R52, R50, R38, -15 ;  /* 0xc02e00003234742b */ /* 0x001fc60000000026 */
[----:B------:R-:W-:Y:S01]  /*e690*/  FMUL R64, R37, R56 ;  /* 0x0000003825407220 */ /* 0x000fe20000400000 */
[----:B------:R-:W0:Y:S01]  /*e6a0*/  F2F.F64.F32 R48, R62 ;  /* 0x0000003e00307310 */ /* 0x000e220000201800 */
[----:B--2---:R-:W-:Y:S02]  /*e6b0*/  DMUL R46, R40, R46 ;  /* 0x0000002e282e7228 */ /* 0x004fe40000000000 */
[----:B---3--:R-:W-:-:S05]  /*e6c0*/  DFMA R56, R54, R38, -15 ;  /* 0xc02e00003638742b */ /* 0x008fca0000000026 */
[----:B------:R-:W2:Y:S01]  /*e6d0*/  F2F.F64.F32 R40, R64 ;  /* 0x0000004000287310 */ /* 0x000ea20000201800 */
[----:B------:R-:W-:Y:S02]  /*e6e0*/  DFMA R52, R50, R52, 10 ;  /* 0x402400003234742b */ /* 0x000fe40000000034 */
[----:B------:R-:W-:-:S06]  /*e6f0*/  DFMA R56, R54, R56, 10 ;  /* 0x402400003638742b */ /* 0x000fcc0000000038 */
[----:B0-----:R-:W-:Y:S01]  /*e700*/  DMUL R48, R48, R52 ;  /* 0x0000003430307228 */ /* 0x001fe20000000000 */
[----:B------:R0:W3:Y:S01]  /*e710*/  F2F.F32.F64 R38, R46 ;  /* 0x0000002e00267310 */ /* 0x0000e20000301000 */
[----:B--2---:R-:W-:-:S07]  /*e720*/  DMUL R56, R40, R56 ;  /* 0x0000003828387228 */ /* 0x004fce0000000000 */
[----:B------:R2:W4:Y:S08]  /*e730*/  F2F.F32.F64 R39, R48 ;  /* 0x0000003000277310 */ /* 0x0005300000301000 */
[----:B------:R0:W0:Y:S08]  /*e740*/  F2F.F32.F64 R40, R56 ;  /* 0x0000003800287310 */ /* 0x0000300000301000 */
[----:B------:R0:W0:Y:S08]  /*e750*/  F2I.FLOOR.NTZ R41, R75 ;  /* 0x0000004b00297305 */ /* 0x0000300000207100 */
[----:B------:R-:W0:Y:S08]  /*e760*/  F2I.FLOOR.NTZ R42, R42 ;  /* 0x0000002a002a7305 */ /* 0x000e300000207100 */
[----:B------:R-:W0:Y:S08]  /*e770*/  F2I.FLOOR.NTZ R43, R43 ;  /* 0x0000002b002b7305 */ /* 0x000e300000207100 */
[----:B------:R-:W0:Y:S08]  /*e780*/  F2I.FLOOR.NTZ R44, R44 ;  /* 0x0000002c002c7305 */ /* 0x000e300000207100 */
[----:B------:R-:W1:Y:S08]  /*e790*/  F2I.FLOOR.NTZ R45, R45 ;  /* 0x0000002d002d7305 */ /* 0x000e700000207100 */
[----:B0-----:R0:W0:Y:S08]  /*e7a0*/  F2I.FLOOR.NTZ R46, R58 ;  /* 0x0000003a002e7305 */ /* 0x0010300000207100 */
[----:B------:R0:W0:Y:S08]  /*e7b0*/  F2I.FLOOR.NTZ R47, R59 ;  /* 0x0000003b002f7305 */ /* 0x0000300000207100 */
[----:B--2---:R2:W0:Y:S08]  /*e7c0*/  F2I.FLOOR.NTZ R48, R60 ;  /* 0x0000003c00307305 */ /* 0x0044300000207100 */
[----:B------:R2:W0:Y:S08]  /*e7d0*/  F2I.FLOOR.NTZ R49, R61 ;  /* 0x0000003d00317305 */ /* 0x0004300000207100 */
[----:B------:R2:W0:Y:S01]  /*e7e0*/  F2I.FLOOR.NTZ R50, R63 ;  /* 0x0000003f00327305 */ /* 0x0004220000207100 */
[----:B------:R-:W-:Y:S01]  /*e7f0*/  BSSY.RECONVERGENT B3, `(.L_x_58) ;  /* 0x0000772000037945 */ /* 0x000fe20003800200 */
[----:B-1-34-:R-:W-:-:S07]  /*e800*/  IMAD.MOV.U32 R51, RZ, RZ, -0xc8 ;  /* 0xffffff38ff337424 */ /* 0x01afce00078e00ff */
.L_x_72:
[----:B------:R-:W-:Y:S01]  /*e810*/  SHF.R.S32.HI R91, RZ, 0x2, R51 ;  /* 0x00000002ff5b7819 */ /* 0x000fe20000011433 */
[----:B------:R-:W-:Y:S01]  /*e820*/  BSSY.RELIABLE B0, `(.L_x_59) ;  /* 0x000076a000007945 */ /* 0x000fe20003800100 */
[----:B------:R-:W-:Y:S01]  /*e830*/  MOV R86, 0x0 ;  /* 0x0000000000567802 */ /* 0x000fe20000000f00 */
[----:B------:R-:W-:Y:S01]  /*e840*/  IMAD.MOV.U32 R105, RZ, RZ, -0xc8 ;  /* 0xffffff38ff697424 */ /* 0x000fe200078e00ff */
[----:B------:R-:W-:Y:S02]  /*e850*/  I2FP.F32.S32 R91, R91 ;  /* 0x0000005b005b7245 */ /* 0x000fe40000201400 */
[----:B------:R-:W-:-:S03]  /*e860*/  MOV R87, 0x40180000 ;  /* 0x4018000000577802 */ /* 0x000fc60000000f00 */
[----:B------:R-:W-:Y:S01]  /*e870*/  FADD R75, R74, R91 ;  /* 0x0000005b4a4b7221 */ /* 0x000fe20000000000 */
[C---:B-----5:R-:W-:Y:S01]  /*e880*/  FFMA R96, R91.reuse, 0.5, R28 ;  /* 0x3f0000005b607823 */ /* 0x060fe2000000001c */
[C---:B------:R-:W-:Y:S01]  /*e890*/  FFMA R97, R91.reuse, 0.25, R16 ;  /* 0x3e8000005b617823 */ /* 0x040fe20000000010 */
[C---:B------:R-:W-:Y:S01]  /*e8a0*/  FFMA R98, R91.reuse, 0.125, R26 ;  /* 0x3e0000005b627823 */ /* 0x040fe2000000001a */
[----:B------:R-:W1:Y:S01]  /*e8b0*/  FRND.FLOOR R52, R75 ;  /* 0x0000004b00347307 */ /* 0x000e620000205000 */
[C---:B------:R-:W-:Y:S01]  /*e8c0*/  FFMA R99, R91.reuse, 0.0625, R12 ;  /* 0x3d8000005b637823 */ /* 0x040fe2000000000c */
[C---:B------:R-:W-:Y:S01]  /*e8d0*/  FFMA R100, R91.reuse, 0.03125, R24 ;  /* 0x3d0000005b647823 */ /* 0x040fe20000000018 */
[C---:B------:R-:W-:Y:S01]  /*e8e0*/  FFMA R101, R91.reuse, 0.015625, R8 ;  /* 0x3c8000005b657823 */ /* 0x040fe20000000008 */
[C---:B------:R-:W-:Y:S01]  /*e8f0*/  FFMA R103, R91.reuse, 0.00390625, R4 ;  /* 0x3b8000005b677823 */ /* 0x040fe20000000004 */
[C---:B------:R-:W-:Y:S01]  /*e900*/  FFMA R102, R91.reuse, 0.0078125, R22 ;  /* 0x3c0000005b667823 */ /* 0x040fe20000000016 */
[----:B------:R-:W-:-:S02]  /*e910*/  FFMA R104, R91, 0.001953125, R20 ;  /* 0x3b0000005b687823 */ /* 0x000fc40000000014 */
[----:B--2---:R-:W2:Y:S01]  /*e920*/  FRND.FLOOR R61, R96 ;  /* 0x00000060003d7307 */ /* 0x004ea20000205000 */
[----:B-1----:R-:W-:-:S07]  /*e930*/  FADD R52, R75, -R52 ;  /* 0x800000344b347221 */ /* 0x002fce0000000000 */
[----:B------:R-:W1:Y:S01]  /*e940*/  FRND.FLOOR R62, R97 ;  /* 0x00000061003e7307 */ /* 0x000e620000205000 */
[----:B------:R-:W-:-:S04]  /*e950*/  FMUL R53, R52, R52 ;  /* 0x0000003434357220 */ /* 0x000fc80000400000 */
[----:B------:R-:W-:-:S03]  /*e960*/  FMUL R2, R52, R53 ;  /* 0x0000003534027220 */ /* 0x000fc60000400000 */
[----:B------:R-:W0:Y:S01]  /*e970*/  F2F.F64.F32 R56, R52 ;  /* 0x0000003400387310 */ /* 0x000e220000201800 */
[----:B--2---:R-:W-:-:S07]  /*e980*/  FADD R53, R96, -R61 ;  /* 0x8000003d60357221 */ /* 0x004fce0000000000 */
[----:B------:R-:W2:Y:S01]  /*e990*/  F2F.F64.F32 R54, R2 ;  /* 0x0000000200367310 */ /* 0x000ea20000201800 */
[----:B0-----:R-:W-:-:S07]  /*e9a0*/  DFMA R58, R56, R86, -15 ;  /* 0xc02e0000383a742b */ /* 0x001fce0000000056 */
[----:B------:R-:W0:Y:S01]  /*e9b0*/  F2F.F64.F32 R60, R53 ;  /* 0x00000035003c7310 */ /* 0x000e220000201800 */
[----:B------:R-:W-:-:S07]  /*e9c0*/  DFMA R58, R56, R58, 10 ;  /* 0x40240000383a742b */ /* 0x000fce000000003a */
[----:B------:R-:W3:Y:S01]  /*e9d0*/  FRND.FLOOR R67, R98 ;  /* 0x0000006200437307 */ /* 0x000ee20000205000 */
[----:B------:R-:W-:-:S04]  /*e9e0*/  FMUL R56, R53, R53 ;  /* 0x0000003535387220 */ /* 0x000fc80000400000 */
[----:B------:R-:W-:Y:S01]  /*e9f0*/  FMUL R57, R53, R56 ;  /* 0x0000003835397220 */ /* 0x000fe20000400000 */
[----:B--2---:R-:W-:Y:S02]  /*ea00*/  DMUL R58, R54, R58 ;  /* 0x0000003a363a7228 */ /* 0x004fe40000000000 */
[----:B------:R-:W-:Y:S01]  /*ea10*/  FRND.FLOOR R81, R102 ;  /* 0x0000006600517307 */ /* 0x000fe20000205000 */
[----:B-1----:R-:W-:Y:S01]  /*ea20*/  FADD R55, R97, -R62 ;  /* 0x8000003e61377221 */ /* 0x002fe20000000000 */
[----:B0-----:R-:W-:-:S03]  /*ea30*/  DFMA R62, R60, R86, -15 ;  /* 0xc02e00003c3e742b */ /* 0x001fc60000000056 */
[----:B------:R-:W-:-:S03]  /*ea40*/  FMUL R2, R55, R55 ;  /* 0x0000003737027220 */ /* 0x000fc60000400000 */
[----:B------:R-:W0:Y:S01]  /*ea50*/  F2F.F64.F32 R64, R55 ;  /* 0x0000003700407310 */ /* 0x000e220000201800 */
[----:B------:R-:W-:Y:S01]  /*ea60*/  FMUL R2, R55, R2 ;  /* 0x0000000237027220 */ /* 0x000fe20000400000 */
[----:B------:R-:W-:-:S06]  /*ea70*/  DFMA R62, R60, R62, 10 ;  /* 0x402400003c3e742b */ /* 0x000fcc000000003e */
[----:B------:R-:W1:Y:S01]  /*ea80*/  F2F.F64.F32 R56, R57 ;  /* 0x0000003900387310 */ /* 0x000e620000201800 */
[----:B0-----:R-:W-:-:S07]  /*ea90*/  DFMA R60, R64, R86, -15 ;  /* 0xc02e0000403c742b */ /* 0x001fce0000000056 */
[----:B------:R-:W-:Y:S01]  /*eaa0*/  F2F.F32.F64 R54, R58 ;  /* 0x0000003a00367310 */ /* 0x000fe20000301000 */
[----:B-1----:R-:W-:-:S07]  /*eab0*/  DMUL R62, R56, R62 ;  /* 0x0000003e383e7228 */ /* 0x002fce0000000000 */
[----:B------:R-:W0:Y:S01]  /*eac0*/  F2F.F64.F32 R58, R2 ;  /* 0x00000002003a7310 */ /* 0x000e220000201800 */
[----:B---3--:R-:W-:Y:S01]  /*ead0*/  FADD R57, R98, -R67 ;  /* 0x8000004362397221 */ /* 0x008fe20000000000 */
[----:B------:R-:W-:-:S06]  /*eae0*/  DFMA R60, R64, R60, 10 ;  /* 0x40240000403c742b */ /* 0x000fcc000000003c */
[----:B------:R-:W1:Y:S02]  /*eaf0*/  F2F.F64.F32 R64, R57 ;  /* 0x0000003900407310 */ /* 0x000e640000201800 */
[----:B0-----:R-:W-:-:S06]  /*eb00*/  DMUL R58, R58, R60 ;  /* 0x0000003c3a3a7228 */ /* 0x001fcc0000000000 */
[----:B------:R-:W0:Y:S01]  /*eb10*/  FRND.FLOOR R2, R99 ;  /* 0x0000006300027307 */ /* 0x000e220000205000 */
[----:B------:R-:W-:-:S04]  /*eb20*/  FMUL R60, R57, R57 ;  /* 0x00000039393c7220 */ /* 0x000fc80000400000 */
[----:B------:R-:W-:Y:S01]  /*eb30*/  FMUL R61, R57, R60 ;  /* 0x0000003c393d7220 */ /* 0x000fe20000400000 */
[C---:B-1----:R-:W-:Y:S02]  /*eb40*/  DFMA R66, R64.reuse, R86, -15 ;  /* 0xc02e00004042742b */ /* 0x042fe40000000056 */
[----:B------:R1:W-:Y:S06]  /*eb50*/  F2F.F32.F64 R56, R62 ;  /* 0x0000003e00387310 */ /* 0x0003ec0000301000 */
[----:B------:R-:W-:Y:S02]  /*eb60*/  DFMA R66, R64, R66, 10 ;  /* 0x402400004042742b */ /* 0x000fe40000000042 */
[----:B------:R-:W2:Y:S08]  /*eb70*/  F2F.F64.F32 R60, R61 ;  /* 0x0000003d003c7310 */ /* 0x000eb00000201800 */
[----:B-1----:R-:W1:Y:S01]  /*eb80*/  FRND.FLOOR R63, R100 ;  /* 0x00000064003f7307 */ /* 0x002e620000205000 */
[----:B--2---:R-:W-:-:S07]  /*eb90*/  DMUL R66, R60, R66 ;  /* 0x000000423c427228 */ /* 0x004fce0000000000 */
[----:B------:R-:W-:Y:S01]  /*eba0*/  F2F.F32.F64 R58, R58 ;  /* 0x0000003a003a7310 */ /* 0x000fe20000301000 */
[----:B0-----:R-:W-:Y:S01]  /*ebb0*/  FADD R60, R99, -R2 ;  /* 0x80000002633c7221 */ /* 0x001fe20000000000 */
[----:B-1----:R-:W-:-:S06]  /*ebc0*/  FADD R61, R100, -R63 ;  /* 0x8000003f643d7221 */ /* 0x002fcc0000000000 */
[----:B------:R-:W0:Y:S01]  /*ebd0*/  F2F.F64.F32 R64, R60 ;  /* 0x0000003c00407310 */ /* 0x000e220000201800 */
[----:B------:R-:W-:Y:S01]  /*ebe0*/  FMUL R63, R60, R60 ;  /* 0x0000003c3c3f7220 */ /* 0x000fe20000400000 */
[----:B------:R-:W-:-:S03]  /*ebf0*/  FMUL R2, R61, R61 ;  /* 0x0000003d3d027220 */ /* 0x000fc60000400000 */
[----:B------:R-:W-:Y:S01]  /*ec00*/  FMUL R63, R60, R63 ;  /* 0x0000003f3c3f7220 */ /* 0x000fe20000400000 */
[----:B------:R-:W-:Y:S02]  /*ec10*/  FMUL R2, R61, R2 ;  /* 0x000000023d027220 */ /* 0x000fe40000400000 */
[----:B------:R-:W1:Y:S01]  /*ec20*/  F2F.F64.F32 R70, R61 ;  /* 0x0000003d00467310 */ /* 0x000e620000201800 */
[----:B0-----:R-:W-:-:S07]  /*ec30*/  DFMA R68, R64, R86, -15 ;  /* 0xc02e00004044742b */ /* 0x001fce0000000056 */
[----:B------:R-:W-:Y:S01]  /*ec40*/  F2F.F32.F64 R59, R66 ;  /* 0x00000042003b7310 */ /* 0x000fe20000301000 */
[----:B------:R-:W-:-:S07]  /*ec50*/  DFMA R68, R64, R68, 10 ;  /* 0x402400004044742b */ /* 0x000fce0000000044 */
[----:B------:R-:W0:Y:S01]  /*ec60*/  F2F.F64.F32 R66, R2 ;  /* 0x0000000200427310 */ /* 0x000e220000201800 */
[----:B-1----:R-:W-:-:S07]  /*ec70*/  DFMA R76, R70, R86, -15 ;  /* 0xc02e0000464c742b */ /* 0x002fce0000000056 */
[----:B------:R-:W1:Y:S01]  /*ec80*/  FRND.FLOOR R64, R101 ;  /* 0x0000006500407307 */ /* 0x000e620000205000 */
[----:B------:R-:W-:-:S07]  /*ec90*/  DFMA R76, R70, R76, 10 ;  /* 0x40240000464c742b */ /* 0x000fce000000004c */
[----:B------:R-:W2:Y:S01]  /*eca0*/  F2F.F64.F32 R62, R63 ;  /* 0x0000003f003e7310 */ /* 0x000ea20000201800 */
[----:B0-----:R-:W-:Y:S01]  /*ecb0*/  DMUL R76, R66, R76 ;  /* 0x0000004c424c7228 */ /* 0x001fe20000000000 */
[----:B-1----:R-:W-:-:S06]  /*ecc0*/  FADD R64, R101, -R64 ;  /* 0x8000004065407221 */ /* 0x002fcc0000000000 */
[----:B------:R-:W0:Y:S01]  /*ecd0*/  FRND.FLOOR R2, R103 ;  /* 0x0000006700027307 */ /* 0x000e220000205000 */
[----:B------:R-:W-:Y:S01]  /*ece0*/  FMUL R65, R64, R64 ;  /* 0x0000004040417220 */ /* 0x000fe20000400000 */
[----:B--2---:R-:W-:-:S06]  /*ecf0*/  DMUL R70, R62, R68 ;  /* 0x000000443e467228 */ /* 0x004fcc0000000000 */
[----:B------:R-:W1:Y:S01]  /*ed00*/  F2F.F64.F32 R66, R64 ;  /* 0x0000004000427310 */ /* 0x000e620000201800 */
[----:B------:R-:W-:-:S07]  /*ed10*/  FMUL R68, R64, R65 ;  /* 0x0000004140447220 */ /* 0x000fce0000400000 */
[----:B------:R2:W-:Y:S01]  /*ed20*/  F2F.F32.F64 R63, R76 ;  /* 0x0000004c003f7310 */ /* 0x0005e20000301000 */
[----:B-1----:R-:W-:-:S07]  /*ed30*/  DFMA R78, R66, R86, -15 ;  /* 0xc02e0000424e742b */ /* 0x002fce0000000056 */
[----:B------:R-:W-:Y:S01]  /*ed40*/  F2F.F64.F32 R68, R68 ;  /* 0x0000004400447310 */ /* 0x000fe20000201800 */
[----:B------:R-:W-:-:S07]  /*ed50*/  DFMA R78, R66, R78, 10 ;  /* 0x40240000424e742b */ /* 0x000fce000000004e */
[----:B--2---:R-:W1:Y:S01]  /*ed60*/  FRND.FLOOR R77, R104 ;  /* 0x00000068004d7307 */ /* 0x004e620000205000 */
[----:B0-----:R-:W-:Y:S01]  /*ed70*/  FADD R67, R103, -R2 ;  /* 0x8000000267437221 */ /* 0x001fe20000000000 */
[----:B------:R-:W-:-:S03]  /*ed80*/  FADD R66, R102, -R81 ;  /* 0x8000005166427221 */ /* 0x000fc60000000000 */
[----:B------:R-:W-:-:S03]  /*ed90*/  FMUL R2, R67, R67 ;  /* 0x0000004343027220 */ /* 0x000fc60000400000 */
[----:B------:R-:W0:Y:S01]  /*eda0*/  F2F.F64.F32 R80, R67 ;  /* 0x0000004300507310 */ /* 0x000e220000201800 */
[----:B------:R-:W-:-:S07]  /*edb0*/  FMUL R2, R67, R2 ;  /* 0x0000000243027220 */ /* 0x000fce0000400000 */
[----:B------:R2:W-:Y:S01]  /*edc0*/  F2F.F32.F64 R62, R70 ;  /* 0x00000046003e7310 */ /* 0x0005e20000301000 */
[----:B0-----:R-:W-:-:S07]  /*edd0*/  DFMA R82, R80, R86, -15 ;  /* 0xc02e00005052742b */ /* 0x001fce0000000056 */
[----:B------:R-:W0:Y:S01]  /*ede0*/  F2F.F64.F32 R84, R66 ;  /* 0x0000004200547310 */ /* 0x000e220000201800 */
[----:B--2---:R-:W-:Y:S01]  /*edf0*/  DMUL R70, R68, R78 ;  /* 0x0000004e44467228 */ /* 0x004fe20000000000 */
[----:B-1----:R-:W-:Y:S01]  /*ee00*/  FADD R68, R104, -R77 ;  /* 0x8000004d68447221 */ /* 0x002fe20000000000 */
[----:B------:R-:W-:Y:S01]  /*ee10*/  FMUL R69, R66, R66 ;  /* 0x0000004242457220 */ /* 0x000fe20000400000 */
[----:B------:R-:W-:-:S04]  /*ee20*/  DFMA R82, R80, R82, 10 ;  /* 0x402400005052742b */ /* 0x000fc80000000052 */
[----:B------:R-:W1:Y:S01]  /*ee30*/  F2F.F64.F32 R76, R68 ;  /* 0x00000044004c7310 */ /* 0x000e620000201800 */
[----:B------:R-:W-:Y:S01]  /*ee40*/  FMUL R93, R68, R68 ;  /* 0x00000044445d7220 */ /* 0x000fe20000400000 */
[----:B------:R-:W-:-:S03]  /*ee50*/  FMUL R69, R66, R69 ;  /* 0x0000004542457220 */ /* 0x000fc60000400000 */
[----:B------:R-:W-:Y:S01]  /*ee60*/  FMUL R93, R68, R93 ;  /* 0x0000005d445d7220 */ /* 0x000fe20000400000 */
[-C--:B0-----:R-:W-:Y:S02]  /*ee70*/  DFMA R88, R84, R86.reuse, -15 ;  /* 0xc02e00005458742b */ /* 0x081fe40000000056 */
[----:B------:R-:W-:Y:S01]  /*ee80*/  F2F.F32.F64 R65, R70 ;  /* 0x0000004600417310 */ /* 0x000fe20000301000 */
[----:B-1----:R-:W-:-:S07]  /*ee90*/  DFMA R86, R76, R86, -15 ;  /* 0xc02e00004c56742b */ /* 0x002fce0000000056 */
[----:B------:R-:W0:Y:S01]  /*eea0*/  F2F.F64.F32 R78, R69 ;  /* 0x00000045004e7310 */ /* 0x000e220000201800 */
[----:B------:R-:W-:Y:S02]  /*eeb0*/  DFMA R84, R84, R88, 10 ;  /* 0x402400005454742b */ /* 0x000fe40000000058 */
[----:B------:R-:W-:-:S05]  /*eec0*/  DFMA R86, R76, R86, 10 ;  /* 0x402400004c56742b */ /* 0x000fca0000000056 */
[----:B------:R1:W2:Y:S01]  /*eed0*/  F2F.F64.F32 R70, R2 ;  /* 0x0000000200467310 */ /* 0x0002a20000201800 */
[----:B0-----:R-:W-:-:S07]  /*eee0*/  DMUL R78, R78, R84 ;  /* 0x000000544e4e7228 */ /* 0x001fce0000000000 */
[----:B------:R-:W0:Y:S01]  /*eef0*/  F2F.F64.F32 R80, R93 ;  /* 0x0000005d00507310 */ /* 0x000e220000201800 */
[----:B-1----:R-:W-:Y:S01]  /*ef00*/  FMUL R2, R91, 100 ;  /* 0x42c800005b027820 */ /* 0x002fe20000400000 */
[----:B--2---:R-:W-:-:S06]  /*ef10*/  DMUL R82, R70, R82 ;  /* 0x0000005246527228 */ /* 0x004fcc0000000000 */
[----:B------:R1:W2:Y:S01]  /*ef20*/  F2F.F32.F64 R69, R78 ;  /* 0x0000004e00457310 */ /* 0x0002a20000301000 */
[----:B0-----:R-:W-:-:S07]  /*ef30*/  DMUL R80, R80, R86 ;  /* 0x0000005650507228 */ /* 0x001fce0000000000 */
[----:B------:R1:W0:Y:S08]  /*ef40*/  F2F.F32.F64 R70, R82 ;  /* 0x0000005200467310 */ /* 0x0002300000301000 */
[----:B------:R1:W3:Y:S08]  /*ef50*/  F2F.F32.F64 R71, R80 ;  /* 0x0000005000477310 */ /* 0x0002f00000301000 */
[----:B------:R-:W4:Y:S08]  /*ef60*/  F2I.FLOOR.NTZ R75, R75 ;  /* 0x0000004b004b7305 */ /* 0x000f300000207100 */
[----:B------:R-:W0:Y:S08]  /*ef70*/  F2I.FLOOR.NTZ R96, R96 ;  /* 0x0000006000607305 */ /* 0x000e300000207100 */
[----:B------:R-:W0:Y:S08]  /*ef80*/  F2I.FLOOR.NTZ R97, R97 ;  /* 0x0000006100617305 */ /* 0x000e300000207100 */
[----:B------:R-:W0:Y:S08]  /*ef90*/  F2I.FLOOR.NTZ R98, R98 ;  /* 0x0000006200627305 */ /* 0x000e300000207100 */
[----:B------:R-:W0:Y:S08]  /*efa0*/  F2I.FLOOR.NTZ R99, R99 ;  /* 0x0000006300637305 */ /* 0x000e300000207100 */
[----:B------:R-:W0:Y:S08]  /*efb0*/  F2I.FLOOR.NTZ R100, R100 ;  /* 0x0000006400647305 */ /* 0x000e300000207100 */
[----:B------:R-:W0:Y:S08]  /*efc0*/  F2I.FLOOR.NTZ R101, R101 ;  /* 0x0000006500657305 */ /* 0x000e300000207100 */
[----:B------:R-:W0:Y:S08]  /*efd0*/  F2I.FLOOR.NTZ R102, R102 ;  /* 0x0000006600667305 */ /* 0x000e300000207100 */
[----:B------:R-:W0:Y:S08]  /*efe0*/  F2I.FLOOR.NTZ R103, R103 ;  /* 0x0000006700677305 */ /* 0x000e300000207100 */
[----:B-1234-:R-:W0:Y:S02]  /*eff0*/  F2I.FLOOR.NTZ R104, R104 ;  /* 0x0000006800687305 */ /* 0x01ee240000207100 */
.L_x_71:
[----:B------:R-:W-:Y:S01]  /*f000*/  SHF.R.S32.HI R106, RZ, 0x2, R105 ;  /* 0x00000002ff6a7819 */ /* 0x000fe20000011469 */
[----:B------:R-:W-:Y:S01]  /*f010*/  BSSY.RECONVERGENT B4, `(.L_x_60) ;  /* 0x00000f5000047945 */ /* 0x000fe20003800200 */
[----:B------:R-:W-:Y:S02]  /*f020*/  MOV R92, RZ ;  /* 0x000000ff005c7202 */ /* 0x000fe40000000f00 */
[----:B------:R-:W-:Y:S02]  /*f030*/  I2FP.F32.S32 R106, R106 ;  /* 0x0000006a006a7245 */ /* 0x000fe40000201400 */
[----:B------:R-:W-:-:S03]  /*f040*/  MOV R94, RZ ;  /* 0x000000ff005e7202 */ /* 0x000fc60000000f00 */
[----:B------:R-:W-:-:S07]  /*f050*/  FMUL R90, R106, 100 ;  /* 0x42c800006a5a7820 */ /* 0x000fce0000400000 */
.L_x_67:
[----:B------:R-:W-:Y:S01]  /*f060*/  IMAD.MOV.U32 R91, RZ, RZ, 0x1 ;  /* 0x00000001ff5b7424 */ /* 0x000fe200078e00ff */
[----:B------:R-:W-:Y:S04]  /*f070*/  BSSY.RECONVERGENT B5, `(.L_x_61) ;  /* 0x000000f000057945 */ /* 0x000fe80003800200 */
[----:B------:R-:W-:-:S04]  /*f080*/  SHF.L.U32 R91, R91, R94, RZ ;  /* 0x0000005e5b5b7219 */ /* 0x000fc800000006ff */
[----:B------:R-:W-:-:S04]  /*f090*/  I2FP.F32.U32 R91, R91 ;  /* 0x0000005b005b7245 */ /* 0x000fc80000201000 */
[----:B------:R-:W1:Y:S08]  /*f0a0*/  MUFU.RCP R76, R91 ;  /* 0x0000005b004c7308 */ /* 0x000e700000001000 */
[----:B------:R-:W2:Y:S01]  /*f0b0*/  FCHK P0, R2, R91 ;  /* 0x0000005b02007302 */ /* 0x000ea20000000000 */
[----:B-1----:R-:W-:-:S04]  /*f0c0*/  FFMA R77, -R91, R76, 1 ;  /* 0x3f8000005b4d7423 */ /* 0x002fc8000000014c */
[----:B------:R-:W-:-:S04]  /*f0d0*/  FFMA R77, R76, R77, R76 ;  /* 0x0000004d4c4d7223 */ /* 0x000fc8000000004c */
[----:B------:R-:W-:-:S04]  /*f0e0*/  FFMA R76, R2, R77, RZ ;  /* 0x0000004d024c7223 */ /* 0x000fc800000000ff */
[----:B------:R-:W-:-:S04]  /*f0f0*/  FFMA R78, -R91, R76, R2 ;  /* 0x0000004c5b4e7223 */ /* 0x000fc80000000102 */
[----:B------:R-:W-:Y:S01]  /*f100*/  FFMA R79, R77, R78, R76 ;  /* 0x0000004e4d4f7223 */ /* 0x000fe2000000004c */
[----:B--2---:R-:W-:Y:S06]  /*f110*/  @!P0 BRA `(.L_x_62) ;  /* 0x0000000000108947 */ /* 0x004fec0003800000 */
[----:B------:R-:W-:Y:S02]  /*f120*/  MOV R76, R2 ;  /* 0x00000002004c7202 */ /* 0x000fe40000000f00 */
[----:B------:R-:W-:-:S07]  /*f130*/  MOV R78, 0xf150 ;  /* 0x0000f150004e7802 */ /* 0x000fce0000000f00 */
[----:B0-----:R-:W-:Y:S05]  /*f140*/  CALL.REL.NOINC `($__internal_0_$__cuda_sm3x_div_rn_noftz_f32_slowpath) ;  /* 0x000000e400707944 */ /* 0x001fea0003c00000 */
[----:B------:R-:W-:-:S07]  /*f150*/  MOV R79, R83 ;  /* 0x00000053004f7202 */ /* 0x000fce0000000f00 */
.L_x_62:
[----:B------:R-:W-:Y:S05]  /*f160*/  BSYNC.RECONVERGENT B5 ;  /* 0x0000000000057941 */ /* 0x000fea0003800200 */
.L_x_61:
[----:B------:R-:W1:Y:S01]  /*f170*/  MUFU.RCP R76, R91 ;  /* 0x0000005b004c7308 */ /* 0x000e620000001000 */
[----:B------:R-:W-:Y:S07]  /*f180*/  BSSY.RECONVERGENT B5, `(.L_x_63) ;  /* 0x000000c000057945 */ /* 0x000fee0003800200 */
[----:B------:R-:W2:Y:S01]  /*f190*/  FCHK P0, RZ, R91 ;  /* 0x0000005bff007302 */ /* 0x000ea20000000000 */
[----:B-1----:R-:W-:-:S04]  /*f1a0*/  FFMA R77, -R91, R76, 1 ;  /* 0x3f8000005b4d7423 */ /* 0x002fc8000000014c */
[----:B------:R-:W-:-:S04]  /*f1b0*/  FFMA R81, R76, R77, R76 ;  /* 0x0000004d4c517223 */ /* 0x000fc8000000004c */
[----:B------:R-:W-:-:S04]  /*f1c0*/  FFMA R76, RZ, R81, RZ ;  /* 0x00000051ff4c7223 */ /* 0x000fc800000000ff */
[----:B------:R-:W-:-:S04]  /*f1d0*/  FFMA R77, -R91, R76, RZ ;  /* 0x0000004c5b4d7223 */ /* 0x000fc800000001ff */
[----:B------:R-:W-:Y:S01]  /*f1e0*/  FFMA R80, R81, R77, R76 ;  /* 0x0000004d51507223 */ /* 0x000fe2000000004c */
[----:B--2---:R-:W-:Y:S06]  /*f1f0*/  @!P0 BRA `(.L_x_64) ;  /* 0x0000000000108947 */ /* 0x004fec0003800000 */
[----:B------:R-:W-:Y:S01]  /*f200*/  IMAD.MOV.U32 R76, RZ, RZ, RZ ;  /* 0x000000ffff4c7224 */ /* 0x000fe200078e00ff */
[----:B------:R-:W-:-:S07]  /*f210*/  MOV R78, 0xf230 ;  /* 0x0000f230004e7802 */ /* 0x000fce0000000f00 */
[----:B0-----:R-:W-:Y:S05]  /*f220*/  CALL.REL.NOINC `($__internal_0_$__cuda_sm3x_div_rn_noftz_f32_slowpath) ;  /* 0x000000e400387944 */ /* 0x001fea0003c00000 */
[----:B------:R-:W-:-:S07]  /*f230*/  MOV R80, R83 ;  /* 0x0000005300507202 */ /* 0x000fce0000000f00 */
.L_x_64:
[----:B------:R-:W-:Y:S05]  /*f240*/  BSYNC.RECONVERGENT B5 ;  /* 0x0000000000057941 */ /* 0x000fea0003800200 */
.L_x_63:
[----:B------:R-:W1:Y:S01]  /*f250*/  MUFU.RCP R76, R91 ;  /* 0x0000005b004c7308 */ /* 0x000e620000001000 */
[----:B------:R-:W-:Y:S07]  /*f260*/  BSSY.RECONVERGENT B5, `(.L_x_65) ;  /* 0x000000c000057945 */ /* 0x000fee0003800200 */
        /* <DEDUP_REMOVED lines=10> */
[----:B------:R-:W-:-:S07]  /*f310*/  IMAD.MOV.U32 R89, RZ, RZ, R83 ;  /* 0x000000ffff597224 */ /* 0x000fce00078e0053 */
.L_x_66:
[----:B------:R-:W-:Y:S05]  /*f320*/  BSYNC.RECONVERGENT B5 ;  /* 0x0000000000057941 */ /* 0x000fea0003800200 */
.L_x_65:
[----:B------:R-:W-:-:S05]  /*f330*/  IMAD R88, R94, 0x10c, R1 ;  /* 0x0000010c5e587824 */ /* 0x000fca00078e0201 */
[----:B------:R-:W2:Y:S04]  /*f340*/  LDL R76, [R88+0xb78] ;  /* 0x000b7800584c7983 */ /* 0x000ea80000100800 */
[----:B------:R-:W3:Y:S01]  /*f350*/  LDL R77, [R88+0xb7c] ;  /* 0x000b7c00584d7983 */ /* 0x000ee20000100800 */
[----:B--2---:R-:W-:-:S04]  /*f360*/  FADD R79, R76, R79 ;  /* 0x0000004f4c4f7221 */ /* 0x004fc80000000000 */
[----:B------:R-:W1:Y:S02]  /*f370*/  F2I.FLOOR.NTZ R76, R79 ;  /* 0x0000004f004c7305 */ /* 0x000e640000207100 */
[C---:B-1----:R-:W-:Y:S02]  /*f380*/  LOP3.LUT R81, R76.reuse, 0xff, RZ, 0xc0, !PT ;  /* 0x000000ff4c517812 */ /* 0x042fe400078ec0ff */
[----:B------:R-:W-:Y:S02]  /*f390*/  IADD3 R76, PT, PT, R76, 0x1, RZ ;  /* 0x000000014c4c7810 */ /* 0x000fe40007ffe0ff */
[----:B------:R-:W-:Y:S02]  /*f3a0*/  IADD3 R83, PT, PT, R88, R81, RZ ;  /* 0x0000005158537210 */ /* 0x000fe40007ffe0ff */
[----:B------:R-:W-:Y:S01]  /*f3b0*/  LOP3.LUT R81, R76, 0xff, RZ, 0xc0, !PT ;  /* 0x000000ff4c517812 */ /* 0x000fe200078ec0ff */
[----:B---3--:R-:W-:Y:S01]  /*f3c0*/  FADD R95, R77, R80 ;  /* 0x000000504d5f7221 */ /* 0x008fe20000000000 */
[----:B------:R-:W2:Y:S04]  /*f3d0*/  LDL R76, [R88+0xb80] ;  /* 0x000b8000584c7983 */ /* 0x000ea80000100800 */
[----:B------:R-:W3:Y:S01]  /*f3e0*/  LDL.U8 R78, [R83+0xa78] ;  /* 0x000a7800534e7983 */ /* 0x000ee20000100000 */
[----:B------:R-:W-:-:S05]  /*f3f0*/  IMAD.IADD R84, R88, 0x1, R81 ;  /* 0x0000000158547824 */ /* 0x000fca00078e0251 */
[----:B------:R-:W4:Y:S01]  /*f400*/  LDL.U8 R82, [R84+0xa78] ;  /* 0x000a780054527983 */ /* 0x000f220000100000 */
[----:B------:R-:W3:Y:S02]  /*f410*/  F2I.FLOOR.NTZ R77, R95 ;  /* 0x0000005f004d7305 */ /* 0x000ee40000207100 */
[----:B---3--:R-:W-:-:S04]  /*f420*/  IADD3 R78, PT, PT, R77, R78, RZ ;  /* 0x0000004e4d4e7210 */ /* 0x008fc80007ffe0ff */
[----:B------:R-:W-:Y:S01]  /*f430*/  LOP3.LUT R81, R78, 0xff, RZ, 0xc0, !PT ;  /* 0x000000ff4e517812 */ /* 0x000fe200078ec0ff */
[----:B----4-:R-:W-:-:S03]  /*f440*/  IMAD.IADD R82, R77, 0x1, R82 ;  /* 0x000000014d527824 */ /* 0x010fc600078e0252 */
[----:B------:R-:W-:Y:S02]  /*f450*/  IADD3 R81, PT, PT, R88, R81, RZ ;  /* 0x0000005158517210 */ /* 0x000fe40007ffe0ff */
[----:B------:R-:W-:-:S04]  /*f460*/  LOP3.LUT R83, R82, 0xff, RZ, 0xc0, !PT ;  /* 0x000000ff52537812 */ /* 0x000fc800078ec0ff */
[----:B------:R-:W3:Y:S01]  /*f470*/  LDL.U8 R81, [R81+0xa78] ;  /* 0x000a780051517983 */ /* 0x000ee20000100000 */
[----:B------:R-:W-:-:S06]  /*f480*/  IADD3 R83, PT, PT, R88, R83, RZ ;  /* 0x0000005358537210 */ /* 0x000fcc0007ffe0ff */
[----:B------:R-:W4:Y:S01]  /*f490*/  LDL.U8 R83, [R83+0xa78] ;  /* 0x000a780053537983 */ /* 0x000f220000100000 */
[----:B------:R-:W-:-:S04]  /*f4a0*/  IADD3 R78, PT, PT, R78, 0x1, RZ ;  /* 0x000000014e4e7810 */ /* 0x000fc80007ffe0ff */
[----:B------:R-:W-:-:S05]  /*f4b0*/  LOP3.LUT R77, R78, 0xff, RZ, 0xc0, !PT ;  /* 0x000000ff4e4d7812 */ /* 0x000fca00078ec0ff */
[----:B------:R-:W-:-:S06]  /*f4c0*/  IMAD.IADD R77, R88, 0x1, R77 ;  /* 0x00000001584d7824 */ /* 0x000fcc00078e024d */
[----:B------:R-:W5:Y:S01]  /*f4d0*/  LDL.U8 R77, [R77+0xa78] ;  /* 0x000a78004d4d7983 */ /* 0x000f620000100000 */
[----:B--2---:R-:W-:-:S04]  /*f4e0*/  FADD R89, R76, R89 ;  /* 0x000000594c597221 */ /* 0x004fc80000000000 */
[----:B------:R-:W3:Y:S01]  /*f4f0*/  F2I.FLOOR.NTZ R110, R89 ;  /* 0x00000059006e7305 */ /* 0x000ee20000207100 */
[----:B------:R-:W-:-:S04]  /*f500*/  IADD3 R82, PT, PT, R82, 0x1, RZ ;  /* 0x0000000152527810 */ /* 0x000fc80007ffe0ff */
[----:B------:R-:W-:-:S05]  /*f510*/  LOP3.LUT R111, R82, 0xff, RZ, 0xc0, !PT ;  /* 0x000000ff526f7812 */ /* 0x000fca00078ec0ff */
[----:B------:R-:W-:-:S06]  /*f520*/  IMAD.IADD R111, R88, 0x1, R111 ;  /* 0x00000001586f7824 */ /* 0x000fcc00078e026f */
[----:B------:R-:W2:Y:S01]  /*f530*/  LDL.U8 R111, [R111+0xa78] ;  /* 0x000a78006f6f7983 */ /* 0x000ea20000100000 */
[----:B---3--:R-:W-:-:S04]  /*f540*/  IADD3 R81, PT, PT, R110, R81, RZ ;  /* 0x000000516e517210 */ /* 0x008fc80007ffe0ff */
[C---:B------:R-:W-:Y:S02]  /*f550*/  LOP3.LUT R85, R81.reuse, 0xff, RZ, 0xc0, !PT ;  /* 0x000000ff51557812 */ /* 0x040fe400078ec0ff */
[----:B------:R-:W-:Y:S02]  /*f560*/  IADD3 R81, PT, PT, R81, 0x1, RZ ;  /* 0x0000000151517810 */ /* 0x000fe40007ffe0ff */
[----:B----4-:R-:W-:Y:S01]  /*f570*/  IADD3 R83, PT, PT, R110, R83, RZ ;  /* 0x000000536e537210 */ /* 0x010fe20007ffe0ff */
[----:B------:R-:W-:Y:S01]  /*f580*/  IMAD.IADD R112, R88, 0x1, R85 ;  /* 0x0000000158707824 */ /* 0x000fe200078e0255 */
[----:B------:R-:W-:Y:S02]  /*f590*/  LOP3.LUT R81, R81, 0xff, RZ, 0xc0, !PT ;  /* 0x000000ff51517812 */ /* 0x000fe400078ec0ff */
[----:B------:R-:W-:-:S03]  /*f5a0*/  LOP3.LUT R113, R83, 0xff, RZ, 0xc0, !PT ;  /* 0x000000ff53717812 */ /* 0x000fc600078ec0ff */
[----:B------:R-:W3:Y:S01]  /*f5b0*/  LDL.U8 R112, [R112+0xa78] ;  /* 0x000a780070707983 */ /* 0x000ee20000100000 */
[C---:B------:R-:W-:Y:S02]  /*f5c0*/  IADD3 R113, PT, PT, R88.reuse, R113, RZ ;  /* 0x0000007158717210 */ /* 0x040fe40007ffe0ff */
[----:B------:R-:W-:-:S04]  /*f5d0*/  IADD3 R114, PT, PT, R88, R81, RZ ;  /* 0x0000005158727210 */ /* 0x000fc80007ffe0ff */
[----:B------:R-:W4:Y:S04]  /*f5e0*/  LDL.U8 R113, [R113+0xa78] ;  /* 0x000a780071717983 */ /* 0x000f280000100000 */
[----:B------:R-:W4:Y:S01]  /*f5f0*/  LDL.U8 R114, [R114+0xa78] ;  /* 0x000a780072727983 */ /* 0x000f220000100000 */
[----:B------:R-:W-:-:S05]  /*f600*/  VIADD R83, R83, 0x1 ;  /* 0x0000000153537836 */ /* 0x000fca0000000000 */
[----:B------:R-:W-:-:S04]  /*f610*/  LOP3.LUT R83, R83, 0xff, RZ, 0xc0, !PT ;  /* 0x000000ff53537812 */ /* 0x000fc800078ec0ff */
[----:B------:R-:W-:Y:S02]  /*f620*/  IADD3 R118, PT, PT, R88, R83, RZ ;  /* 0x0000005358767210 */ /* 0x000fe40007ffe0ff */
[----:B-----5:R-:W-:-:S04]  /*f630*/  IADD3 R115, PT, PT, R110, R77, RZ ;  /* 0x0000004d6e737210 */ /* 0x020fc80007ffe0ff */
[----:B------:R-:W5:Y:S01]  /*f640*/  LDL.U8 R118, [R118+0xa78] ;  /* 0x000a780076767983 */ /* 0x000f620000100000 */
[----:B------:R-:W-:-:S05]  /*f650*/  LOP3.LUT R109, R115, 0xff, RZ, 0xc0, !PT ;  /* 0x000000ff736d7812 */ /* 0x000fca00078ec0ff */
[----:B------:R-:W-:-:S06]  /*f660*/  IMAD.IADD R109, R88, 0x1, R109 ;  /* 0x00000001586d7824 */ /* 0x000fcc00078e026d */
[----:B------:R-:W5:Y:S01]  /*f670*/  LDL.U8 R109, [R109+0xa78] ;  /* 0x000a78006d6d7983 */ /* 0x000f620000100000 */
[----:B------:R-:W1:Y:S08]  /*f680*/  FRND.FLOOR R76, R79 ;  /* 0x0000004f004c7307 */ /* 0x000e700000205000 */
[----:B------:R-:W0:Y:S01]  /*f690*/  FRND.FLOOR R78, R95 ;  /* 0x0000005f004e7307 */ /* 0x000e220000205000 */
[----:B-1----:R-:W-:-:S07]  /*f6a0*/  FADD R93, R79, -R76 ;  /* 0x8000004c4f5d7221 */ /* 0x002fce0000000000 */
[----:B------:R-:W1:Y:S01]  /*f6b0*/  F2F.F64.F32 R84, R93 ;  /* 0x0000005d00547310 */ /* 0x000e620000201800 */
[----:B------:R-:W-:Y:S01]  /*f6c0*/  FMUL R76, R93, R93 ;  /* 0x0000005d5d4c7220 */ /* 0x000fe20000400000 */
[----:B------:R-:W-:-:S03]  /*f6d0*/  MOV R77, 0x40180000 ;  /* 0x40180000004d7802 */ /* 0x000fc60000000f00 */
[----:B------:R-:W-:Y:S01]  /*f6e0*/  FMUL R108, R93, R76 ;  /* 0x0000004c5d6c7220 */ /* 0x000fe20000400000 */
[----:B------:R-:W-:Y:S02]  /*f6f0*/  HFMA2 R76, -RZ, RZ, 0, 0 ;  /* 0x00000000ff4c7431 */ /* 0x000fe400000001ff */
[----:B0-----:R-:W-:Y:S01]  /*f700*/  FADD R107, R95, -R78 ;  /* 0x8000004e5f6b7221 */ /* 0x001fe20000000000 */
[----:B------:R-:W0:Y:S01]  /*f710*/  F2F.F64.F32 R86, R108 ;  /* 0x0000006c00567310 */ /* 0x000e220000201800 */
[----:B------:R-:W3:Y:S02]  /*f720*/  LDC.64 R78, c[0x4][0x8] ;  /* 0x01000200ff4e7b82 */ /* 0x000ee40000000a00 */
[----:B-1----:R-:W-:-:S05]  /*f730*/  DFMA R82, R84, R76, -15 ;  /* 0xc02e00005452742b */ /* 0x002fca000000004c */
[----:B------:R-:W1:Y:S03]  /*f740*/  F2F.F64.F32 R80, R107 ;  /* 0x0000006b00507310 */ /* 0x000e660000201800 */
[----:B------:R-:W-:Y:S01]  /*f750*/  DFMA R84, R84, R82, 10 ;  /* 0x402400005454742b */ /* 0x000fe20000000052 */
[----:B------:R-:W-:-:S04]  /*f760*/  FMUL R82, R107, R107 ;  /* 0x0000006b6b527220 */ /* 0x000fc80000400000 */
[----:B------:R-:W-:-:S03]  /*f770*/  FMUL R82, R107, R82 ;  /* 0x000000526b527220 */ /* 0x000fc60000400000 */
[----:B0-----:R-:W-:Y:S02]  /*f780*/  DMUL R84, R86, R84 ;  /* 0x0000005456547228 */ /* 0x001fe40000000000 */
[----:B-1----:R-:W-:Y:S01]  /*f790*/  DFMA R86, R80, R76, -15 ;  /* 0xc02e00005056742b */ /* 0x002fe2000000004c */
[----:B------:R-:W0:Y:S01]  /*f7a0*/  F2F.F64.F32 R82, R82 ;  /* 0x0000005200527310 */ /* 0x000e220000201800 */
[----:B--2---:R-:W-:Y:S01]  /*f7b0*/  IMAD.IADD R111, R110, 0x1, R111 ;  /* 0x000000016e6f7824 */ /* 0x004fe200078e026f */
[----:B------:R-:W-:Y:S02]  /*f7c0*/  R2UR UR6, R72 ;  /* 0x00000000480672ca */ /* 0x000fe400000e0000 */
[----:B------:R-:W-:-:S03]  /*f7d0*/  R2UR UR7, R73 ;  /* 0x00000000490772ca */ /* 0x000fc600000e0000 */
[----:B------:R-:W-:Y:S01]  /*f7e0*/  DFMA R86, R80, R86, 10 ;  /* 0x402400005056742b */ /* 0x000fe20000000056 */
[----:B------:R-:W-:Y:S02]  /*f7f0*/  IADD3 R115, PT, PT, R115, 0x1, RZ ;  /* 0x0000000173737810 */ /* 0x000fe40007ffe0ff */
[C---:B------:R-:W-:Y:S02]  /*f800*/  R2UR UR4, R72.reuse ;  /* 0x00000000480472ca */ /* 0x040fe400000e0000 */
[----:B------:R-:W-:Y:S02]  /*f810*/  R2UR UR5, R73 ;  /* 0x00000000490572ca */ /* 0x000fe400000e0000 */
[----:B------:R-:W-:Y:S01]  /*f820*/  LOP3.LUT R115, R115, 0xff, RZ, 0xc0, !PT ;  /* 0x000000ff73737812 */ /* 0x000fe200078ec0ff */
[----:B0-----:R-:W-:Y:S01]  /*f830*/  DMUL R86, R82, R86 ;  /* 0x0000005652567228 */ /* 0x001fe20000000000 */
[----:B------:R-:W-:Y:S02]  /*f840*/  R2UR UR8, R72 ;  /* 0x00000000480872ca */ /* 0x000fe400000e0000 */
[----:B------:R-:W-:Y:S01]  /*f850*/  R2UR UR9, R73 ;  /* 0x00000000490972ca */ /* 0x000fe200000e0000 */
[----:B------:R-:W-:-:S06]  /*f860*/  IMAD.IADD R115, R88, 0x1, R115 ;  /* 0x0000000158737824 */ /* 0x000fcc00078e0273 */
[----:B------:R-:W2:Y:S01]  /*f870*/  LDL.U8 R115, [R115+0xa78] ;  /* 0x000a780073737983 */ /* 0x000ea20000100000 */
[C---:B------:R-:W-:Y:S02]  /*f880*/  R2UR UR10, R72.reuse ;  /* 0x00000000480a72ca */ /* 0x040fe400000e0000 */
[C---:B------:R-:W-:Y:S02]  /*f890*/  R2UR UR11, R73.reuse ;  /* 0x00000000490b72ca */ /* 0x040fe400000e0000 */
[C---:B------:R-:W-:Y:S02]  /*f8a0*/  R2UR UR12, R72.reuse ;  /* 0x00000000480c72ca */ /* 0x040fe400000e0000 */
[C---:B------:R-:W-:Y:S02]  /*f8b0*/  R2UR UR13, R73.reuse ;  /* 0x00000000490d72ca */ /* 0x040fe400000e0000 */
[----:B------:R-:W-:Y:S02]  /*f8c0*/  R2UR UR14, R72 ;  /* 0x00000000480e72ca */ /* 0x000fe400000e0000 */
[----:B------:R-:W-:-:S02]  /*f8d0*/  R2UR UR15, R73 ;  /* 0x00000000490f72ca */ /* 0x000fc400000e0000 */
[----:B---3--:R-:W-:-:S05]  /*f8e0*/  LOP3.LUT R95, R112, 0xf, RZ, 0xc0, !PT ;  /* 0x0000000f705f7812 */ /* 0x008fca00078ec0ff */
[----:B------:R-:W-:Y:S02]  /*f8f0*/  IMAD.WIDE.U32 R80, R95, 0xc, R78 ;  /* 0x0000000c5f507825 */ /* 0x000fe400078e004e */
[----:B------:R0:W-:Y:S03]  /*f900*/  F2F.F32.F64 R95, R84 ;  /* 0x00000054005f7310 */ /* 0x0001e60000301000 */
[----:B------:R-:W3:Y:S01]  /*f910*/  LDG.E.CONSTANT R108, desc[UR4][R80.64] ;  /* 0x00000004506c7981 */ /* 0x000ee2000c1e9900 */
[----:B----4-:R-:W-:-:S03]  /*f920*/  LOP3.LUT R117, R114, 0xf, RZ, 0xc0, !PT ;  /* 0x0000000f72757812 */ /* 0x010fc600078ec0ff */
[----:B------:R-:W4:Y:S01]  /*f930*/  LDG.E.CONSTANT R114, desc[UR8][R80.64+0x8] ;  /* 0x0000080850727981 */ /* 0x000f22000c1e9900 */
[----:B0-----:R-:W-:-:S03]  /*f940*/  IADD3 R84, PT, PT, R111, 0x1, RZ ;  /* 0x000000016f547810 */ /* 0x001fc60007ffe0ff */
[----:B------:R0:W3:Y:S01]  /*f950*/  LDG.E.CONSTANT R112, desc[UR6][R80.64+0x4] ;  /* 0x0000040650707981 */ /* 0x0000e2000c1e9900 */
[----:B------:R-:W-:Y:S02]  /*f960*/  LOP3.LUT R85, R113, 0xf, RZ, 0xc0, !PT ;  /* 0x0000000f71557812 */ /* 0x000fe400078ec0ff */
[----:B------:R-:W-:Y:S01]  /*f970*/  LOP3.LUT R121, R84, 0xff, RZ, 0xc0, !PT ;  /* 0x000000ff54797812 */ /* 0x000fe200078ec0ff */
[----:B------:R-:W-:Y:S01]  /*f980*/  IMAD.WIDE.U32 R82, R117, 0xc, R78 ;  /* 0x0000000c75527825 */ /* 0x000fe200078e004e */
[----:B------:R-:W-:-:S03]  /*f990*/  LOP3.LUT R117, R111, 0xff, RZ, 0xc0, !PT ;  /* 0x000000ff6f757812 */ /* 0x000fc600078ec0ff */
[----:B------:R-:W-:Y:S01]  /*f9a0*/  IMAD.WIDE.U32 R84, R85, 0xc, R78 ;  /* 0x0000000c55547825 */ /* 0x000fe200078e004e */
[C---:B------:R-:W-:Y:S01]  /*f9b0*/  IADD3 R117, PT, PT, R88.reuse, R117, RZ ;  /* 0x0000007558757210 */ /* 0x040fe20007ffe0ff */
[----:B0-----:R-:W0:Y:S01]  /*f9c0*/  FRND.FLOOR R80, R89 ;  /* 0x0000005900507307 */ /* 0x001e220000205000 */
[----:B------:R-:W-:Y:S01]  /*f9d0*/  IADD3 R121, PT, PT, R88, R121, RZ ;  /* 0x0000007958797210 */ /* 0x000fe20007ffe0ff */
[----:B------:R-:W3:Y:S04]  /*f9e0*/  LDG.E.CONSTANT R110, desc[UR10][R82.64] ;  /* 0x0000000a526e7981 */ /* 0x000ee8000c1e9900 */
[----:B------:R-:W3:Y:S04]  /*f9f0*/  LDG.E.CONSTANT R116, desc[UR6][R84.64+0x8] ;  /* 0x0000080654747981 */ /* 0x000ee8000c1e9900 */
[----:B------:R-:W3:Y:S04]  /*fa00*/  LDG.E.CONSTANT R88, desc[UR4][R84.64+0x4] ;  /* 0x0000040454587981 */ /* 0x000ee8000c1e9900 */
[----:B------:R-:W3:Y:S01]  /*fa10*/  LDL.U8 R117, [R117+0xa78] ;  /* 0x000a780075757983 */ /* 0x000ee20000100000 */
[----:B-----5:R-:W-:Y:S01]  /*fa20*/  LOP3.LUT R81, R118, 0xf, RZ, 0xc0, !PT ;  /* 0x0000000f76517812 */ /* 0x020fe200078ec0ff */
[----:B0-----:R-:W-:-:S02]  /*fa30*/  FADD R113, R89, -R80 ;  /* 0x8000005059717221 */ /* 0x001fc40000000000 */
[----:B------:R-:W5:Y:S02]  /*fa40*/  LDG.E.CONSTANT R122, desc[UR12][R82.64+0x4] ;  /* 0x0000040c527a7981 */ /* 0x000f64000c1e9900 */
[----:B------:R-:W-:Y:S02]  /*fa50*/  IMAD.WIDE.U32 R80, R81, 0xc, R78 ;  /* 0x0000000c51507825 */ /* 0x000fe400078e004e */
[----:B------:R0:W5:Y:S04]  /*fa60*/  LDG.E.CONSTANT R124, desc[UR14][R82.64+0x8] ;  /* 0x0000080e527c7981 */ /* 0x000168000c1e9900 */
[----:B------:R-:W5:Y:S04]  /*fa70*/  LDG.E.CONSTANT R128, desc[UR10][R80.64+0x8] ;  /* 0x0000080a50807981 */ /* 0x000f68000c1e9900 */
[----:B------:R-:W5:Y:S01]  /*fa80*/  LDG.E.CONSTANT R126, desc[UR8][R80.64+0x4] ;  /* 0x00000408507e7981 */ /* 0x000f62000c1e9900 */
[----:B0-----:R-:W-:-:S03]  /*fa90*/  LOP3.LUT R83, R109, 0xf, RZ, 0xc0, !PT ;  /* 0x0000000f6d537812 */ /* 0x001fc600078ec0ff */
[----:B------:R-:W5:Y:S02]  /*faa0*/  LDL.U8 R121, [R121+0xa78] ;  /* 0x000a780079797983 */ /* 0x000f640000100000 */
[----:B------:R-:W-:Y:S02]  /*fab0*/  IMAD.WIDE.U32 R82, R83, 0xc, R78 ;  /* 0x0000000c53527825 */ /* 0x000fe400078e004e */
[----:B------:R-:W5:Y:S04]  /*fac0*/  LDG.E.CONSTANT R111, desc[UR4][R84.64] ;  /* 0x00000004546f7981 */ /* 0x000f68000c1e9900 */
[----:B------:R-:W5:Y:S04]  /*fad0*/  LDG.E.CONSTANT R120, desc[UR6][R82.64+0x8] ;  /* 0x0000080652787981 */ /* 0x000f68000c1e9900 */
[----:B------:R-:W5:Y:S01]  /*fae0*/  LDG.E.CONSTANT R118, desc[UR4][R82.64+0x4] ;  /* 0x0000040452767981 */ /* 0x000f62000c1e9900 */
[----:B------:R-:W-:-:S03]  /*faf0*/  FADD R119, R113, -1 ;  /* 0xbf80000071777421 */ /* 0x000fc60000000000 */
[----:B------:R-:W5:Y:S01]  /*fb00*/  LDG.E.CONSTANT R109, desc[UR8][R80.64] ;  /* 0x00000008506d7981 */ /* 0x000f62000c1e9900 */
[----:B--2---:R-:W-:Y:S01]  /*fb10*/  LOP3.LUT R89, R115, 0xf, RZ, 0xc0, !PT ;  /* 0x0000000f73597812 */ /* 0x004fe200078ec0ff */
[----:B----4-:R-:W-:-:S04]  /*fb20*/  FMUL R114, R113, R114 ;  /* 0x0000007271727220 */ /* 0x010fc80000400000 */
[----:B---3--:R-:W-:Y:S01]  /*fb30*/  FFMA R112, R107, R112, R114 ;  /* 0x000000706b707223 */ /* 0x008fe20000000072 */
[----:B------:R-:W-:-:S04]  /*fb40*/  FMUL R116, R113, R116 ;  /* 0x0000007471747220 */ /* 0x000fc80000400000 */
[----:B------:R-:W-:Y:S02]  /*fb50*/  FFMA R115, R107, R88, R116 ;  /* 0x000000586b737223 */ /* 0x000fe40000000074 */
[----:B------:R0:W2:Y:S01]  /*fb60*/  LDG.E.CONSTANT R116, desc[UR6][R82.64] ;  /* 0x0000000652747981 */ /* 0x0000a2000c1e9900 */
[----:B------:R-:W-:-:S05]  /*fb70*/  IMAD.WIDE.U32 R88, R89, 0xc, R78 ;  /* 0x0000000c59587825 */ /* 0x000fca00078e004e */
[----:B------:R-:W3:Y:S01]  /*fb80*/  LDG.E.CONSTANT R114, desc[UR4][R88.64] ;  /* 0x0000000458727981 */ /* 0x000ee2000c1e9900 */
[----:B0-----:R-:W-:-:S03]  /*fb90*/  LOP3.LUT R83, R117, 0xf, RZ, 0xc0, !PT ;  /* 0x0000000f75537812 */ /* 0x001fc600078ec0ff */
[----:B------:R-:W4:Y:S02]  /*fba0*/  LDG.E.CONSTANT R130, desc[UR8][R88.64+0x4] ;  /* 0x0000040858827981 */ /* 0x000f24000c1e9900 */
[----:B------:R-:W-:Y:S02]  /*fbb0*/  IMAD.WIDE.U32 R82, R83, 0xc, R78 ;  /* 0x0000000c53527825 */ /* 0x000fe400078e004e */
[----:B------:R0:W2:Y:S04]  /*fbc0*/  LDG.E.CONSTANT R132, desc[UR10][R88.64+0x8] ;  /* 0x0000080a58847981 */ /* 0x0000a8000c1e9900 */
[----:B------:R-:W3:Y:S01]  /*fbd0*/  LDG.E.CONSTANT R84, desc[UR4][R82.64+0x4] ;  /* 0x0000040452547981 */ /* 0x000ee2000c1e9900 */
[C---:B-----5:R-:W-:Y:S01]  /*fbe0*/  FMUL R81, R119.reuse, R128 ;  /* 0x0000008077517220 */ /* 0x060fe20000400000 */
[----:B------:R-:W-:-:S02]  /*fbf0*/  FMUL R124, R119, R124 ;  /* 0x0000007c777c7220 */ /* 0x000fc40000400000 */
[----:B------:R-:W5:Y:S04]  /*fc00*/  LDG.E.CONSTANT R117, desc[UR4][R82.64] ;  /* 0x0000000452757981 */ /* 0x000f68000c1e9900 */
[----:B------:R-:W4:Y:S01]  /*fc10*/  LDG.E.CONSTANT R88, desc[UR6][R82.64+0x8] ;  /* 0x0000080652587981 */ /* 0x000f22000c1e9900 */
[----:B------:R-:W-:Y:S01]  /*fc20*/  FFMA R126, R107, R126, R81 ;  /* 0x0000007e6b7e7223 */ /* 0x000fe20000000051 */
[----:B------:R-:W-:Y:S01]  /*fc30*/  LOP3.LUT R81, R121, 0xf, RZ, 0xc0, !PT ;  /* 0x0000000f79517812 */ /* 0x000fe200078ec0ff */
[----:B------:R-:W-:Y:S01]  /*fc40*/  FFMA R122, R107, R122, R124 ;  /* 0x0000007a6b7a7223 */ /* 0x000fe2000000007c */
[----:B------:R-:W-:-:S03]  /*fc50*/  FMUL R120, R113, R120 ;  /* 0x0000007871787220 */ /* 0x000fc60000400000 */
[----:B------:R-:W-:-:S04]  /*fc60*/  IMAD.WIDE.U32 R80, R81, 0xc, R78 ;  /* 0x0000000c51507825 */ /* 0x000fc800078e004e */
[----:B------:R-:W-:Y:S01]  /*fc70*/  FADD R107, R107, -1 ;  /* 0xbf8000006b6b7421 */ /* 0x000fe20000000000 */
[----:B------:R-:W5:Y:S03]  /*fc80*/  LDG.E.CONSTANT R124, desc[UR8][R80.64+0x8] ;  /* 0x00000808507c7981 */ /* 0x000f66000c1e9900 */
[----:B0-----:R-:W-:Y:S02]  /*fc90*/  FFMA R89, R107, R118, R120 ;  /* 0x000000766b597223 */ /* 0x001fe40000000078 */
[----:B------:R-:W5:Y:S04]  /*fca0*/  LDG.E.CONSTANT R120, desc[UR6][R80.64+0x4] ;  /* 0x0000040650787981 */ /* 0x000f68000c1e9900 */
[----:B------:R0:W5:Y:S01]  /*fcb0*/  LDG.E.CONSTANT R123, desc[UR4][R80.64] ;  /* 0x00000004507b7981 */ /* 0x000162000c1e9900 */
[C---:B------:R-:W-:Y:S01]  /*fcc0*/  FFMA R108, R93.reuse, R108, R112 ;  /* 0x0000006c5d6c7223 */ /* 0x040fe20000000070 */
[----:B------:R-:W-:Y:S01]  /*fcd0*/  FFMA R110, R93, R110, R122 ;  /* 0x0000006e5d6e7223 */ /* 0x000fe2000000007a */
[----:B------:R-:W-:Y:S01]  /*fce0*/  F2F.F32.F64 R86, R86 ;  /* 0x0000005600567310 */ /* 0x000fe20000301000 */
[----:B------:R-:W-:-:S05]  /*fcf0*/  VIADD R94, R94, 0x1 ;  /* 0x000000015e5e7836 */ /* 0x000fca0000000000 */
[----:B------:R-:W-:Y:S01]  /*fd00*/  ISETP.NE.AND P0, PT, R94, 0x10, PT ;  /* 0x000000105e00780c */ /* 0x000fe20003f05270 */
[----:B----4-:R-:W-:-:S04]  /*fd10*/  FMUL R88, R113, R88 ;  /* 0x0000005871587220 */ /* 0x010fc80000400000 */
[----:B---3--:R-:W-:Y:S02]  /*fd20*/  FFMA R118, R107, R84, R88 ;  /* 0x000000546b767223 */ /* 0x008fe40000000058 */
[----:B------:R-:W1:Y:S01]  /*fd30*/  F2F.F64.F32 R84, R113 ;  /* 0x0000007100547310 */ /* 0x000e620000201800 */
[----:B------:R-:W-:-:S04]  /*fd40*/  FMUL R88, R113, R113 ;  /* 0x0000007171587220 */ /* 0x000fc80000400000 */
[----:B------:R-:W-:-:S04]  /*fd50*/  FMUL R88, R113, R88 ;  /* 0x0000005871587220 */ /* 0x000fc80000400000 */
[----:B0-----:R-:W0:Y:S01]  /*fd60*/  F2F.F64.F32 R80, R88 ;  /* 0x0000005800507310 */ /* 0x001e220000201800 */
[----:B-1----:R-:W-:Y:S01]  /*fd70*/  DFMA R82, R84, R76, -15 ;  /* 0xc02e00005452742b */ /* 0x002fe2000000004c */
[C---:B--2---:R-:W-:Y:S01]  /*fd80*/  FMUL R121, R119.reuse, R132 ;  /* 0x0000008477797220 */ /* 0x044fe20000400000 */
[----:B-----5:R-:W-:-:S06]  /*fd90*/  FMUL R124, R119, R124 ;  /* 0x0000007c777c7220 */ /* 0x020fcc0000400000 */
[----:B------:R-:W-:Y:S01]  /*fda0*/  DFMA R82, R84, R82, 10 ;  /* 0x402400005452742b */ /* 0x000fe20000000052 */
[C---:B------:R-:W-:Y:S01]  /*fdb0*/  FFMA R121, R107.reuse, R130, R121 ;  /* 0x000000826b797223 */ /* 0x040fe20000000079 */
[----:B------:R-:W-:Y:S01]  /*fdc0*/  FFMA R120, R107, R120, R124 ;  /* 0x000000786b787223 */ /* 0x000fe2000000007c */
[----:B------:R-:W-:-:S05]  /*fdd0*/  FFMA R116, R93, R116, R89 ;  /* 0x000000745d747223 */ /* 0x000fca0000000059 */
[----:B0-----:R-:W-:Y:S01]  /*fde0*/  DMUL R80, R80, R82 ;  /* 0x0000005250507228 */ /* 0x001fe20000000000 */
[C---:B------:R-:W-:Y:S01]  /*fdf0*/  FADD R82, R93.reuse, -1 ;  /* 0xbf8000005d527421 */ /* 0x040fe20000000000 */
[----:B------:R-:W-:-:S03]  /*fe00*/  FFMA R114, R93, R114, R121 ;  /* 0x000000725d727223 */ /* 0x000fc60000000079 */
[C---:B------:R-:W-:Y:S01]  /*fe10*/  FFMA R111, R82.reuse, R111, R115 ;  /* 0x0000006f526f7223 */ /* 0x040fe20000000073 */
[C---:B------:R-:W-:Y:S01]  /*fe20*/  FFMA R117, R82.reuse, R117, R118 ;  /* 0x0000007552757223 */ /* 0x040fe20000000076 */
[C---:B------:R-:W-:Y:S01]  /*fe30*/  FFMA R109, R82.reuse, R109, R126 ;  /* 0x0000006d526d7223 */ /* 0x040fe2000000007e */
[----:B------:R-:W-:Y:S01]  /*fe40*/  FFMA R123, R82, R123, R120 ;  /* 0x0000007b527b7223 */ /* 0x000fe20000000078 */
[----:B------:R-:W-:Y:S01]  /*fe50*/  FADD R111, -R108, R111 ;  /* 0x0000006f6c6f7221 */ /* 0x000fe20000000100 */
[----:B------:R-:W-:Y:S01]  /*fe60*/  FADD R117, -R116, R117 ;  /* 0x0000007574757221 */ /* 0x000fe20000000100 */
[----:B------:R-:W-:Y:S01]  /*fe70*/  FADD R109, -R110, R109 ;  /* 0x0000006d6e6d7221 */ /* 0x000fe20000000100 */
[----:B------:R-:W-:Y:S01]  /*fe80*/  FADD R123, -R114, R123 ;  /* 0x0000007b727b7221 */ /* 0x000fe20000000100 */
[C---:B------:R-:W-:Y:S01]  /*fe90*/  FFMA R111, R95.reuse, R111, R108 ;  /* 0x0000006f5f6f7223 */ /* 0x040fe2000000006c */
[C---:B------:R-:W-:Y:S01]  /*fea0*/  FFMA R116, R95.reuse, R117, R116 ;  /* 0x000000755f747223 */ /* 0x040fe20000000074 */
[C---:B------:R-:W-:Y:S01]  /*feb0*/  FFMA R109, R95.reuse, R109, R110 ;  /* 0x0000006d5f6d7223 */ /* 0x040fe2000000006e */
[----:B------:R-:W-:Y:S01]  /*fec0*/  FFMA R114, R95, R123, R114 ;  /* 0x0000007b5f727223 */ /* 0x000fe20000000072 */
[----:B------:R-:W0:Y:S01]  /*fed0*/  F2F.F32.F64 R80, R80 ;  /* 0x0000005000507310 */ /* 0x000e220000301000 */
[----:B------:R-:W-:-:S02]  /*fee0*/  FADD R116, -R111, R116 ;  /* 0x000000746f747221 */ /* 0x000fc40000000100 */
[----:B------:R-:W-:Y:S02]  /*fef0*/  FADD R114, -R109, R114 ;  /* 0x000000726d727221 */ /* 0x000fe40000000100 */
[C---:B------:R-:W-:Y:S02]  /*ff00*/  FFMA R111, R86.reuse, R116, R111 ;  /* 0x00000074566f7223 */ /* 0x040fe4000000006f */
[----:B------:R-:W-:-:S04]  /*ff10*/  FFMA R114, R86, R114, R109 ;  /* 0x0000007256727223 */ /* 0x000fc8000000006d */
[----:B------:R-:W-:-:S04]  /*ff20*/  FADD R114, -R111, R114 ;  /* 0x000000726f727221 */ /* 0x000fc80000000100 */
[----:B0-----:R-:W-:-:S04]  /*ff30*/  FFMA R114, R80, R114, R111 ;  /* 0x0000007250727223 */ /* 0x001fc8000000006f */
[----:B------:R-:W-:Y:S01]  /*ff40*/  FFMA R92, R91, R114, R92 ;  /* 0x000000725b5c7223 */ /* 0x000fe2000000005c */
[----:B------:R-:W-:Y:S06]  /*ff50*/  @P0 BRA `(.L_x_67) ;  /* 0xfffffff000400947 */ /* 0x000fec000383ffff */
[----:B------:R-:W-:Y:S05]  /*ff60*/  BSYNC.RECONVERGENT B4 ;  /* 0x0000000000047941 */ /* 0x000fea0003800200 */
.L_x_60:
[----:B------:R-:W-:Y:S01]  /*ff70*/  FSETP.GT.AND P0, PT, |R92|, 8000, PT ;  /* 0x45fa00005c00780b */ /* 0x000fe20003f04200 */
[----:B------:R-:W-:-:S12]  /*ff80*/  BSSY.RELIABLE B4, `(.L_x_68) ;  /* 0x00005f0000047945 */ /* 0x000fd80003800100 */
[----:B------:R-:W-:Y:S05]  /*ff90*/  @!P0 BRA `(.L_x_69) ;  /* 0x0000005c00b88947 */ /* 0x000fea0003800000 */
[----:B------:R-:W-:-:S04]  /*ffa0*/  LOP3.LUT R80, R75, 0xff, RZ, 0xc0, !PT ;  /* 0x000000ff4b507812 */ /* 0x000fc800078ec0ff */
[----:B------:R-:W-:Y:S02]  /*ffb0*/  IADD3 R82, PT, PT, R1, R80, RZ ;  /* 0x0000005001527210 */ /* 0x000fe40007ffe0ff */
[----:B------:R-:W-:-:S04]  /*ffc0*/  IADD3 R80, PT, PT, R75, 0x1, RZ ;  /* 0x000000014b507810 */ /* 0x000fc80007ffe0ff */
[----:B------:R-:W2:Y:S01]  /*ffd0*/  LDL.U8 R82, [R82] ;  /* 0x0000000052527983 */ /* 0x000ea20000100000 */
[----:B------:R-:W-:-:S05]  /*ffe0*/  LOP3.LUT R80, R80, 0xff, RZ, 0xc0, !PT ;  /* 0x000000ff50507812 */ /* 0x000fca00078ec0ff */
[----:B------:R-:W-:-:S05]  /*fff0*/  IMAD.IADD R83, R1, 0x1, R80 ;  /* 0x0000000101537824 */ /* 0x000fca00078e0250 */
[----:B------:R-:W3:Y:S01]  /*10000*/  LDL.U8 R84, [R83] ;  /* 0x0000000053547983 */ /* 0x000ee20000100000 */
[----:B--2---:R-:W-:-:S04]  /*10010*/  IADD3 R86, PT, PT, R41, R82, RZ ;  /* 0x0000005229567210 */ /* 0x004fc80007ffe0ff */
[----:B------:R-:W-:-:S04]  /*10020*/  IADD3 R80, PT, PT, R86, 0x1, RZ ;  /* 0x0000000156507810 */ /* 0x000fc80007ffe0ff */
[----:B------:R-:W-:Y:S02]  /*10030*/  LOP3.LUT R80, R80, 0xff, RZ, 0xc0, !PT ;  /* 0x000000ff50507812 */ /* 0x000fe400078ec0ff */
[----:B---3--:R-:W-:-:S03]  /*10040*/  IADD3 R84, PT, PT, R41, R84, RZ ;  /* 0x0000005429547210 */ /* 0x008fc60007ffe0ff */
[----:B------:R-:W-:Y:S01]  /*10050*/  IMAD.IADD R87, R1, 0x1, R80 ;  /* 0x0000000101577824 */ /* 0x000fe200078e0250 */
[----:B------:R-:W-:-:S04]  /*10060*/  IADD3 R80, PT, PT, R84, 0x1, RZ ;  /* 0x0000000154507810 */ /* 0x000fc80007ffe0ff */
[----:B------:R-:W2:Y:S01]  /*10070*/  LDL.U8 R81, [R87] ;  /* 0x0000000057517983 */ /* 0x000ea20000100000 */
[----:B------:R-:W-:-:S05]  /*10080*/  LOP3.LUT R80, R80, 0xff, RZ, 0xc0, !PT ;  /* 0x000000ff50507812 */ /* 0x000fca00078ec0ff */
[----:B------:R-:W-:-:S05]  /*10090*/  IMAD.IADD R82, R1, 0x1, R80 ;  /* 0x0000000101527824 */ /* 0x000fca00078e0250 */
[----:B------:R-:W3:Y:S01]  /*100a0*/  LDL.U8 R85, [R82] ;  /* 0x0000000052557983 */ /* 0x000ee20000100000 */
[----:B------:R-:W-:Y:S01]  /*100b0*/  LOP3.LUT R80, R84, 0xff, RZ, 0xc0, !PT ;  /* 0x000000ff54507812 */ /* 0x000fe200078ec0ff */
[----:B------:R-:W-:-:S03]  /*100c0*/  FADD R107, R30, R106 ;  /* 0x0000006a1e6b7221 */ /* 0x000fc60000000000 */
[----:B------:R-:W-:Y:S01]  /*100d0*/  IADD3 R83, PT, PT, R1, R80, RZ ;  /* 0x0000005001537210 */ /* 0x000fe20007ffe0ff */
[----:B------:R-:W2:Y:S05]  /*100e0*/  F2I.FLOOR.NTZ R118, R107 ;  /* 0x0000006b00767305 */ /* 0x000eaa0000207100 */
[----:B------:R-:W4:Y:S01]  /*100f0*/  LDL.U8 R83, [R83] ;  /* 0x0000000053537983 */ /* 0x000f220000100000 */
[----:B------:R-:W-:Y:S02]  /*10100*/  LOP3.LUT R86, R86, 0xff, RZ, 0xc0, !PT ;  /* 0x000000ff56567812 */ /* 0x000fe400078ec0ff */
[----:B--2---:R-:W-:-:S04]  /*10110*/  IADD3 R81, PT, PT, R118, R81, RZ ;  /* 0x0000005176517210 */ /* 0x004fc80007ffe0ff */
[----:B------:R-:W-:Y:S02]  /*10120*/  LOP3.LUT R80, R81, 0xff, RZ, 0xc0, !PT ;  /* 0x000000ff51507812 */ /* 0x000fe400078ec0ff */
[----:B---3--:R-:W-:-:S03]  /*10130*/  IADD3 R85, PT, PT, R118, R85, RZ ;  /* 0x0000005576557210 */ /* 0x008fc60007ffe0ff */
[----:B------:R-:W-:Y:S01]  /*10140*/  IMAD.IADD R87, R1, 0x1, R80 ;  /* 0x0000000101577824 */ /* 0x000fe200078e0250 */
[----:B------:R-:W-:Y:S01]  /*10150*/  IADD3 R82, PT, PT, R81, 0x1, RZ ;  /* 0x0000000151527810 */ /* 0x000fe20007ffe0ff */
[C---:B------:R-:W-:Y:S01]  /*10160*/  VIADD R80, R85.reuse, 0x1 ;  /* 0x0000000155507836 */ /* 0x040fe20000000000 */
[----:B------:R-:W-:-:S03]  /*10170*/  LOP3.LUT R84, R85, 0xff, RZ, 0xc0, !PT ;  /* 0x000000ff55547812 */ /* 0x000fc600078ec0ff */
[----:B------:R-:W2:Y:S01]  /*10180*/  LDL.U8 R87, [R87] ;  /* 0x0000000057577983 */ /* 0x000ea20000100000 */
[----:B------:R-:W-:Y:S02]  /*10190*/  LOP3.LUT R82, R82, 0xff, RZ, 0xc0, !PT ;  /* 0x000000ff52527812 */ /* 0x000fe400078ec0ff */
[----:B------:R-:W-:Y:S02]  /*101a0*/  LOP3.LUT R80, R80, 0xff, RZ, 0xc0, !PT ;  /* 0x000000ff50507812 */ /* 0x000fe400078ec0ff */
[C---:B------:R-:W-:Y:S02]  /*101b0*/  IADD3 R89, PT, PT, R1.reuse, R84, RZ ;  /* 0x0000005401597210 */ /* 0x040fe40007ffe0ff */
[C---:B------:R-:W-:Y:S01]  /*101c0*/  IADD3 R85, PT, PT, R1.reuse, R82, RZ ;  /* 0x0000005201557210 */ /* 0x040fe20007ffe0ff */
[C---:B------:R-:W-:Y:S01]  /*101d0*/  IMAD.IADD R88, R1.reuse, 0x1, R80 ;  /* 0x0000000101587824 */ /* 0x040fe200078e0250 */
[----:B------:R-:W-:Y:S01]  /*101e0*/  IADD3 R81, PT, PT, R1, R86, RZ ;  /* 0x0000005601517210 */ /* 0x000fe20007ffe0ff */
[----:B------:R-:W3:Y:S04]  /*101f0*/  LDL.U8 R82, [R89] ;  /* 0x0000000059527983 */ /* 0x000ee80000100000 */
[----:B------:R-:W5:Y:S04]  /*10200*/  LDL.U8 R85, [R85] ;  /* 0x0000000055557983 */ /* 0x000f680000100000 */
[----:B------:R-:W5:Y:S04]  /*10210*/  LDL.U8 R86, [R88] ;  /* 0x0000000058567983 */ /* 0x000f680000100000 */
[----:B------:R-:W5:Y:S01]  /*10220*/  LDL.U8 R81, [R81] ;  /* 0x0000000051517983 */ /* 0x000f620000100000 */
[----:B----4-:R-:W-:-:S04]  /*10230*/  IADD3 R83, PT, PT, R118, R83, RZ ;  /* 0x0000005376537210 */ /* 0x010fc80007ffe0ff */
[----:B------:R-:W-:-:S05]  /*10240*/  LOP3.LUT R80, R83, 0xff, RZ, 0xc0, !PT ;  /* 0x000000ff53507812 */ /* 0x000fca00078ec0ff */
[----:B------:R-:W-:-:S05]  /*10250*/  IMAD.IADD R80, R1, 0x1, R80 ;  /* 0x0000000101507824 */ /* 0x000fca00078e0250 */
[----:B------:R0:W4:Y:S01]  /*10260*/  LDL.U8 R84, [R80] ;  /* 0x0000000050547983 */ /* 0x0001220000100000 */
[C---:B------:R-:W-:Y:S02]  /*10270*/  R2UR UR6, R72.reuse ;  /* 0x00000000480672ca */ /* 0x040fe400000e0000 */
[C---:B------:R-:W-:Y:S02]  /*10280*/  R2UR UR7, R73.reuse ;  /* 0x00000000490772ca */ /* 0x040fe400000e0000 */
[C---:B------:R-:W-:Y:S02]  /*10290*/  R2UR UR4, R72.reuse ;  /* 0x00000000480472ca */ /* 0x040fe400000e0000 */
[C---:B------:R-:W-:Y:S02]  /*102a0*/  R2UR UR5, R73.reuse ;  /* 0x00000000490572ca */ /* 0x040fe400000e0000 */
[----:B------:R-:W-:Y:S02]  /*102b0*/  R2UR UR8, R72 ;  /* 0x00000000480872ca */ /* 0x000fe400000e0000 */
[----:B------:R-:W-:-:S02]  /*102c0*/  R2UR UR9, R73 ;  /* 0x00000000490972ca */ /* 0x000fc400000e0000 */
[C---:B------:R-:W-:Y:S02]  /*102d0*/  R2UR UR12, R72.reuse ;  /* 0x00000000480c72ca */ /* 0x040fe400000e0000 */
[C---:B------:R-:W-:Y:S02]  /*102e0*/  R2UR UR13, R73.reuse ;  /* 0x00000000490d72ca */ /* 0x040fe400000e0000 */
[C---:B------:R-:W-:Y:S02]  /*102f0*/  R2UR UR14, R72.reuse ;  /* 0x00000000480e72ca */ /* 0x040fe400000e0000 */
[C---:B------:R-:W-:Y:S02]  /*10300*/  R2UR UR15, R73.reuse ;  /* 0x00000000490f72ca */ /* 0x040fe400000e0000 */
[----:B------:R-:W-:Y:S02]  /*10310*/  R2UR UR10, R72 ;  /* 0x00000000480a72ca */ /* 0x000fe400000e0000 */
[----:B------:R-:W-:-:S02]  /*10320*/  R2UR UR11, R73 ;  /* 0x00000000490b72ca */ /* 0x000fc400000e0000 */
[----:B--2---:R-:W-:-:S05]  /*10330*/  LOP3.LUT R87, R87, 0xf, RZ, 0xc0, !PT ;  /* 0x0000000f57577812 */ /* 0x004fca00078ec0ff */
[----:B------:R-:W-:Y:S01]  /*10340*/  IMAD.WIDE.U32 R90, R87, 0xc, R78 ;  /* 0x0000000c575a7825 */ /* 0x000fe200078e004e */
[----:B---3--:R-:W-:-:S04]  /*10350*/  LOP3.LUT R89, R82, 0xf, RZ, 0xc0, !PT ;  /* 0x0000000f52597812 */ /* 0x008fc800078ec0ff */
[----:B------:R-:W2:Y:S01]  /*10360*/  LDG.E.CONSTANT R109, desc[UR6][R90.64+0x8] ;  /* 0x000008065a6d7981 */ /* 0x000ea2000c1e9900 */
[----:B-----5:R-:W-:Y:S02]  /*10370*/  LOP3.LUT R85, R85, 0xf, RZ, 0xc0, !PT ;  /* 0x0000000f55557812 */ /* 0x020fe400078ec0ff */
[----:B------:R-:W-:Y:S01]  /*10380*/  LOP3.LUT R93, R86, 0xf, RZ, 0xc0, !PT ;  /* 0x0000000f565d7812 */ /* 0x000fe200078ec0ff */
[--C-:B------:R-:W-:Y:S01]  /*10390*/  IMAD.WIDE.U32 R88, R89, 0xc, R78.reuse ;  /* 0x0000000c59587825 */ /* 0x100fe200078e004e */
[----:B------:R-:W3:Y:S01]  /*103a0*/  LDG.E.CONSTANT R113, desc[UR4][R90.64+0x4] ;  /* 0x000004045a717981 */ /* 0x000ee2000c1e9900 */
[----:B------:R-:W-:Y:S02]  /*103b0*/  IADD3 R118, PT, PT, R118, R81, RZ ;  /* 0x0000005176767210 */ /* 0x000fe40007ffe0ff */
[----:B------:R-:W-:Y:S01]  /*103c0*/  IMAD.WIDE.U32 R86, R85, 0xc, R78 ;  /* 0x0000000c55567825 */ /* 0x000fe200078e004e */
[----:B------:R-:W5:Y:S01]  /*103d0*/  LDG.E.CONSTANT R115, desc[UR8][R88.64+0x8] ;  /* 0x0000080858737981 */ /* 0x000f62000c1e9900 */
[----:B------:R-:W-:-:S02]  /*103e0*/  LOP3.LUT R82, R118, 0xff, RZ, 0xc0, !PT ;  /* 0x000000ff76527812 */ /* 0x000fc400078ec0ff */
[----:B0-----:R-:W-:Y:S01]  /*103f0*/  IMAD.WIDE.U32 R80, R93, 0xc, R78 ;  /* 0x0000000c5d507825 */ /* 0x001fe200078e004e */
[----:B------:R-:W5:Y:S04]  /*10400*/  LDG.E.CONSTANT R125, desc[UR12][R86.64+0x8] ;  /* 0x0000080c567d7981 */ /* 0x000f68000c1e9900 */
[----:B------:R-:W5:Y:S04]  /*10410*/  LDG.E.CONSTANT R129, desc[UR14][R80.64+0x8] ;  /* 0x0000080e50817981 */ /* 0x000f68000c1e9900 */
[----:B------:R-:W5:Y:S04]  /*10420*/  LDG.E.CONSTANT R111, desc[UR6][R88.64+0x4] ;  /* 0x00000406586f7981 */ /* 0x000f68000c1e9900 */
[----:B------:R-:W5:Y:S04]  /*10430*/  LDG.E.CONSTANT R117, desc[UR10][R86.64+0x4] ;  /* 0x0000040a56757981 */ /* 0x000f68000c1e9900 */
[----:B------:R-:W5:Y:S01]  /*10440*/  LDG.E.CONSTANT R127, desc[UR4][R80.64+0x4] ;  /* 0x00000404507f7981 */ /* 0x000f62000c1e9900 */
[----:B------:R-:W-:Y:S01]  /*10450*/  IADD3 R108, PT, PT, R1, R82, RZ ;  /* 0x00000052016c7210 */ /* 0x000fe20007ffe0ff */
[----:B------:R-:W-:Y:S01]  /*10460*/  VIADD R82, R83, 0x1 ;  /* 0x0000000153527836 */ /* 0x000fe20000000000 */
[----:B------:R-:W0:Y:S01]  /*10470*/  FRND.FLOOR R110, R107 ;  /* 0x0000006b006e7307 */ /* 0x000e220000205000 */
[----:B----4-:R-:W-:Y:S01]  /*10480*/  LOP3.LUT R93, R84, 0xf, RZ, 0xc0, !PT ;  /* 0x0000000f545d7812 */ /* 0x010fe200078ec0ff */
[----:B------:R-:W-:Y:S01]  /*10490*/  FFMA R119, R106, 0.5, R19 ;  /* 0x3f0000006a777823 */ /* 0x000fe20000000013 */
[----:B------:R-:W-:Y:S01]  /*104a0*/  FADD R116, R29, -1 ;  /* 0xbf8000001d747421 */ /* 0x000fe20000000000 */
[----:B------:R-:W4:Y:S01]  /*104b0*/  LDL.U8 R108, [R108] ;  /* 0x000000006c6c7983 */ /* 0x000f220000100000 */
[----:B------:R-:W-:-:S03]  /*104c0*/  LOP3.LUT R82, R82, 0xff, RZ, 0xc0, !PT ;  /* 0x000000ff52527812 */ /* 0x000fc600078ec0ff */
[----:B------:R-:W4:Y:S01]  /*104d0*/  LDG.E.CONSTANT R89, desc[UR6][R88.64] ;  /* 0x0000000658597981 */ /* 0x000f22000c1e9900 */
[----:B------:R-:W-:-:S06]  /*104e0*/  IADD3 R123, PT, PT, R1, R82, RZ ;  /* 0x00000052017b7210 */ /* 0x000fcc0007ffe0ff */
[----:B------:R-:W4:Y:S01]  /*104f0*/  LDL.U8 R123, [R123] ;  /* 0x000000007b7b7983 */ /* 0x000f220000100000 */
[----:B0-----:R-:W-:-:S04]  /*10500*/  FADD R110, R107, -R110 ;  /* 0x8000006e6b6e7221 */ /* 0x001fc80000000000 */
[----:B------:R-:W0:Y:S01]  /*10510*/  F2F.F64.F32 R84, R110 ;  /* 0x0000006e00547310 */ /* 0x000e220000201800 */
[----:B------:R-:W-:-:S04]  /*10520*/  FMUL R83, R110, R110 ;  /* 0x0000006e6e537220 */ /* 0x000fc80000400000 */
[----:B------:R-:W-:-:S03]  /*10530*/  FMUL R94, R110, R83 ;  /* 0x000000536e5e7220 */ /* 0x000fc60000400000 */
[----:B------:R-:W1:Y:S01]  /*10540*/  FRND.FLOOR R114, R119 ;  /* 0x0000007700727307 */ /* 0x000e620000205000 */
[----:B0-----:R-:W-:-:S07]  /*10550*/  DFMA R82, R84, R76, -15 ;  /* 0xc02e00005452742b */ /* 0x001fce000000004c */
[----:B------:R-:W0:Y:S01]  /*10560*/  F2F.F64.F32 R94, R94 ;  /* 0x0000005e005e7310 */ /* 0x000e220000201800 */
[----:B------:R-:W-:Y:S01]  /*10570*/  FADD R112, R110, -1 ;  /* 0xbf8000006e707421 */ /* 0x000fe20000000000 */
[----:B------:R-:W-:Y:S01]  /*10580*/  DFMA R84, R84, R82, 10 ;  /* 0x402400005454742b */ /* 0x000fe20000000052 */
[----:B-1----:R-:W-:-:S07]  /*10590*/  FADD R107, R119, -R114 ;  /* 0x80000072776b7221 */ /* 0x002fce0000000000 */
[----:B0-----:R-:W-:Y:S01]  /*105a0*/  DMUL R84, R94, R84 ;  /* 0x000000545e547228 */ /* 0x001fe20000000000 */
[----:B------:R-:W-:-:S05]  /*105b0*/  IMAD.WIDE.U32 R92, R93, 0xc, R78 ;  /* 0x0000000c5d5c7825 */ /* 0x000fca00078e004e */
[----:B------:R-:W4:Y:S04]  /*105c0*/  LDG.E.CONSTANT R121, desc[UR6][R92.64+0x8] ;  /* 0x000008065c797981 */ /* 0x000f28000c1e9900 */
[----:B------:R-:W4:Y:S04]  /*105d0*/  LDG.E.CONSTANT R124, desc[UR4][R92.64+0x4] ;  /* 0x000004045c7c7981 */ /* 0x000f28000c1e9900 */
[----:B------:R0:W4:Y:S02]  /*105e0*/  LDG.E.CONSTANT R122, desc[UR4][R92.64] ;  /* 0x000000045c7a7981 */ /* 0x000124000c1e9900 */
[----:B0-----:R-:W-:Y:S01]  /*105f0*/  LOP3.LUT R92, R96, 0xff, RZ, 0xc0, !PT ;  /* 0x000000ff605c7812 */ /* 0x001fe200078ec0ff */
[----:B--2---:R-:W-:-:S04]  /*10600*/  FMUL R82, R110, R109 ;  /* 0x0000006d6e527220 */ /* 0x004fc80000400000 */
[----:B---3--:R-:W-:Y:S01]  /*10610*/  FFMA R113, R113, R116, R82 ;  /* 0x0000007471717223 */ /* 0x008fe20000000052 */
[----:B-----5:R-:W-:Y:S01]  /*10620*/  FMUL R115, R110, R115 ;  /* 0x000000736e737220 */ /* 0x020fe20000400000 */
[C---:B------:R-:W-:Y:S01]  /*10630*/  FMUL R82, R112.reuse, R125 ;  /* 0x0000007d70527220 */ /* 0x040fe20000400000 */
[----:B------:R-:W-:Y:S02]  /*10640*/  FMUL R94, R112, R129 ;  /* 0x00000081705e7220 */ /* 0x000fe40000400000 */
[C---:B------:R-:W-:Y:S01]  /*10650*/  FFMA R120, R116.reuse, R111, R115 ;  /* 0x0000006f74787223 */ /* 0x040fe20000000073 */
[C---:B------:R-:W-:Y:S01]  /*10660*/  FFMA R111, R116.reuse, R117, R82 ;  /* 0x00000075746f7223 */ /* 0x040fe20000000052 */
[----:B------:R-:W-:Y:S02]  /*10670*/  FFMA R116, R116, R127, R94 ;  /* 0x0000007f74747223 */ /* 0x000fe4000000005e */
[----:B------:R-:W0:Y:S02]  /*10680*/  F2F.F64.F32 R94, R107 ;  /* 0x0000006b005e7310 */ /* 0x000e240000201800 */
[----:B0-----:R-:W-:-:S08]  /*10690*/  DFMA R82, R94, R76, -15 ;  /* 0xc02e00005e52742b */ /* 0x001fd0000000004c */
[----:B------:R-:W-:Y:S01]  /*106a0*/  DFMA R82, R94, R82, 10 ;  /* 0x402400005e52742b */ /* 0x000fe20000000052 */
[----:B------:R-:W-:Y:S01]  /*106b0*/  FMUL R94, R107, R107 ;  /* 0x0000006b6b5e7220 */ /* 0x000fe20000400000 */
[----:B----4-:R-:W-:-:S03]  /*106c0*/  LOP3.LUT R109, R108, 0xf, RZ, 0xc0, !PT ;  /* 0x0000000f6c6d7812 */ /* 0x010fc600078ec0ff */
[----:B------:R-:W-:-:S04]  /*106d0*/  FMUL R125, R107, R94 ;  /* 0x0000005e6b7d7220 */ /* 0x000fc80000400000 */
[----:B------:R-:W0:Y:S01]  /*106e0*/  F2F.F64.F32 R94, R125 ;  /* 0x0000007d005e7310 */ /* 0x000e220000201800 */
[----:B------:R-:W-:-:S05]  /*106f0*/  IMAD.WIDE.U32 R108, R109, 0xc, R78 ;  /* 0x0000000c6d6c7825 */ /* 0x000fca00078e004e */
[----:B------:R-:W2:Y:S01]  /*10700*/  LDG.E.CONSTANT R115, desc[UR4][R108.64] ;  /* 0x000000046c737981 */ /* 0x000ea2000c1e9900 */
[----:B------:R-:W-:-:S03]  /*10710*/  IMAD.IADD R127, R1, 0x1, R92 ;  /* 0x00000001017f7824 */ /* 0x000fc600078e025c */
[----:B------:R-:W3:Y:S04]  /*10720*/  LDG.E.CONSTANT R114, desc[UR6][R108.64+0x4] ;  /* 0x000004066c727981 */ /* 0x000ee8000c1e9900 */
[----:B------:R1:W4:Y:S01]  /*10730*/  LDG.E.CONSTANT R117, desc[UR8][R108.64+0x8] ;  /* 0x000008086c757981 */ /* 0x000322000c1e9900 */
[----:B0-----:R-:W-:Y:S01]  /*10740*/  DMUL R82, R94, R82 ;  /* 0x000000525e527228 */ /* 0x001fe20000000000 */
[----:B------:R-:W-:Y:S02]  /*10750*/  LOP3.LUT R95, R123, 0xf, RZ, 0xc0, !PT ;  /* 0x0000000f7b5f7812 */ /* 0x000fe400078ec0ff */
[----:B------:R-:W5:Y:S01]  /*10760*/  LDL.U8 R123, [R127+0x10c] ;  /* 0x00010c007f7b7983 */ /* 0x000f620000100000 */
[----:B-1----:R-:W-:-:S03]  /*10770*/  IADD3 R108, PT, PT, R96, 0x1, RZ ;  /* 0x00000001606c7810 */ /* 0x002fc60007ffe0ff */
[----:B------:R-:W2:Y:S01]  /*10780*/  LDG.E.CONSTANT R109, desc[UR4][R80.64] ;  /* 0x00000004506d7981 */ /* 0x000ea2000c1e9900 */
[----:B------:R-:W-:-:S04]  /*10790*/  LOP3.LUT R108, R108, 0xff, RZ, 0xc0, !PT ;  /* 0x000000ff6c6c7812 */ /* 0x000fc800078ec0ff */
[----:B------:R-:W-:-:S05]  /*107a0*/  IADD3 R108, PT, PT, R1, R108, RZ ;  /* 0x0000006c016c7210 */ /* 0x000fca0007ffe0ff */
[----:B------:R-:W3:Y:S01]  /*107b0*/  LDL.U8 R125, [R108+0x10c] ;  /* 0x00010c006c7d7983 */ /* 0x000ee20000100000 */
[----:B------:R-:W-:Y:S01]  /*107c0*/  IADD3 R88, PT, PT, R118, 0x1, RZ ;  /* 0x0000000176587810 */ /* 0x000fe20007ffe0ff */
[----:B------:R-:W-:-:S03]  /*107d0*/  FMUL R94, R110, R121 ;  /* 0x000000796e5e7220 */ /* 0x000fc60000400000 */
[----:B------:R-:W-:Y:S01]  /*107e0*/  LOP3.LUT R88, R88, 0xff, RZ, 0xc0, !PT ;  /* 0x000000ff58587812 */ /* 0x000fe200078ec0ff */
[----:B------:R-:W-:Y:S01]  /*107f0*/  FFMA R121, R29, R124, R94 ;  /* 0x0000007c1d797223 */ /* 0x000fe2000000005e */
[----:B------:R-:W-:Y:S01]  /*10800*/  IMAD.WIDE.U32 R94, R95, 0xc, R78 ;  /* 0x0000000c5f5e7825 */ /* 0x000fe200078e004e */
[----:B------:R-:W4:Y:S03]  /*10810*/  LDG.E.CONSTANT R108, desc[UR4][R90.64] ;  /* 0x000000045a6c7981 */ /* 0x000f26000c1e9900 */
[----:B------:R-:W-:Y:S01]  /*10820*/  IMAD.IADD R92, R1, 0x1, R88 ;  /* 0x00000001015c7824 */ /* 0x000fe200078e0258 */
[----:B------:R-:W2:Y:S04]  /*10830*/  LDG.E.CONSTANT R126, desc[UR4][R94.64] ;  /* 0x000000045e7e7981 */ /* 0x000ea8000c1e9900 */
[----:B------:R-:W4:Y:S04]  /*10840*/  LDG.E.CONSTANT R124, desc[UR8][R94.64+0x4] ;  /* 0x000004085e7c7981 */ /* 0x000f28000c1e9900 */
[----:B------:R0:W2:Y:S04]  /*10850*/  LDG.E.CONSTANT R93, desc[UR10][R94.64+0x8] ;  /* 0x0000080a5e5d7981 */ /* 0x0000a8000c1e9900 */
[----:B------:R-:W4:Y:S01]  /*10860*/  LDL.U8 R92, [R92] ;  /* 0x000000005c5c7983 */ /* 0x000f220000100000 */
[----:B-----5:R-:W-:-:S04]  /*10870*/  IADD3 R123, PT, PT, R42, R123, RZ ;  /* 0x0000007b2a7b7210 */ /* 0x020fc80007ffe0ff */
[----:B------:R-:W-:-:S05]  /*10880*/  LOP3.LUT R88, R123, 0xff, RZ, 0xc0, !PT ;  /* 0x000000ff7b587812 */ /* 0x000fca00078ec0ff */
[----:B0-----:R-:W-:-:S06]  /*10890*/  IMAD.IADD R95, R1, 0x1, R88 ;  /* 0x00000001015f7824 */ /* 0x001fcc00078e0258 */
[----:B------:R-:W5:Y:S01]  /*108a0*/  LDL.U8 R95, [R95+0x10c] ;  /* 0x00010c005f5f7983 */ /* 0x000f620000100000 */
[----:B---3--:R-:W-:-:S04]  /*108b0*/  IADD3 R125, PT, PT, R42, R125, RZ ;  /* 0x0000007d2a7d7210 */ /* 0x008fc80007ffe0ff */
[----:B------:R-:W-:-:S04]  /*108c0*/  LOP3.LUT R88, R125, 0xff, RZ, 0xc0, !PT ;  /* 0x000000ff7d587812 */ /* 0x000fc800078ec0ff */
[----:B------:R-:W-:Y:S02]  /*108d0*/  IADD3 R129, PT, PT, R1, R88, RZ ;  /* 0x0000005801817210 */ /* 0x000fe40007ffe0ff */
[----:B------:R-:W-:Y:S01]  /*108e0*/  IADD3 R88, PT, PT, R123, 0x1, RZ ;  /* 0x000000017b587810 */ /* 0x000fe20007ffe0ff */
[----:B------:R-:W-:-:S03]  /*108f0*/  VIADD R125, R125, 0x1 ;  /* 0x000000017d7d7836 */ /* 0x000fc60000000000 */
[----:B------:R-:W-:Y:S01]  /*10900*/  LOP3.LUT R88, R88, 0xff, RZ, 0xc0, !PT ;  /* 0x000000ff58587812 */ /* 0x000fe200078ec0ff */
[----:B------:R-:W3:Y:S01]  /*10910*/  LDL.U8 R129, [R129+0x10c] ;  /* 0x00010c0081817983 */ /* 0x000ee20000100000 */
[----:B------:R-:W-:Y:S02]  /*10920*/  LOP3.LUT R80, R125, 0xff, RZ, 0xc0, !PT ;  /* 0x000000ff7d507812 */ /* 0x000fe400078ec0ff */
[C---:B------:R-:W-:Y:S02]  /*10930*/  IADD3 R88, PT, PT, R1.reuse, R88, RZ ;  /* 0x0000005801587210 */ /* 0x040fe40007ffe0ff */
[----:B------:R-:W-:-:S03]  /*10940*/  IADD3 R131, PT, PT, R1, R80, RZ ;  /* 0x0000005001837210 */ /* 0x000fc60007ffe0ff */
[----:B------:R0:W3:Y:S04]  /*10950*/  LDL.U8 R127, [R88+0x10c] ;  /* 0x00010c00587f7983 */ /* 0x0000e80000100000 */
[----:B------:R-:W3:Y:S01]  /*10960*/  LDL.U8 R131, [R131+0x10c] ;  /* 0x00010c0083837983 */ /* 0x000ee20000100000 */
[----:B------:R-:W5:Y:S01]  /*10970*/  F2I.FLOOR.NTZ R94, R119 ;  /* 0x00000077005e7305 */ /* 0x000f620000207100 */
[----:B--2---:R-:W-:Y:S01]  /*10980*/  FMUL R80, R112, R93 ;  /* 0x0000005d70507220 */ /* 0x004fe20000400000 */
[----:B------:R-:W-:-:S03]  /*10990*/  FADD R123, R52, -1 ;  /* 0xbf800000347b7421 */ /* 0x000fc60000000000 */
[----:B----4-:R-:W-:Y:S01]  /*109a0*/  FFMA R93, R29, R124, R80 ;  /* 0x0000007c1d5d7223 */ /* 0x010fe20000000050 */
[----:B------:R-:W-:-:S03]  /*109b0*/  LOP3.LUT R81, R92, 0xf, RZ, 0xc0, !PT ;  /* 0x0000000f5c517812 */ /* 0x000fc600078ec0ff */
[----:B------:R-:W-:Y:S02]  /*109c0*/  FFMA R118, R123, R126, R93 ;  /* 0x0000007e7b767223 */ /* 0x000fe4000000005d */
[----:B------:R-:W-:-:S04]  /*109d0*/  IMAD.WIDE.U32 R80, R81, 0xc, R78 ;  /* 0x0000000c51507825 */ /* 0x000fc800078e004e */
[----:B------:R-:W-:Y:S01]  /*109e0*/  FFMA R122, R122, R123, R121 ;  /* 0x0000007b7a7a7223 */ /* 0x000fe20000000079 */
[----:B------:R-:W2:Y:S04]  /*109f0*/  LDG.E.CONSTANT R125, desc[UR4][R80.64+0x8] ;  /* 0x00000804507d7981 */ /* 0x000ea8000c1e9900 */
[----:B------:R-:W4:Y:S04]  /*10a00*/  LDG.E.CONSTANT R121, desc[UR4][R80.64] ;  /* 0x0000000450797981 */ /* 0x000f28000c1e9900 */
[----:B------:R1:W4:Y:S01]  /*10a10*/  LDG.E.CONSTANT R124, desc[UR6][R80.64+0x4] ;  /* 0x00000406507c7981 */ /* 0x000322000c1e9900 */
[----:B------:R-:W-:Y:S01]  /*10a20*/  FFMA R116, R123, R109, R116 ;  /* 0x0000006d7b747223 */ /* 0x000fe20000000074 */
[----:B-----5:R-:W-:-:S05]  /*10a30*/  IMAD.IADD R93, R94, 0x1, R95 ;  /* 0x000000015e5d7824 */ /* 0x020fca00078e025f */
[----:B0-----:R-:W-:-:S04]  /*10a40*/  LOP3.LUT R88, R93, 0xff, RZ, 0xc0, !PT ;  /* 0x000000ff5d587812 */ /* 0x001fc800078ec0ff */
[----:B------:R-:W-:-:S05]  /*10a50*/  IADD3 R90, PT, PT, R1, R88, RZ ;  /* 0x00000058015a7210 */ /* 0x000fca0007ffe0ff */
[----:B------:R0:W5:Y:S01]  /*10a60*/  LDL.U8 R119, [R90+0x10c] ;  /* 0x00010c005a777983 */ /* 0x0001620000100000 */
[----:B---3--:R-:W-:-:S04]  /*10a70*/  IADD3 R91, PT, PT, R94, R129, RZ ;  /* 0x000000815e5b7210 */ /* 0x008fc80007ffe0ff */
[----:B------:R-:W-:Y:S02]  /*10a80*/  LOP3.LUT R88, R91, 0xff, RZ, 0xc0, !PT ;  /* 0x000000ff5b587812 */ /* 0x000fe400078ec0ff */
[----:B------:R-:W-:-:S04]  /*10a90*/  IADD3 R92, PT, PT, R94, R127, RZ ;  /* 0x0000007f5e5c7210 */ /* 0x000fc80007ffe0ff */
[----:B-1----:R-:W-:Y:S02]  /*10aa0*/  LOP3.LUT R80, R92, 0xff, RZ, 0xc0, !PT ;  /* 0x000000ff5c507812 */ /* 0x002fe400078ec0ff */
[----:B------:R-:W-:Y:S01]  /*10ab0*/  IADD3 R94, PT, PT, R94, R131, RZ ;  /* 0x000000835e5e7210 */ /* 0x000fe20007ffe0ff */
[C---:B------:R-:W-:Y:S02]  /*10ac0*/  IMAD.IADD R126, R1.reuse, 0x1, R88 ;  /* 0x00000001017e7824 */ /* 0x040fe400078e0258 */
[----:B------:R-:W-:Y:S01]  /*10ad0*/  IMAD.IADD R88, R1, 0x1, R80 ;  /* 0x0000000101587824 */ /* 0x000fe200078e0250 */
[----:B------:R-:W-:-:S03]  /*10ae0*/  LOP3.LUT R80, R94, 0xff, RZ, 0xc0, !PT ;  /* 0x000000ff5e507812 */ /* 0x000fc600078ec0ff */
[----:B------:R-:W3:Y:S01]  /*10af0*/  LDL.U8 R126, [R126+0x10c] ;  /* 0x00010c007e7e7983 */ /* 0x000ee20000100000 */
[----:B------:R-:W-:Y:S01]  /*10b00*/  IADD3 R95, PT, PT, R1, R80, RZ ;  /* 0x00000050015f7210 */ /* 0x000fe20007ffe0ff */
[----:B0-----:R-:W-:Y:S01]  /*10b10*/  FFMA R90, R106, 0.25, R27 ;  /* 0x3e8000006a5a7823 */ /* 0x001fe2000000001b */
[----:B------:R-:W-:Y:S01]  /*10b20*/  FFMA R120, R123, R89, R120 ;  /* 0x000000597b787223 */ /* 0x000fe20000000078 */
[----:B------:R-:W-:Y:S01]  /*10b30*/  FMUL R110, R110, R117 ;  /* 0x000000756e6e7220 */ /* 0x000fe20000400000 */
[----:B------:R0:W3:Y:S04]  /*10b40*/  LDG.E.CONSTANT R89, desc[UR8][R86.64] ;  /* 0x0000000856597981 */ /* 0x0000e8000c1e9900 */
[----:B------:R-:W3:Y:S01]  /*10b50*/  LDL.U8 R95, [R95+0x10c] ;  /* 0x00010c005f5f7983 */ /* 0x000ee20000100000 */
[----:B------:R-:W1:Y:S01]  /*10b60*/  FRND.FLOOR R109, R90 ;  /* 0x0000005a006d7307 */ /* 0x000e620000205000 */
[----:B------:R-:W-:Y:S01]  /*10b70*/  FFMA R81, R29, R114, R110 ;  /* 0x000000721d517223 */ /* 0x000fe2000000006e */
[----:B--2---:R-:W-:Y:S01]  /*10b80*/  FMUL R112, R112, R125 ;  /* 0x0000007d70707220 */ /* 0x004fe20000400000 */
[----:B------:R-:W2:Y:S01]  /*10b90*/  LDL.U8 R88, [R88+0x10c] ;  /* 0x00010c0058587983 */ /* 0x000ea20000100000 */
[----:B-1----:R-:W-:-:S04]  /*10ba0*/  FADD R109, R90, -R109 ;  /* 0x8000006d5a6d7221 */ /* 0x002fc80000000000 */
[----:B0-----:R-:W0:Y:S01]  /*10bb0*/  F2F.F64.F32 R86, R109 ;  /* 0x0000006d00567310 */ /* 0x001e220000201800 */
[----:B------:R-:W-:Y:S01]  /*10bc0*/  FFMA R115, R52, R115, R81 ;  /* 0x0000007334737223 */ /* 0x000fe20000000051 */
[----:B0-----:R-:W-:-:S08]  /*10bd0*/  DFMA R80, R86, R76, -15 ;  /* 0xc02e00005650742b */ /* 0x001fd0000000004c */
[----:B------:R-:W-:Y:S01]  /*10be0*/  DFMA R80, R86, R80, 10 ;  /* 0x402400005650742b */ /* 0x000fe20000000050 */
[----:B------:R-:W-:-:S04]  /*10bf0*/  FMUL R86, R109, R109 ;  /* 0x0000006d6d567220 */ /* 0x000fc80000400000 */
[----:B------:R-:W-:-:S06]  /*10c00*/  FMUL R86, R109, R86 ;  /* 0x000000566d567220 */ /* 0x000fcc0000400000 */
[----:B------:R-:W0:Y:S01]  /*10c10*/  F2F.F64.F32 R86, R86 ;  /* 0x0000005600567310 */ /* 0x000e220000201800 */
[----:B----4-:R-:W-:Y:S01]  /*10c20*/  FFMA R117, R29, R124, R112 ;  /* 0x0000007c1d757223 */ /* 0x010fe20000000070 */
[----:B0-----:R-:W-:Y:S01]  /*10c30*/  DMUL R80, R86, R80 ;  /* 0x0000005056507228 */ /* 0x001fe20000000000 */
[----:B------:R-:W-:-:S04]  /*10c40*/  FFMA R87, R52, R108, R113 ;  /* 0x0000006c34577223 */ /* 0x000fc80000000071 */
[----:B------:R-:W-:Y:S01]  /*10c50*/  FADD R120, -R87, R120 ;  /* 0x0000007857787221 */ /* 0x000fe20000000100 */
[----:B------:R3:W0:Y:S03]  /*10c60*/  F2F.F32.F64 R108, R84 ;  /* 0x00000054006c7310 */ /* 0x0006260000301000 */
[----:B------:R-:W-:Y:S01]  /*10c70*/  FFMA R120, R54, R120, R87 ;  /* 0x0000007836787223 */ /* 0x000fe20000000057 */
[----:B------:R-:W-:Y:S01]  /*10c80*/  FADD R122, -R115, R122 ;  /* 0x0000007a737a7221 */ /* 0x000fe20000000100 */
[----:B------:R-:W-:-:S03]  /*10c90*/  FFMA R117, R52, R121, R117 ;  /* 0x0000007934757223 */ /* 0x000fc60000000075 */
[----:B------:R-:W-:Y:S01]  /*10ca0*/  FFMA R113, R54, R122, R115 ;  /* 0x0000007a36717223 */ /* 0x000fe20000000073 */
[----:B------:R-:W-:Y:S01]  /*10cb0*/  FADD R115, -R117, R118 ;  /* 0x0000007675737221 */ /* 0x000fe20000000100 */
[----:B-----5:R-:W-:-:S05]  /*10cc0*/  LOP3.LUT R87, R119, 0xf, RZ, 0xc0, !PT ;  /* 0x0000000f77577812 */ /* 0x020fca00078ec0ff */
[----:B------:R-:W-:-:S05]  /*10cd0*/  IMAD.WIDE.U32 R86, R87, 0xc, R78 ;  /* 0x0000000c57567825 */ /* 0x000fca00078e004e */
[----:B------:R-:W4:Y:S04]  /*10ce0*/  LDG.E.CONSTANT R118, desc[UR4][R86.64] ;  /* 0x0000000456767981 */ /* 0x000f28000c1e9900 */
[----:B------:R-:W5:Y:S01]  /*10cf0*/  LDG.E.CONSTANT R124, desc[UR6][R86.64+0x4] ;  /* 0x00000406567c7981 */ /* 0x000f62000c1e9900 */
[----:B---3--:R-:W-:-:S03]  /*10d00*/  LOP3.LUT R85, R126, 0xf, RZ, 0xc0, !PT ;  /* 0x0000000f7e557812 */ /* 0x008fc600078ec0ff */
[----:B------:R1:W3:Y:S02]  /*10d10*/  LDG.E.CONSTANT R126, desc[UR8][R86.64+0x8] ;  /* 0x00000808567e7981 */ /* 0x0002e4000c1e9900 */
[----:B------:R-:W-:Y:S01]  /*10d20*/  IMAD.WIDE.U32 R84, R85, 0xc, R78 ;  /* 0x0000000c55547825 */ /* 0x000fe200078e004e */
[----:B------:R-:W-:-:S04]  /*10d30*/  LOP3.LUT R95, R95, 0xf, RZ, 0xc0, !PT ;  /* 0x0000000f5f5f7812 */ /* 0x000fc800078ec0ff */
[----:B------:R-:W4:Y:S01]  /*10d40*/  LDG.E.CONSTANT R110, desc[UR10][R84.64] ;  /* 0x0000000a546e7981 */ /* 0x000f22000c1e9900 */
[----:B-1----:R-:W-:-:S03]  /*10d50*/  LOP3.LUT R86, R97, 0xff, RZ, 0xc0, !PT ;  /* 0x000000ff61567812 */ /* 0x002fc600078ec0ff */
[----:B------:R-:W4:Y:S04]  /*10d60*/  LDG.E.CONSTANT R122, desc[UR12][R84.64+0x4] ;  /* 0x0000040c547a7981 */ /* 0x000f28000c1e9900 */
[----:B------:R1:W5:Y:S01]  /*10d70*/  LDG.E.CONSTANT R128, desc[UR14][R84.64+0x8] ;  /* 0x0000080e54807981 */ /* 0x000362000c1e9900 */
[----:B------:R-:W-:-:S06]  /*10d80*/  IMAD.IADD R112, R1, 0x1, R86 ;  /* 0x0000000101707824 */ /* 0x000fcc00078e0256 */
[----:B------:R-:W3:Y:S01]  /*10d90*/  LDL.U8 R112, [R112+0x218] ;  /* 0x0002180070707983 */ /* 0x000ee20000100000 */
[----:B-1----:R-:W-:Y:S01]  /*10da0*/  IMAD.WIDE.U32 R84, R95, 0xc, R78 ;  /* 0x0000000c5f547825 */ /* 0x002fe200078e004e */
[----:B------:R-:W-:-:S04]  /*10db0*/  IADD3 R95, PT, PT, R97, 0x1, RZ ;  /* 0x00000001615f7810 */ /* 0x000fc80007ffe0ff */
[----:B------:R-:W-:Y:S01]  /*10dc0*/  LOP3.LUT R86, R95, 0xff, RZ, 0xc0, !PT ;  /* 0x000000ff5f567812 */ /* 0x000fe200078ec0ff */
[----:B------:R-:W-:Y:S01]  /*10dd0*/  FFMA R115, R54, R115, R117 ;  /* 0x0000007336737223 */ /* 0x000fe20000000075 */
[----:B------:R-:W-:Y:S02]  /*10de0*/  VIADD R91, R91, 0x1 ;  /* 0x000000015b5b7836 */ /* 0x000fe40000000000 */
[----:B------:R-:W-:Y:S01]  /*10df0*/  FADD R120, -R113, R120 ;  /* 0x0000007871787221 */ /* 0x000fe20000000100 */
[----:B------:R-:W-:Y:S01]  /*10e00*/  IADD3 R134, PT, PT, R1, R86, RZ ;  /* 0x0000005601867210 */ /* 0x000fe20007ffe0ff */
[----:B------:R-:W4:Y:S01]  /*10e10*/  LDG.E.CONSTANT R114, desc[UR10][R84.64] ;  /* 0x0000000a54727981 */ /* 0x000f22000c1e9900 */
[----:B------:R-:W-:-:S03]  /*10e20*/  IADD3 R94, PT, PT, R94, 0x1, RZ ;  /* 0x000000015e5e7810 */ /* 0x000fc60007ffe0ff */
[----:B------:R-:W5:Y:S04]  /*10e30*/  LDG.E.CONSTANT R130, desc[UR14][R84.64+0x8] ;  /* 0x0000080e54827981 */ /* 0x000f68000c1e9900 */
[----:B------:R-:W4:Y:S01]  /*10e40*/  LDL.U8 R134, [R134+0x218] ;  /* 0x0002180086867983 */ /* 0x000f220000100000 */
[----:B------:R-:W-:Y:S01]  /*10e50*/  FFMA R117, R52, R89, R111 ;  /* 0x0000005934757223 */ /* 0x000fe2000000006f */
[----:B--2---:R-:W-:Y:S02]  /*10e60*/  LOP3.LUT R89, R88, 0xf, RZ, 0xc0, !PT ;  /* 0x0000000f58597812 */ /* 0x004fe400078ec0ff */
[----:B------:R-:W-:Y:S01]  /*10e70*/  IADD3 R86, PT, PT, R93, 0x1, RZ ;  /* 0x000000015d567810 */ /* 0x000fe20007ffe0ff */
[----:B------:R1:W2:Y:S02]  /*10e80*/  LDG.E.CONSTANT R111, desc[UR12][R84.64+0x4] ;  /* 0x0000040c546f7981 */ /* 0x0002a4000c1e9900 */
[----:B------:R-:W-:Y:S01]  /*10e90*/  IMAD.WIDE.U32 R88, R89, 0xc, R78 ;  /* 0x0000000c59587825 */ /* 0x000fe200078e004e */
[----:B------:R-:W-:-:S03]  /*10ea0*/  LOP3.LUT R86, R86, 0xff, RZ, 0xc0, !PT ;  /* 0x000000ff56567812 */ /* 0x000fc600078ec0ff */
[----:B------:R-:W-:Y:S02]  /*10eb0*/  FFMA R113, R0, R120, R113 ;  /* 0x0000007800717223 */ /* 0x000fe40000000071 */
[----:B------:R-:W2:Y:S01]  /*10ec0*/  LDG.E.CONSTANT R120, desc[UR4][R88.64] ;  /* 0x0000000458787981 */ /* 0x000ea2000c1e9900 */
[----:B-1----:R-:W-:-:S03]  /*10ed0*/  LOP3.LUT R84, R91, 0xff, RZ, 0xc0, !PT ;  /* 0x000000ff5b547812 */ /* 0x002fc600078ec0ff */
[----:B------:R-:W2:Y:S04]  /*10ee0*/  LDG.E.CONSTANT R87, desc[UR6][R88.64+0x4] ;  /* 0x0000040658577981 */ /* 0x000ea8000c1e9900 */
[----:B------:R1:W2:Y:S01]  /*10ef0*/  LDG.E.CONSTANT R132, desc[UR8][R88.64+0x8] ;  /* 0x0000080858847981 */ /* 0x0002a2000c1e9900 */
[C---:B------:R-:W-:Y:S01]  /*10f00*/  IMAD.IADD R119, R1.reuse, 0x1, R84 ;  /* 0x0000000101777824 */ /* 0x040fe200078e0254 */
[----:B------:R-:W-:Y:S02]  /*10f10*/  LOP3.LUT R84, R94, 0xff, RZ, 0xc0, !PT ;  /* 0x000000ff5e547812 */ /* 0x000fe400078ec0ff */
[----:B-1----:R-:W-:-:S03]  /*10f20*/  IADD3 R88, PT, PT, R1, R86, RZ ;  /* 0x0000005601587210 */ /* 0x002fc60007ffe0ff */
[----:B------:R-:W2:Y:S01]  /*10f30*/  LDL.U8 R119, [R119+0x10c] ;  /* 0x00010c0077777983 */ /* 0x000ea20000100000 */
[----:B------:R-:W-:Y:S02]  /*10f40*/  IADD3 R86, PT, PT, R92, 0x1, RZ ;  /* 0x000000015c567810 */ /* 0x000fe40007ffe0ff */
[----:B------:R-:W-:Y:S02]  /*10f50*/  IADD3 R85, PT, PT, R1, R84, RZ ;  /* 0x0000005401557210 */ /* 0x000fe40007ffe0ff */
[----:B------:R-:W-:Y:S01]  /*10f60*/  LOP3.LUT R86, R86, 0xff, RZ, 0xc0, !PT ;  /* 0x000000ff56567812 */ /* 0x000fe200078ec0ff */
[----:B------:R-:W2:Y:S04]  /*10f70*/  LDL.U8 R88, [R88+0x10c] ;  /* 0x00010c0058587983 */ /* 0x000ea80000100000 */
[----:B------:R-:W2:Y:S01]  /*10f80*/  LDL.U8 R85, [R85+0x10c] ;  /* 0x00010c0055557983 */ /* 0x000ea20000100000 */
[----:B---3--:R-:W-:-:S05]  /*10f90*/  IMAD.IADD R89, R43, 0x1, R112 ;  /* 0x000000012b597824 */ /* 0x008fca00078e0270 */
[----:B------:R-:W-:Y:S01]  /*10fa0*/  IADD3 R84, PT, PT, R89, 0x1, RZ ;  /* 0x0000000159547810 */ /* 0x000fe20007ffe0ff */
[----:B------:R-:W-:-:S03]  /*10fb0*/  IMAD.IADD R112, R1, 0x1, R86 ;  /* 0x0000000101707824 */ /* 0x000fc600078e0256 */
[----:B------:R-:W-:-:S03]  /*10fc0*/  LOP3.LUT R84, R84, 0xff, RZ, 0xc0, !PT ;  /* 0x000000ff54547812 */ /* 0x000fc600078ec0ff */
[----:B------:R-:W3:Y:S01]  /*10fd0*/  LDL.U8 R112, [R112+0x10c] ;  /* 0x00010c0070707983 */ /* 0x000ee20000100000 */
[----:B------:R-:W-:-:S06]  /*10fe0*/  IADD3 R95, PT, PT, R1, R84, RZ ;  /* 0x00000054015f7210 */ /* 0x000fcc0007ffe0ff */
[----:B------:R-:W3:Y:S01]  /*10ff0*/  LDL.U8 R95, [R95+0x218] ;  /* 0x000218005f5f7983 */ /* 0x000ee20000100000 */
[----:B----4-:R-:W-:-:S04]  /*11000*/  IADD3 R94, PT, PT, R43, R134, RZ ;  /* 0x000000862b5e7210 */ /* 0x010fc80007ffe0ff */
[----:B------:R-:W-:-:S04]  /*11010*/  IADD3 R86, PT, PT, R94, 0x1, RZ ;  /* 0x000000015e567810 */ /* 0x000fc80007ffe0ff */
[----:B------:R-:W-:-:S05]  /*11020*/  LOP3.LUT R84, R86, 0xff, RZ, 0xc0, !PT ;  /* 0x000000ff56547812 */ /* 0x000fca00078ec0ff */
[----:B------:R-:W-:-:S06]  /*11030*/  IMAD.IADD R93, R1, 0x1, R84 ;  /* 0x00000001015d7824 */ /* 0x000fcc00078e0254 */
[----:B------:R-:W4:Y:S01]  /*11040*/  LDL.U8 R93, [R93+0x218] ;  /* 0x000218005d5d7983 */ /* 0x000f220000100000 */
[----:B------:R-:W-:-:S04]  /*11050*/  FADD R116, -R117, R116 ;  /* 0x0000007475747221 */ /* 0x000fc80000000100 */
[----:B------:R-:W-:-:S04]  /*11060*/  FFMA R116, R54, R116, R117 ;  /* 0x0000007436747223 */ /* 0x000fc80000000075 */
[----:B------:R-:W-:Y:S01]  /*11070*/  FADD R116, -R115, R116 ;  /* 0x0000007473747221 */ /* 0x000fe20000000100 */
[----:B------:R-:W-:-:S03]  /*11080*/  LOP3.LUT R84, R89, 0xff, RZ, 0xc0, !PT ;  /* 0x000000ff59547812 */ /* 0x000fc600078ec0ff */
[----:B------:R-:W-:Y:S01]  /*11090*/  FFMA R116, R0, R116, R115 ;  /* 0x0000007400747223 */ /* 0x000fe20000000073 */
[----:B------:R-:W-:-:S03]  /*110a0*/  IADD3 R84, PT, PT, R1, R84, RZ ;  /* 0x0000005401547210 */ /* 0x000fc60007ffe0ff */
[----:B------:R-:W-:Y:S01]  /*110b0*/  FADD R116, -R113, R116 ;  /* 0x0000007471747221 */ /* 0x000fe20000000100 */
[----:B------:R-:W-:Y:S01]  /*110c0*/  FADD R92, R33, -1 ;  /* 0xbf800000215c7421 */ /* 0x000fe20000000000 */
[C---:B-----5:R-:W-:Y:S01]  /*110d0*/  FMUL R115, R107.reuse, R130 ;  /* 0x000000826b737220 */ /* 0x060fe20000400000 */
[C---:B------:R-:W-:Y:S01]  /*110e0*/  FMUL R126, R107.reuse, R126 ;  /* 0x0000007e6b7e7220 */ /* 0x040fe20000400000 */
[----:B0-----:R-:W-:Y:S01]  /*110f0*/  FFMA R108, R108, R116, R113 ;  /* 0x000000746c6c7223 */ /* 0x001fe20000000071 */
[----:B------:R-:W-:Y:S01]  /*11100*/  FMUL R113, R107, R128 ;  /* 0x000000806b717220 */ /* 0x000fe20000400000 */
[----:B------:R0:W5:Y:S01]  /*11110*/  LDL.U8 R91, [R84+0x218] ;  /* 0x00021800545b7983 */ /* 0x0001620000100000 */
[----:B------:R-:W-:Y:S01]  /*11120*/  FFMA R124, R33, R124, R126 ;  /* 0x0000007c217c7223 */ /* 0x000fe2000000007e */
[----:B--2---:R-:W-:Y:S01]  /*11130*/  FMUL R132, R107, R132 ;  /* 0x000000846b847220 */ /* 0x004fe20000400000 */
[----:B------:R-:W-:Y:S01]  /*11140*/  FFMA R113, R33, R122, R113 ;  /* 0x0000007a21717223 */ /* 0x000fe20000000071 */
[----:B0-----:R-:W-:Y:S01]  /*11150*/  FFMA R84, R92, R111, R115 ;  /* 0x0000006f5c547223 */ /* 0x001fe20000000073 */
[C---:B------:R-:W-:Y:S01]  /*11160*/  FADD R111, R53.reuse, -1 ;  /* 0xbf800000356f7421 */ /* 0x040fe20000000000 */
[----:B------:R-:W-:Y:S01]  /*11170*/  FFMA R89, R53, R118, R124 ;  /* 0x0000007635597223 */ /* 0x000fe2000000007c */
[----:B------:R-:W-:-:S02]  /*11180*/  FFMA R132, R87, R92, R132 ;  /* 0x0000005c57847223 */ /* 0x000fc40000000084 */
[----:B------:R-:W-:Y:S01]  /*11190*/  FFMA R110, R110, R111, R113 ;  /* 0x0000006f6e6e7223 */ /* 0x000fe20000000071 */
[----:B------:R-:W3:Y:S01]  /*111a0*/  F2I.FLOOR.NTZ R134, R90 ;  /* 0x0000005a00867305 */ /* 0x000ee20000207100 */
[----:B------:R-:W-:Y:S01]  /*111b0*/  LOP3.LUT R115, R88, 0xf, RZ, 0xc0, !PT ;  /* 0x0000000f58737812 */ /* 0x000fe200078ec0ff */
[----:B------:R-:W-:Y:S01]  /*111c0*/  FFMA R87, R53, R120, R132 ;  /* 0x0000007835577223 */ /* 0x000fe20000000084 */
[----:B------:R-:W-:Y:S01]  /*111d0*/  FADD R110, -R89, R110 ;  /* 0x0000006e596e7221 */ /* 0x000fe20000000100 */
[----:B------:R-:W-:Y:S01]  /*111e0*/  FFMA R84, R111, R114, R84 ;  /* 0x000000726f547223 */ /* 0x000fe20000000054 */
[----:B------:R-:W-:Y:S02]  /*111f0*/  LOP3.LUT R119, R119, 0xf, RZ, 0xc0, !PT ;  /* 0x0000000f77777812 */ /* 0x000fe400078ec0ff */
[----:B------:R-:W-:Y:S01]  /*11200*/  FFMA R113, R56, R110, R89 ;  /* 0x0000006e38717223 */ /* 0x000fe20000000059 */
[----:B------:R-:W-:-:S04]  /*11210*/  IMAD.WIDE.U32 R88, R115, 0xc, R78 ;  /* 0x0000000c73587825 */ /* 0x000fc800078e004e */
[----:B------:R-:W-:Y:S01]  /*11220*/  FADD R84, -R87, R84 ;  /* 0x0000005457547221 */ /* 0x000fe20000000100 */
[----:B------:R-:W-:-:S03]  /*11230*/  LOP3.LUT R85, R85, 0xf, RZ, 0xc0, !PT ;  /* 0x0000000f55557812 */ /* 0x000fc600078ec0ff */
[----:B------:R-:W-:Y:S01]  /*11240*/  FFMA R114, R56, R84, R87 ;  /* 0x0000005438727223 */ /* 0x000fe20000000057 */
[----:B------:R-:W2:Y:S01]  /*11250*/  LDG.E.CONSTANT R116, desc[UR4][R88.64] ;  /* 0x0000000458747981 */ /* 0x000ea2000c1e9900 */
[----:B------:R-:W-:-:S03]  /*11260*/  IMAD.WIDE.U32 R86, R119, 0xc, R78 ;  /* 0x0000000c77567825 */ /* 0x000fc600078e004e */
[----:B------:R-:W2:Y:S04]  /*11270*/  LDG.E.CONSTANT R118, desc[UR6][R88.64+0x4] ;  /* 0x0000040658767981 */ /* 0x000ea8000c1e9900 */
[----:B------:R0:W2:Y:S01]  /*11280*/  LDG.E.CONSTANT R120, desc[UR8][R88.64+0x8] ;  /* 0x0000080858787981 */ /* 0x0000a2000c1e9900 */
[----:B------:R-:W-:-:S03]  /*11290*/  IMAD.WIDE.U32 R84, R85, 0xc, R78 ;  /* 0x0000000c55547825 */ /* 0x000fc600078e004e */
[----:B------:R-:W2:Y:S04]  /*112a0*/  LDG.E.CONSTANT R126, desc[UR14][R86.64+0x8] ;  /* 0x0000080e567e7981 */ /* 0x000ea8000c1e9900 */
[----:B------:R-:W2:Y:S01]  /*112b0*/  LDG.E.CONSTANT R124, desc[UR12][R86.64+0x4] ;  /* 0x0000040c567c7981 */ /* 0x000ea2000c1e9900 */
[----:B0-----:R-:W-:-:S03]  /*112c0*/  LOP3.LUT R88, R94, 0xff, RZ, 0xc0, !PT ;  /* 0x000000ff5e587812 */ /* 0x001fc600078ec0ff */
[----:B------:R-:W2:Y:S02]  /*112d0*/  LDG.E.CONSTANT R132, desc[UR8][R84.64+0x8] ;  /* 0x0000080854847981 */ /* 0x000ea4000c1e9900 */
[----:B------:R-:W-:Y:S02]  /*112e0*/  IMAD.IADD R119, R1, 0x1, R88 ;  /* 0x0000000101777824 */ /* 0x000fe400078e0258 */
[----:B------:R-:W2:Y:S04]  /*112f0*/  LDG.E.CONSTANT R130, desc[UR4][R84.64] ;  /* 0x0000000454827981 */ /* 0x000ea8000c1e9900 */
[----:B------:R0:W2:Y:S04]  /*11300*/  LDG.E.CONSTANT R115, desc[UR6][R84.64+0x4] ;  /* 0x0000040654737981 */ /* 0x0000a8000c1e9900 */
[----:B------:R1:W2:Y:S04]  /*11310*/  LDG.E.CONSTANT R122, desc[UR10][R86.64] ;  /* 0x0000000a567a7981 */ /* 0x0002a8000c1e9900 */
[----:B------:R-:W2:Y:S01]  /*11320*/  LDL.U8 R119, [R119+0x218] ;  /* 0x0002180077777983 */ /* 0x000ea20000100000 */
[----:B---3--:R-:W-:-:S04]  /*11330*/  IADD3 R95, PT, PT, R134, R95, RZ ;  /* 0x0000005f865f7210 */ /* 0x008fc80007ffe0ff */
[C---:B------:R-:W-:Y:S02]  /*11340*/  LOP3.LUT R88, R95.reuse, 0xff, RZ, 0xc0, !PT ;  /* 0x000000ff5f587812 */ /* 0x040fe400078ec0ff */
[----:B------:R-:W-:-:S03]  /*11350*/  IADD3 R95, PT, PT, R95, 0x1, RZ ;  /* 0x000000015f5f7810 */ /* 0x000fc60007ffe0ff */
[----:B------:R-:W-:Y:S01]  /*11360*/  IMAD.IADD R94, R1, 0x1, R88 ;  /* 0x00000001015e7824 */ /* 0x000fe200078e0258 */
[----:B------:R-:W-:Y:S02]  /*11370*/  LOP3.LUT R88, R95, 0xff, RZ, 0xc0, !PT ;  /* 0x000000ff5f587812 */ /* 0x000fe400078ec0ff */
[----:B----4-:R-:W-:Y:S02]  /*11380*/  IADD3 R93, PT, PT, R134, R93, RZ ;  /* 0x0000005d865d7210 */ /* 0x010fe40007ffe0ff */
[----:B------:R-:W3:Y:S02]  /*11390*/  LDL.U8 R95, [R94+0x218] ;  /* 0x000218005e5f7983 */ /* 0x000ee40000100000 */
[----:B------:R-:W-:-:S04]  /*113a0*/  LOP3.LUT R90, R93, 0xff, RZ, 0xc0, !PT ;  /* 0x000000ff5d5a7812 */ /* 0x000fc800078ec0ff */
[C---:B0-----:R-:W-:Y:S01]  /*113b0*/  IADD3 R85, PT, PT, R1.reuse, R90, RZ ;  /* 0x0000005a01557210 */ /* 0x041fe20007ffe0ff */
[----:B------:R-:W-:-:S04]  /*113c0*/  IMAD.IADD R90, R1, 0x1, R88 ;  /* 0x00000001015a7824 */ /* 0x000fc800078e0258 */
[----:B------:R2:W4:Y:S01]  /*113d0*/  LDL.U8 R88, [R85+0x218] ;  /* 0x0002180055587983 */ /* 0x0005220000100000 */
[----:B------:R-:W-:Y:S02]  /*113e0*/  LOP3.LUT R89, R112, 0xf, RZ, 0xc0, !PT ;  /* 0x0000000f70597812 */ /* 0x000fe400078ec0ff */
[----:B------:R-:W-:Y:S01]  /*113f0*/  IADD3 R84, PT, PT, R93, 0x1, RZ ;  /* 0x000000015d547810 */ /* 0x000fe20007ffe0ff */
[----:B------:R-:W3:Y:S02]  /*11400*/  LDL.U8 R90, [R90+0x218] ;  /* 0x000218005a5a7983 */ /* 0x000ee40000100000 */
[----:B-1----:R-:W-:Y:S01]  /*11410*/  IMAD.WIDE.U32 R86, R89, 0xc, R78 ;  /* 0x0000000c59567825 */ /* 0x002fe200078e004e */
[----:B------:R-:W-:-:S04]  /*11420*/  LOP3.LUT R84, R84, 0xff, RZ, 0xc0, !PT ;  /* 0x000000ff54547812 */ /* 0x000fc800078ec0ff */
[----:B------:R-:W-:Y:S01]  /*11430*/  IADD3 R121, PT, PT, R1, R84, RZ ;  /* 0x0000005401797210 */ /* 0x000fe20007ffe0ff */
[----:B------:R-:W3:Y:S04]  /*11440*/  LDG.E.CONSTANT R128, desc[UR6][R86.64+0x8] ;  /* 0x0000080656807981 */ /* 0x000ee8000c1e9900 */
[----:B------:R-:W3:Y:S04]  /*11450*/  LDG.E.CONSTANT R89, desc[UR4][R86.64+0x4] ;  /* 0x0000040456597981 */ /* 0x000ee8000c1e9900 */
[----:B------:R-:W3:Y:S01]  /*11460*/  LDL.U8 R121, [R121+0x218] ;  /* 0x0002180079797983 */ /* 0x000ee20000100000 */
[----:B------:R-:W-:Y:S01]  /*11470*/  FADD R107, R107, -1 ;  /* 0xbf8000006b6b7421 */ /* 0x000fe20000000000 */
[----:B-----5:R-:W-:-:S02]  /*11480*/  IADD3 R110, PT, PT, R134, R91, RZ ;  /* 0x0000005b866e7210 */ /* 0x020fc40007ffe0ff */
[----:B------:R-:W5:Y:S02]  /*11490*/  LDG.E.CONSTANT R112, desc[UR4][R86.64] ;  /* 0x0000000456707981 */ /* 0x000f64000c1e9900 */
[----:B------:R-:W-:-:S05]  /*114a0*/  LOP3.LUT R84, R110, 0xff, RZ, 0xc0, !PT ;  /* 0x000000ff6e547812 */ /* 0x000fca00078ec0ff */
[----:B------:R-:W-:-:S05]  /*114b0*/  IMAD.IADD R84, R1, 0x1, R84 ;  /* 0x0000000101547824 */ /* 0x000fca00078e0254 */
[----:B------:R0:W5:Y:S01]  /*114c0*/  LDL.U8 R117, [R84+0x218] ;  /* 0x0002180054757983 */ /* 0x0001620000100000 */
[----:B--2---:R-:W-:-:S04]  /*114d0*/  FMUL R85, R107, R126 ;  /* 0x0000007e6b557220 */ /* 0x004fc80000400000 */
[----:B------:R-:W-:Y:S01]  /*114e0*/  FFMA R124, R33, R124, R85 ;  /* 0x0000007c217c7223 */ /* 0x000fe20000000055 */
[----:B------:R-:W-:-:S04]  /*114f0*/  FMUL R85, R107, R132 ;  /* 0x000000846b557220 */ /* 0x000fc80000400000 */
[----:B------:R-:W-:-:S04]  /*11500*/  FFMA R85, R92, R115, R85 ;  /* 0x000000735c557223 */ /* 0x000fc80000000055 */
[----:B------:R-:W-:Y:S01]  /*11510*/  FFMA R130, R111, R130, R85 ;  /* 0x000000826f827223 */ /* 0x000fe20000000055 */
[----:B------:R-:W-:-:S04]  /*11520*/  FMUL R120, R107, R120 ;  /* 0x000000786b787220 */ /* 0x000fc80000400000 */
[----:B------:R-:W-:Y:S01]  /*11530*/  FFMA R118, R33, R118, R120 ;  /* 0x0000007621767223 */ /* 0x000fe20000000078 */
[----:B------:R3:W1:Y:S03]  /*11540*/  F2F.F32.F64 R93, R82 ;  /* 0x00000052005d7310 */ /* 0x0006660000301000 */
[----:B------:R-:W-:Y:S01]  /*11550*/  FFMA R91, R53, R116, R118 ;  /* 0x00000074355b7223 */ /* 0x000fe20000000076 */
[----:B------:R-:W-:Y:S02]  /*11560*/  R2UR UR16, R72 ;  /* 0x00000000481072ca */ /* 0x000fe400000e0000 */
[----:B------:R-:W-:Y:S01]  /*11570*/  R2UR UR17, R73 ;  /* 0x00000000491172ca */ /* 0x000fe200000e0000 */
[----:B------:R-:W-:Y:S01]  /*11580*/  FADD R94, -R113, R114 ;  /* 0x00000072715e7221 */ /* 0x000fe20000000100 */
[----:B------:R-:W-:Y:S01]  /*11590*/  IADD3 R119, PT, PT, R134, R119, RZ ;  /* 0x0000007786777210 */ /* 0x000fe20007ffe0ff */
[----:B------:R-:W-:Y:S01]  /*115a0*/  FFMA R122, R111, R122, R124 ;  /* 0x0000007a6f7a7223 */ /* 0x000fe2000000007c */
[----:B----4-:R-:W-:-:S05]  /*115b0*/  LOP3.LUT R85, R88, 0xf, RZ, 0xc0, !PT ;  /* 0x0000000f58557812 */ /* 0x010fca00078ec0ff */
[----:B0-----:R-:W-:-:S05]  /*115c0*/  IMAD.WIDE.U32 R84, R85, 0xc, R78 ;  /* 0x0000000c55547825 */ /* 0x001fca00078e004e */
[----:B------:R-:W2:Y:S01]  /*115d0*/  LDG.E.CONSTANT R120, desc[UR10][R84.64+0x8] ;  /* 0x0000080a54787981 */ /* 0x000ea2000c1e9900 */
[----:B---3--:R-:W-:-:S03]  /*115e0*/  LOP3.LUT R83, R95, 0xf, RZ, 0xc0, !PT ;  /* 0x0000000f5f537812 */ /* 0x008fc600078ec0ff */
[----:B------:R-:W3:Y:S01]  /*115f0*/  LDG.E.CONSTANT R118, desc[UR8][R84.64+0x4] ;  /* 0x0000040854767981 */ /* 0x000ee2000c1e9900 */
[----:B------:R-:W-:Y:S01]  /*11600*/  FMUL R128, R107, R128 ;  /* 0x000000806b807220 */ /* 0x000fe20000400000 */
[----:B------:R-:W-:Y:S01]  /*11610*/  IMAD.WIDE.U32 R82, R83, 0xc, R78 ;  /* 0x0000000c53527825 */ /* 0x000fe200078e004e */
[----:B------:R-:W-:-:S03]  /*11620*/  LOP3.LUT R87, R90, 0xf, RZ, 0xc0, !PT ;  /* 0x0000000f5a577812 */ /* 0x000fc600078ec0ff */
[----:B------:R-:W-:Y:S01]  /*11630*/  FFMA R128, R92, R89, R128 ;  /* 0x000000595c807223 */ /* 0x000fe20000000080 */
[----:B------:R-:W-:Y:S01]  /*11640*/  LOP3.LUT R89, R121, 0xf, RZ, 0xc0, !PT ;  /* 0x0000000f79597812 */ /* 0x000fe200078ec0ff */
[----:B------:R-:W4:Y:S01]  /*11650*/  LDG.E.CONSTANT R114, desc[UR6][R82.64+0x8] ;  /* 0x0000080652727981 */ /* 0x000f22000c1e9900 */
[----:B------:R-:W-:-:S03]  /*11660*/  IMAD.WIDE.U32 R86, R87, 0xc, R78 ;  /* 0x0000000c57567825 */ /* 0x000fc600078e004e */
[----:B------:R-:W4:Y:S01]  /*11670*/  LDG.E.CONSTANT R116, desc[UR4][R82.64+0x4] ;  /* 0x0000040452747981 */ /* 0x000f22000c1e9900 */
[----:B------:R-:W-:-:S03]  /*11680*/  IMAD.WIDE.U32 R88, R89, 0xc, R78 ;  /* 0x0000000c59587825 */ /* 0x000fc600078e004e */
[----:B------:R-:W4:Y:S01]  /*11690*/  LDG.E.CONSTANT R126, desc[UR14][R86.64+0x8] ;  /* 0x0000080e567e7981 */ /* 0x000f22000c1e9900 */
[----:B------:R-:W-:-:S03]  /*116a0*/  LOP3.LUT R90, R119, 0xff, RZ, 0xc0, !PT ;  /* 0x000000ff775a7812 */ /* 0x000fc600078ec0ff */
[----:B------:R-:W4:Y:S01]  /*116b0*/  LDG.E.CONSTANT R134, desc[UR16][R88.64+0x8] ;  /* 0x0000081058867981 */ /* 0x000f22000c1e9900 */
[----:B------:R-:W-:-:S03]  /*116c0*/  IADD3 R92, PT, PT, R1, R90, RZ ;  /* 0x0000005a015c7210 */ /* 0x000fc60007ffe0ff */
[----:B------:R-:W4:Y:S04]  /*116d0*/  LDG.E.CONSTANT R124, desc[UR12][R86.64+0x4] ;  /* 0x0000040c567c7981 */ /* 0x000f28000c1e9900 */
[----:B------:R-:W4:Y:S04]  /*116e0*/  LDG.E.CONSTANT R132, desc[UR6][R88.64+0x4] ;  /* 0x0000040658847981 */ /* 0x000f28000c1e9900 */
[----:B------:R-:W4:Y:S01]  /*116f0*/  LDL.U8 R92, [R92+0x218] ;  /* 0x000218005c5c7983 */ /* 0x000f220000100000 */
[----:B------:R-:W-:Y:S01]  /*11700*/  FADD R122, -R91, R122 ;  /* 0x0000007a5b7a7221 */ /* 0x000fe20000000100 */
[----:B-----5:R-:W-:Y:S01]  /*11710*/  LOP3.LUT R117, R117, 0xf, RZ, 0xc0, !PT ;  /* 0x0000000f75757812 */ /* 0x020fe200078ec0ff */
[----:B------:R-:W-:Y:S01]  /*11720*/  FFMA R94, R18, R94, R113 ;  /* 0x0000005e125e7223 */ /* 0x000fe20000000071 */
[----:B------:R-:W-:Y:S01]  /*11730*/  FADD R115, R109, -1 ;  /* 0xbf8000006d737421 */ /* 0x000fe20000000000 */
[----:B------:R-:W-:Y:S01]  /*11740*/  FFMA R95, R56, R122, R91 ;  /* 0x0000007a385f7223 */ /* 0x000fe2000000005b */
[----:B------:R-:W-:Y:S01]  /*11750*/  FFMA R91, R53, R112, R128 ;  /* 0x00000070355b7223 */ /* 0x000fe20000000080 */
[----:B------:R-:W-:Y:S01]  /*11760*/  IADD3 R119, PT, PT, R119, 0x1, RZ ;  /* 0x0000000177777810 */ /* 0x000fe20007ffe0ff */
[----:B------:R-:W5:Y:S02]  /*11770*/  LDG.E.CONSTANT R87, desc[UR4][R86.64] ;  /* 0x0000000456577981 */ /* 0x000f64000c1e9900 */
[----:B------:R-:W-:-:S04]  /*11780*/  FADD R130, -R91, R130 ;  /* 0x000000825b827221 */ /* 0x000fc80000000100 */
[----:B------:R-:W-:Y:S01]  /*11790*/  FFMA R130, R56, R130, R91 ;  /* 0x0000008238827223 */ /* 0x000fe2000000005b */
[----:B------:R-:W-:-:S04]  /*117a0*/  IMAD.WIDE.U32 R90, R117, 0xc, R78 ;  /* 0x0000000c755a7825 */ /* 0x000fc800078e004e */
[----:B------:R-:W-:Y:S01]  /*117b0*/  FADD R117, R32, -1 ;  /* 0xbf80000020757421 */ /* 0x000fe20000000000 */
[----:B------:R-:W-:Y:S01]  /*117c0*/  FADD R130, -R95, R130 ;  /* 0x000000825f827221 */ /* 0x000fe20000000100 */
[----:B------:R-:W5:Y:S03]  /*117d0*/  LDG.E.CONSTANT R122, desc[UR6][R90.64+0x8] ;  /* 0x000008065a7a7981 */ /* 0x000f66000c1e9900 */
[----:B------:R-:W-:Y:S01]  /*117e0*/  FFMA R95, R18, R130, R95 ;  /* 0x00000082125f7223 */ /* 0x000fe2000000005f */
[----:B------:R-:W5:Y:S03]  /*117f0*/  LDG.E.CONSTANT R123, desc[UR4][R90.64+0x4] ;  /* 0x000004045a7b7981 */ /* 0x000f66000c1e9900 */
[----:B------:R-:W-:-:S04]  /*11800*/  FADD R95, -R94, R95 ;  /* 0x0000005f5e5f7221 */ /* 0x000fc80000000100 */
[----:B-1----:R-:W-:Y:S01]  /*11810*/  FFMA R107, R93, R95, R94 ;  /* 0x0000005f5d6b7223 */ /* 0x002fe2000000005e */
[----:B------:R-:W-:-:S05]  /*11820*/  VIADD R112, R110, 0x1 ;  /* 0x000000016e707836 */ /* 0x000fca0000000000 */
[----:B------:R-:W-:-:S04]  /*11830*/  LOP3.LUT R112, R112, 0xff, RZ, 0xc0, !PT ;  /* 0x000000ff70707812 */ /* 0x000fc800078ec0ff */
[----:B------:R-:W-:Y:S01]  /*11840*/  IADD3 R112, PT, PT, R1, R112, RZ ;  /* 0x0000007001707210 */ /* 0x000fe20007ffe0ff */
[----:B--2---:R-:W-:-:S04]  /*11850*/  FMUL R120, R109, R120 ;  /* 0x000000786d787220 */ /* 0x004fc80000400000 */
[----:B---3--:R-:W-:Y:S01]  /*11860*/  FFMA R121, R117, R118, R120 ;  /* 0x0000007675797223 */ /* 0x008fe20000000078 */
[----:B------:R-:W-:Y:S01]  /*11870*/  FFMA R118, R106, 0.125, R15 ;  /* 0x3e0000006a767823 */ /* 0x000fe2000000000f */
[----:B------:R0:W2:Y:S03]  /*11880*/  LDG.E.CONSTANT R120, desc[UR4][R90.64] ;  /* 0x000000045a787981 */ /* 0x0000a6000c1e9900 */
[----:B------:R-:W1:Y:S01]  /*11890*/  FRND.FLOOR R113, R118 ;  /* 0x0000007600717307 */ /* 0x000e620000205000 */
[----:B----4-:R-:W-:-:S04]  /*118a0*/  FMUL R93, R109, R114 ;  /* 0x000000726d5d7220 */ /* 0x010fc80000400000 */
[----:B------:R-:W-:Y:S01]  /*118b0*/  FFMA R116, R116, R117, R93 ;  /* 0x0000007574747223 */ /* 0x000fe2000000005d */
[C---:B------:R-:W-:Y:S01]  /*118c0*/  FMUL R93, R115.reuse, R126 ;  /* 0x0000007e735d7220 */ /* 0x040fe20000400000 */
[----:B------:R-:W-:Y:S01]  /*118d0*/  FMUL R95, R115, R134 ;  /* 0x00000086735f7220 */ /* 0x000fe20000400000 */
[----:B-1----:R-:W-:Y:S01]  /*118e0*/  FADD R113, R118, -R113 ;  /* 0x8000007176717221 */ /* 0x002fe20000000000 */
[----:B0-----:R-:W-:Y:S01]  /*118f0*/  VIADD R90, R98, 0x1 ;  /* 0x00000001625a7836 */ /* 0x001fe20000000000 */
[----:B------:R-:W3:Y:S01]  /*11900*/  LDG.E.CONSTANT R126, desc[UR12][R84.64] ;  /* 0x0000000c547e7981 */ /* 0x000ee2000c1e9900 */
[C---:B------:R-:W-:Y:S01]  /*11910*/  FFMA R114, R117.reuse, R124, R93 ;  /* 0x0000007c75727223 */ /* 0x040fe2000000005d */
[----:B------:R-:W-:Y:S02]  /*11920*/  FFMA R117, R117, R132, R95 ;  /* 0x0000008475757223 */ /* 0x000fe4000000005f */
[----:B------:R-:W0:Y:S01]  /*11930*/  F2F.F64.F32 R94, R113 ;  /* 0x00000071005e7310 */ /* 0x000e220000201800 */
[----:B------:R-:W-:-:S02]  /*11940*/  LOP3.LUT R93, R92, 0xf, RZ, 0xc0, !PT ;  /* 0x0000000f5c5d7812 */ /* 0x000fc400078ec0ff */
[----:B------:R-:W-:-:S03]  /*11950*/  LOP3.LUT R90, R90, 0xff, RZ, 0xc0, !PT ;  /* 0x000000ff5a5a7812 */ /* 0x000fc600078ec0ff */
[----:B------:R-:W-:-:S05]  /*11960*/  IMAD.WIDE.U32 R92, R93, 0xc, R78 ;  /* 0x0000000c5d5c7825 */ /* 0x000fca00078e004e */
[----:B------:R-:W4:Y:S01]  /*11970*/  LDG.E.CONSTANT R124, desc[UR10][R92.64+0x8] ;  /* 0x0000080a5c7c7981 */ /* 0x000f22000c1e9900 */
[----:B0-----:R-:W-:-:S03]  /*11980*/  DFMA R110, R94, R76, -15 ;  /* 0xc02e00005e6e742b */ /* 0x001fc6000000004c */
[----:B------:R-:W4:Y:S04]  /*11990*/  LDG.E.CONSTANT R125, desc[UR6][R92.64] ;  /* 0x000000065c7d7981 */ /* 0x000f28000c1e9900 */
[----:B------:R0:W4:Y:S01]  /*119a0*/  LDG.E.CONSTANT R127, desc[UR8][R92.64+0x4] ;  /* 0x000004085c7f7981 */ /* 0x000122000c1e9900 */
[----:B------:R-:W-:-:S03]  /*119b0*/  DFMA R110, R94, R110, 10 ;  /* 0x402400005e6e742b */ /* 0x000fc6000000006e */
[----:B------:R1:W4:Y:S01]  /*119c0*/  LDL.U8 R94, [R112+0x218] ;  /* 0x00021800705e7983 */ /* 0x0003220000100000 */
[----:B0-----:R-:W-:Y:S02]  /*119d0*/  LOP3.LUT R92, R119, 0xff, RZ, 0xc0, !PT ;  /* 0x000000ff775c7812 */ /* 0x001fe400078ec0ff */
[C---:B------:R-:W-:Y:S02]  /*119e0*/  IADD3 R119, PT, PT, R1.reuse, R90, RZ ;  /* 0x0000005a01777210 */ /* 0x040fe40007ffe0ff */
[----:B------:R-:W-:-:S04]  /*119f0*/  IADD3 R92, PT, PT, R1, R92, RZ ;  /* 0x0000005c015c7210 */ /* 0x000fc80007ffe0ff */
[----:B------:R-:W4:Y:S04]  /*11a00*/  LDL.U8 R119, [R119+0x324] ;  /* 0x0003240077777983 */ /* 0x000f280000100000 */
[----:B------:R-:W4:Y:S01]  /*11a10*/  LDL.U8 R92, [R92+0x218] ;  /* 0x000218005c5c7983 */ /* 0x000f220000100000 */
[----:B-----5:R-:W-:Y:S01]  /*11a20*/  FMUL R85, R109, R122 ;  /* 0x0000007a6d557220 */ /* 0x020fe20000400000 */
[----:B------:R-:W-:-:S03]  /*11a30*/  LOP3.LUT R84, R98, 0xff, RZ, 0xc0, !PT ;  /* 0x000000ff62547812 */ /* 0x000fc600078ec0ff */
[----:B------:R-:W-:Y:S02]  /*11a40*/  FFMA R90, R32, R123, R85 ;  /* 0x0000007b205a7223 */ /* 0x000fe40000000055 */
[----:B------:R-:W-:Y:S02]  /*11a50*/  IMAD.IADD R123, R1, 0x1, R84 ;  /* 0x00000001017b7824 */ /* 0x000fe400078e0254 */
[----:B------:R-:W-:-:S04]  /*11a60*/  FMUL R84, R113, R113 ;  /* 0x0000007171547220 */ /* 0x000fc80000400000 */
[----:B------:R-:W-:Y:S01]  /*11a70*/  FMUL R93, R113, R84 ;  /* 0x00000054715d7220 */ /* 0x000fe20000400000 */
[C---:B-1----:R-:W-:Y:S01]  /*11a80*/  FADD R112, R55.reuse, -1 ;  /* 0xbf80000037707421 */ /* 0x042fe20000000000 */
[----:B------:R-:W5:Y:S02]  /*11a90*/  LDL.U8 R123, [R123+0x324] ;  /* 0x000324007b7b7983 */ /* 0x000f640000100000 */
[----:B------:R-:W0:Y:S02]  /*11aa0*/  F2F.F64.F32 R84, R93 ;  /* 0x0000005d00547310 */ /* 0x000e240000201800 */
[----:B0-----:R-:W-:Y:S01]  /*11ab0*/  DMUL R84, R84, R110 ;  /* 0x0000006e54547228 */ /* 0x001fe20000000000 */
[----:B--2---:R-:W-:Y:S01]  /*11ac0*/  FFMA R95, R55, R120, R90 ;  /* 0x00000078375f7223 */ /* 0x004fe2000000005a */
[----:B---3--:R-:W-:Y:S01]  /*11ad0*/  FFMA R93, R112, R126, R121 ;  /* 0x0000007e705d7223 */ /* 0x008fe20000000079 */
[----:B----4-:R-:W-:-:S04]  /*11ae0*/  FMUL R109, R109, R124 ;  /* 0x0000007c6d6d7220 */ /* 0x010fc80000400000 */
[----:B------:R-:W-:Y:S02]  /*11af0*/  FFMA R110, R32, R127, R109 ;  /* 0x0000007f206e7223 */ /* 0x000fe4000000006d */
[----:B------:R0:W2:Y:S01]  /*11b00*/  LDG.E.CONSTANT R109, desc[UR4][R82.64] ;  /* 0x00000004526d7981 */ /* 0x0000a2000c1e9900 */
[----:B------:R-:W-:-:S05]  /*11b10*/  LOP3.LUT R91, R94, 0xf, RZ, 0xc0, !PT ;  /* 0x0000000f5e5b7812 */ /* 0x000fca00078ec0ff */
[----:B------:R-:W-:-:S05]  /*11b20*/  IMAD.WIDE.U32 R90, R91, 0xc, R78 ;  /* 0x0000000c5b5a7825 */ /* 0x000fca00078e004e */
[----:B------:R-:W3:Y:S01]  /*11b30*/  LDG.E.CONSTANT R94, desc[UR4][R90.64] ;  /* 0x000000045a5e7981 */ /* 0x000ee2000c1e9900 */
[----:B------:R-:W-:-:S03]  /*11b40*/  IADD3 R119, PT, PT, R44, R119, RZ ;  /* 0x000000772c777210 */ /* 0x000fc60007ffe0ff */
[----:B------:R-:W4:Y:S01]  /*11b50*/  LDG.E.CONSTANT R111, desc[UR6][R90.64+0x4] ;  /* 0x000004065a6f7981 */ /* 0x000f22000c1e9900 */
[----:B0-----:R-:W-:Y:S01]  /*11b60*/  LOP3.LUT R83, R92, 0xf, RZ, 0xc0, !PT ;  /* 0x0000000f5c537812 */ /* 0x001fe200078ec0ff */
[C---:B------:R-:W-:Y:S01]  /*11b70*/  VIADD R121, R119.reuse, 0x1 ;  /* 0x0000000177797836 */ /* 0x040fe20000000000 */
[----:B------:R-:W-:Y:S01]  /*11b80*/  LOP3.LUT R92, R119, 0xff, RZ, 0xc0, !PT ;  /* 0x000000ff775c7812 */ /* 0x000fe200078ec0ff */
[----:B------:R0:W2:Y:S03]  /*11b90*/  LDG.E.CONSTANT R120, desc[UR8][R90.64+0x8] ;  /* 0x000008085a787981 */ /* 0x0000a6000c1e9900 */
[----:B------:R-:W-:Y:S01]  /*11ba0*/  IADD3 R127, PT, PT, R1, R92, RZ ;  /* 0x0000005c017f7210 */ /* 0x000fe20007ffe0ff */
[----:B------:R-:W-:-:S05]  /*11bb0*/  IMAD.WIDE.U32 R82, R83, 0xc, R78 ;  /* 0x0000000c53527825 */ /* 0x000fca00078e004e */
[----:B------:R-:W3:Y:S01]  /*11bc0*/  LDL.U8 R127, [R127+0x324] ;  /* 0x000324007f7f7983 */ /* 0x000ee20000100000 */
[----:B0-----:R-:W-:-:S03]  /*11bd0*/  LOP3.LUT R90, R121, 0xff, RZ, 0xc0, !PT ;  /* 0x000000ff795a7812 */ /* 0x001fc600078ec0ff */
[----:B------:R-:W4:Y:S01]  /*11be0*/  LDG.E.CONSTANT R92, desc[UR6][R82.64+0x8] ;  /* 0x00000806525c7981 */ /* 0x000f22000c1e9900 */
[----:B------:R-:W-:-:S03]  /*11bf0*/  IADD3 R129, PT, PT, R1, R90, RZ ;  /* 0x0000005a01817210 */ /* 0x000fc60007ffe0ff */
[----:B------:R-:W2:Y:S04]  /*11c00*/  LDG.E.CONSTANT R119, desc[UR4][R82.64+0x4] ;  /* 0x0000040452777981 */ /* 0x000ea8000c1e9900 */
[----:B------:R-:W2:Y:S04]  /*11c10*/  LDL.U8 R129, [R129+0x324] ;  /* 0x0003240081817983 */ /* 0x000ea80000100000 */
[----:B------:R0:W2:Y:S01]  /*11c20*/  LDG.E.CONSTANT R91, desc[UR4][R82.64] ;  /* 0x00000004525b7981 */ /* 0x0000a2000c1e9900 */
[----:B------:R-:W3:Y:S01]  /*11c30*/  F2I.FLOOR.NTZ R118, R118 ;  /* 0x0000007600767305 */ /* 0x000ee20000207100 */
[----:B-----5:R-:W-:-:S05]  /*11c40*/  IADD3 R123, PT, PT, R44, R123, RZ ;  /* 0x0000007b2c7b7210 */ /* 0x020fca0007ffe0ff */
[----:B------:R-:W-:-:S05]  /*11c50*/  VIADD R90, R123, 0x1 ;  /* 0x000000017b5a7836 */ /* 0x000fca0000000000 */
[----:B------:R-:W-:-:S04]  /*11c60*/  LOP3.LUT R90, R90, 0xff, RZ, 0xc0, !PT ;  /* 0x000000ff5a5a7812 */ /* 0x000fc800078ec0ff */
[----:B------:R-:W-:Y:S01]  /*11c70*/  IADD3 R90, PT, PT, R1, R90, RZ ;  /* 0x0000005a015a7210 */ /* 0x000fe20007ffe0ff */
[----:B------:R-:W-:-:S04]  /*11c80*/  FFMA R110, R125, R112, R110 ;  /* 0x000000707d6e7223 */ /* 0x000fc8000000006e */
[----:B------:R1:W5:Y:S01]  /*11c90*/  LDL.U8 R125, [R90+0x324] ;  /* 0x000324005a7d7983 */ /* 0x0003620000100000 */
[----:B---3--:R-:W-:-:S04]  /*11ca0*/  IADD3 R127, PT, PT, R118, R127, RZ ;  /* 0x0000007f767f7210 */ /* 0x008fc80007ffe0ff */
[----:B0-----:R-:W-:Y:S01]  /*11cb0*/  LOP3.LUT R82, R127, 0xff, RZ, 0xc0, !PT ;  /* 0x000000ff7f527812 */ /* 0x001fe200078ec0ff */
[----:B----4-:R-:W-:Y:S02]  /*11cc0*/  FMUL R121, R115, R92 ;  /* 0x0000005c73797220 */ /* 0x010fe40000400000 */
[----:B------:R0:W3:Y:S02]  /*11cd0*/  LDG.E.CONSTANT R92, desc[UR4][R88.64] ;  /* 0x00000004585c7981 */ /* 0x0000e4000c1e9900 */
[----:B------:R-:W-:Y:S01]  /*11ce0*/  IMAD.IADD R83, R1, 0x1, R82 ;  /* 0x0000000101537824 */ /* 0x000fe200078e0252 */
[----:B--2---:R-:W-:Y:S01]  /*11cf0*/  IADD3 R129, PT, PT, R118, R129, RZ ;  /* 0x0000008176817210 */ /* 0x004fe20007ffe0ff */
[----:B------:R-:W-:-:S04]  /*11d00*/  FFMA R119, R32, R119, R121 ;  /* 0x0000007720777223 */ /* 0x000fc80000000079 */
[----:B------:R-:W2:Y:S01]  /*11d10*/  LDL.U8 R83, [R83+0x324] ;  /* 0x0003240053537983 */ /* 0x000ea20000100000 */
[----:B------:R-:W-:-:S04]  /*11d20*/  LOP3.LUT R82, R129, 0xff, RZ, 0xc0, !PT ;  /* 0x000000ff81527812 */ /* 0x000fc800078ec0ff */
[----:B------:R-:W-:Y:S01]  /*11d30*/  IADD3 R121, PT, PT, R1, R82, RZ ;  /* 0x0000005201797210 */ /* 0x000fe20007ffe0ff */
[----:B------:R-:W-:-:S05]  /*11d40*/  VIADD R82, R127, 0x1 ;  /* 0x000000017f527836 */ /* 0x000fca0000000000 */
[----:B------:R-:W-:Y:S01]  /*11d50*/  LOP3.LUT R82, R82, 0xff, RZ, 0xc0, !PT ;  /* 0x000000ff52527812 */ /* 0x000fe200078ec0ff */
[----:B------:R-:W4:Y:S03]  /*11d60*/  LDL.U8 R121, [R121+0x324] ;  /* 0x0003240079797983 */ /* 0x000f260000100000 */
[----:B------:R-:W-:-:S06]  /*11d70*/  IADD3 R127, PT, PT, R1, R82, RZ ;  /* 0x00000052017f7210 */ /* 0x000fcc0007ffe0ff */
[----:B------:R-:W3:Y:S01]  /*11d80*/  LDL.U8 R127, [R127+0x324] ;  /* 0x000324007f7f7983 */ /* 0x000ee20000100000 */
[----:B------:R-:W-:Y:S01]  /*11d90*/  LOP3.LUT R82, R123, 0xff, RZ, 0xc0, !PT ;  /* 0x000000ff7b527812 */ /* 0x000fe200078ec0ff */
[----:B-1----:R-:W-:-:S04]  /*11da0*/  FFMA R90, R112, R91, R119 ;  /* 0x0000005b705a7223 */ /* 0x002fc80000000077 */
[----:B------:R-:W-:-:S06]  /*11db0*/  IMAD.IADD R119, R1, 0x1, R82 ;  /* 0x0000000101777824 */ /* 0x000fcc00078e0252 */
[----:B------:R-:W4:Y:S01]  /*11dc0*/  LDL.U8 R119, [R119+0x324] ;  /* 0x0003240077777983 */ /* 0x000f220000100000 */
[----:B-----5:R-:W-:-:S04]  /*11dd0*/  IADD3 R125, PT, PT, R118, R125, RZ ;  /* 0x0000007d767d7210 */ /* 0x020fc80007ffe0ff */
[C---:B------:R-:W-:Y:S02]  /*11de0*/  LOP3.LUT R82, R125.reuse, 0xff, RZ, 0xc0, !PT ;  /* 0x000000ff7d527812 */ /* 0x040fe400078ec0ff */
[----:B------:R-:W-:Y:S02]  /*11df0*/  IADD3 R125, PT, PT, R125, 0x1, RZ ;  /* 0x000000017d7d7810 */ /* 0x000fe40007ffe0ff */
[----:B------:R-:W-:Y:S02]  /*11e00*/  IADD3 R91, PT, PT, R1, R82, RZ ;  /* 0x00000052015b7210 */ /* 0x000fe40007ffe0ff */
[----:B------:R-:W-:Y:S01]  /*11e10*/  LOP3.LUT R82, R125, 0xff, RZ, 0xc0, !PT ;  /* 0x000000ff7d527812 */ /* 0x000fe200078ec0ff */
[----:B------:R-:W-:Y:S01]  /*11e20*/  FMUL R115, R115, R120 ;  /* 0x0000007873737220 */ /* 0x000fe20000400000 */
[----:B------:R-:W-:Y:S01]  /*11e30*/  IADD3 R129, PT, PT, R129, 0x1, RZ ;  /* 0x0000000181817810 */ /* 0x000fe20007ffe0ff */
[----:B------:R-:W-:Y:S01]  /*11e40*/  FFMA R109, R55, R109, R116 ;  /* 0x0000006d376d7223 */ /* 0x000fe20000000074 */
[----:B------:R-:W5:Y:S01]  /*11e50*/  LDL.U8 R91, [R91+0x324] ;  /* 0x000324005b5b7983 */ /* 0x000f620000100000 */
[----:B------:R-:W-:-:S02]  /*11e60*/  IMAD.IADD R123, R1, 0x1, R82 ;  /* 0x00000001017b7824 */ /* 0x000fc400078e0252 */
[----:B------:R-:W-:Y:S02]  /*11e70*/  FADD R82, -R95, R110 ;  /* 0x0000006e5f527221 */ /* 0x000fe40000000100 */
[----:B------:R3:W-:Y:S01]  /*11e80*/  F2F.F32.F64 R110, R80 ;  /* 0x00000050006e7310 */ /* 0x0007e20000301000 */
[----:B------:R-:W-:Y:S01]  /*11e90*/  FFMA R116, R32, R111, R115 ;  /* 0x0000006f20747223 */ /* 0x000fe20000000073 */
[----:B------:R-:W5:Y:S01]  /*11ea0*/  LDL.U8 R123, [R123+0x324] ;  /* 0x000324007b7b7983 */ /* 0x000f620000100000 */
[----:B--2---:R-:W-:-:S05]  /*11eb0*/  LOP3.LUT R83, R83, 0xf, RZ, 0xc0, !PT ;  /* 0x0000000f53537812 */ /* 0x004fca00078ec0ff */
[----:B0-----:R-:W-:-:S05]  /*11ec0*/  IMAD.WIDE.U32 R88, R83, 0xc, R78 ;  /* 0x0000000c53587825 */ /* 0x001fca00078e004e */
[----:B------:R-:W2:Y:S04]  /*11ed0*/  LDG.E.CONSTANT R115, desc[UR4][R88.64] ;  /* 0x0000000458737981 */ /* 0x000ea8000c1e9900 */
[----:B------:R-:W2:Y:S04]  /*11ee0*/  LDG.E.CONSTANT R120, desc[UR6][R88.64+0x4] ;  /* 0x0000040658787981 */ /* 0x000ea8000c1e9900 */
[----:B------:R0:W2:Y:S01]  /*11ef0*/  LDG.E.CONSTANT R122, desc[UR8][R88.64+0x8] ;  /* 0x00000808587a7981 */ /* 0x0000a2000c1e9900 */
[----:B---3--:R-:W-:-:S05]  /*11f00*/  LOP3.LUT R81, R127, 0xf, RZ, 0xc0, !PT ;  /* 0x0000000f7f517812 */ /* 0x008fca00078ec0ff */
[----:B------:R-:W-:Y:S01]  /*11f10*/  IMAD.WIDE.U32 R80, R81, 0xc, R78 ;  /* 0x0000000c51507825 */ /* 0x000fe200078e004e */
[----:B0-----:R-:W-:Y:S02]  /*11f20*/  LOP3.LUT R88, R129, 0xff, RZ, 0xc0, !PT ;  /* 0x000000ff81587812 */ /* 0x001fe400078ec0ff */
[----:B----4-:R-:W-:Y:S02]  /*11f30*/  LOP3.LUT R83, R121, 0xf, RZ, 0xc0, !PT ;  /* 0x0000000f79537812 */ /* 0x010fe400078ec0ff */
[----:B------:R-:W3:Y:S01]  /*11f40*/  LDG.E.CONSTANT R89, desc[UR8][R80.64+0x8] ;  /* 0x0000080850597981 */ /* 0x000ee2000c1e9900 */
[----:B------:R-:W-:Y:S01]  /*11f50*/  IADD3 R88, PT, PT, R1, R88, RZ ;  /* 0x0000005801587210 */ /* 0x000fe20007ffe0ff */
[----:B------:R-:W-:Y:S01]  /*11f60*/  FFMA R92, R112, R92, R117 ;  /* 0x0000005c705c7223 */ /* 0x000fe20000000075 */
[----:B------:R-:W-:Y:S01]  /*11f70*/  FFMA R112, R58, R82, R95 ;  /* 0x000000523a707223 */ /* 0x000fe2000000005f */
[----:B------:R-:W-:Y:S01]  /*11f80*/  IMAD.WIDE.U32 R82, R83, 0xc, R78 ;  /* 0x0000000c53527825 */ /* 0x000fe200078e004e */
[----:B------:R-:W4:Y:S04]  /*11f90*/  LDG.E.CONSTANT R132, desc[UR6][R80.64+0x4] ;  /* 0x0000040650847981 */ /* 0x000f28000c1e9900 */
[----:B------:R-:W2:Y:S04]  /*11fa0*/  LDL.U8 R111, [R88+0x324] ;  /* 0x00032400586f7983 */ /* 0x000ea80000100000 */
[----:B------:R0:W2:Y:S04]  /*11fb0*/  LDG.E.CONSTANT R130, desc[UR4][R80.64] ;  /* 0x0000000450827981 */ /* 0x0000a8000c1e9900 */
[----:B------:R-:W2:Y:S04]  /*11fc0*/  LDG.E.CONSTANT R128, desc[UR14][R82.64+0x8] ;  /* 0x0000080e52807981 */ /* 0x000ea8000c1e9900 */
[----:B------:R-:W2:Y:S04]  /*11fd0*/  LDG.E.CONSTANT R126, desc[UR12][R82.64+0x4] ;  /* 0x0000040c527e7981 */ /* 0x000ea8000c1e9900 */
[----:B------:R1:W2:Y:S01]  /*11fe0*/  LDG.E.CONSTANT R124, desc[UR10][R82.64] ;  /* 0x0000000a527c7981 */ /* 0x0002a2000c1e9900 */
[----:B------:R-:W-:-:S05]  /*11ff0*/  IMAD.IADD R119, R118, 0x1, R119 ;  /* 0x0000000176777824 */ /* 0x000fca00078e0277 */
[----:B0-----:R-:W-:-:S04]  /*12000*/  LOP3.LUT R80, R119, 0xff, RZ, 0xc0, !PT ;  /* 0x000000ff77507812 */ /* 0x001fc800078ec0ff */
[----:B------:R-:W-:-:S05]  /*12010*/  IADD3 R80, PT, PT, R1, R80, RZ ;  /* 0x0000005001507210 */ /* 0x000fca0007ffe0ff */
[----:B------:R3:W2:Y:S01]  /*12020*/  LDL.U8 R88, [R80+0x324] ;  /* 0x0003240050587983 */ /* 0x0006a20000100000 */
[----:B-1----:R-:W-:Y:S01]  /*12030*/  FFMA R83, R55, R94, R116 ;  /* 0x0000005e37537223 */ /* 0x002fe20000000074 */
[----:B------:R-:W-:Y:S01]  /*12040*/  FADD R93, -R109, R93 ;  /* 0x0000005d6d5d7221 */ /* 0x000fe20000000100 */
[----:B------:R-:W-:Y:S01]  /*12050*/  FADD R116, R113, -1 ;  /* 0xbf80000071747421 */ /* 0x000fe20000000000 */
[----:B-----5:R-:W-:Y:S01]  /*12060*/  LOP3.LUT R91, R91, 0xf, RZ, 0xc0, !PT ;  /* 0x0000000f5b5b7812 */ /* 0x020fe200078ec0ff */
[----:B------:R-:W-:Y:S01]  /*12070*/  FADD R90, -R83, R90 ;  /* 0x0000005a535a7221 */ /* 0x000fe20000000100 */
[C---:B------:R-:W-:Y:S01]  /*12080*/  FFMA R93, R58.reuse, R93, R109 ;  /* 0x0000005d3a5d7223 */ /* 0x040fe2000000006d */
[----:B------:R-:W-:Y:S01]  /*12090*/  FADD R117, R57, -1 ;  /* 0xbf80000039757421 */ /* 0x000fe20000000000 */
[----:B------:R0:W-:Y:S01]  /*120a0*/  F2F.F32.F64 R109, R84 ;  /* 0x00000054006d7310 */ /* 0x0001e20000301000 */
[----:B------:R-:W-:Y:S01]  /*120b0*/  FFMA R94, R58, R90, R83 ;  /* 0x0000005a3a5e7223 */ /* 0x000fe20000000053 */
[----:B------:R-:W-:Y:S01]  /*120c0*/  FADD R93, -R112, R93 ;  /* 0x0000005d705d7221 */ /* 0x000fe20000000100 */
[----:B------:R-:W-:Y:S01]  /*120d0*/  LOP3.LUT R83, R123, 0xf, RZ, 0xc0, !PT ;  /* 0x0000000f7b537812 */ /* 0x000fe200078ec0ff */
[----:B------:R-:W-:-:S02]  /*120e0*/  FADD R121, R31, -1 ;  /* 0xbf8000001f797421 */ /* 0x000fc40000000000 */
[----:B------:R-:W-:Y:S01]  /*120f0*/  FFMA R93, R17, R93, R112 ;  /* 0x0000005d115d7223 */ /* 0x000fe20000000070 */
[----:B0-----:R-:W-:-:S04]  /*12100*/  IMAD.WIDE.U32 R84, R91, 0xc, R78 ;  /* 0x0000000c5b547825 */ /* 0x001fc800078e004e */
[----:B------:R-:W-:Y:S01]  /*12110*/  IMAD.WIDE.U32 R82, R83, 0xc, R78 ;  /* 0x0000000c53527825 */ /* 0x000fe200078e004e */
[----:B------:R-:W5:Y:S04]  /*12120*/  LDG.E.CONSTANT R112, desc[UR6][R84.64+0x8] ;  /* 0x0000080654707981 */ /* 0x000f68000c1e9900 */
[----:B------:R-:W5:Y:S04]  /*12130*/  LDG.E.CONSTANT R90, desc[UR4][R84.64+0x4] ;  /* 0x00000404545a7981 */ /* 0x000f68000c1e9900 */
[----:B------:R-:W5:Y:S04]  /*12140*/  LDG.E.CONSTANT R123, desc[UR10][R82.64+0x8] ;  /* 0x0000080a527b7981 */ /* 0x000f68000c1e9900 */
[----:B------:R-:W5:Y:S01]  /*12150*/  LDG.E.CONSTANT R118, desc[UR8][R82.64+0x4] ;  /* 0x0000040852767981 */ /* 0x000f62000c1e9900 */
[----:B------:R-:W-:-:S03]  /*12160*/  LOP3.LUT R86, R99, 0xff, RZ, 0xc0, !PT ;  /* 0x000000ff63567812 */ /* 0x000fc600078ec0ff */
[----:B------:R-:W5:Y:S01]  /*12170*/  LDG.E.CONSTANT R85, desc[UR4][R84.64] ;  /* 0x0000000454557981 */ /* 0x000f62000c1e9900 */
[----:B---3--:R-:W-:-:S04]  /*12180*/  FMUL R80, R116, R89 ;  /* 0x0000005974507220 */ /* 0x008fc80000400000 */
[----:B----4-:R-:W-:Y:S01]  /*12190*/  FFMA R80, R31, R132, R80 ;  /* 0x000000841f507223 */ /* 0x010fe20000000050 */
[----:B--2---:R-:W-:-:S03]  /*121a0*/  LOP3.LUT R81, R111, 0xf, RZ, 0xc0, !PT ;  /* 0x0000000f6f517812 */ /* 0x004fc600078ec0ff */
[----:B------:R-:W-:Y:S02]  /*121b0*/  FFMA R111, R117, R130, R80 ;  /* 0x00000082756f7223 */ /* 0x000fe40000000050 */
[----:B------:R-:W-:-:S04]  /*121c0*/  IMAD.WIDE.U32 R80, R81, 0xc, R78 ;  /* 0x0000000c51507825 */ /* 0x000fc800078e004e */
[----:B------:R-:W-:Y:S01]  /*121d0*/  FMUL R128, R113, R128 ;  /* 0x0000008071807220 */ /* 0x000fe20000400000 */
[----:B------:R-:W2:Y:S03]  /*121e0*/  LDG.E.CONSTANT R125, desc[UR6][R80.64+0x8] ;  /* 0x00000806507d7981 */ /* 0x000ea6000c1e9900 */
[----:B------:R-:W-:-:S04]  /*121f0*/  FFMA R126, R121, R126, R128 ;  /* 0x0000007e797e7223 */ /* 0x000fc80000000080 */
[----:B------:R-:W-:Y:S02]  /*12200*/  FFMA R95, R117, R124, R126 ;  /* 0x0000007c755f7223 */ /* 0x000fe4000000007e */
[----:B------:R-:W3:Y:S01]  /*12210*/  LDG.E.CONSTANT R124, desc[UR4][R80.64+0x4] ;  /* 0x00000404507c7981 */ /* 0x000ee2000c1e9900 */
[----:B------:R-:W-:Y:S01]  /*12220*/  FMUL R122, R113, R122 ;  /* 0x0000007a717a7220 */ /* 0x000fe20000400000 */
[----:B------:R-:W-:-:S05]  /*12230*/  LOP3.LUT R89, R88, 0xf, RZ, 0xc0, !PT ;  /* 0x0000000f58597812 */ /* 0x000fca00078ec0ff */
[----:B------:R-:W-:-:S04]  /*12240*/  IMAD.WIDE.U32 R88, R89, 0xc, R78 ;  /* 0x0000000c59587825 */ /* 0x000fc800078e004e */
[----:B------:R-:W-:Y:S02]  /*12250*/  FFMA R120, R31, R120, R122 ;  /* 0x000000781f787223 */ /* 0x000fe4000000007a */
[----:B------:R0:W4:Y:S04]  /*12260*/  LDG.E.CONSTANT R122, desc[UR4][R80.64] ;  /* 0x00000004507a7981 */ /* 0x000128000c1e9900 */
[----:B------:R-:W4:Y:S01]  /*12270*/  LDG.E.CONSTANT R126, desc[UR4][R88.64+0x8] ;  /* 0x00000804587e7981 */ /* 0x000f22000c1e9900 */
[----:B------:R-:W-:Y:S01]  /*12280*/  FFMA R115, R115, R117, R120 ;  /* 0x0000007573737223 */ /* 0x000fe20000000078 */
[----:B-----5:R-:W-:-:S04]  /*12290*/  FMUL R91, R113, R112 ;  /* 0x00000070715b7220 */ /* 0x020fc80000400000 */
[----:B------:R-:W-:Y:S01]  /*122a0*/  FFMA R120, R90, R121, R91 ;  /* 0x000000795a787223 */ /* 0x000fe2000000005b */
[C---:B------:R-:W-:Y:S02]  /*122b0*/  FMUL R90, R116.reuse, R123 ;  /* 0x0000007b745a7220 */ /* 0x040fe40000400000 */
[----:B------:R-:W5:Y:S02]  /*122c0*/  LDG.E.CONSTANT R123, desc[UR10][R82.64] ;  /* 0x0000000a527b7981 */ /* 0x000f64000c1e9900 */
[----:B------:R-:W-:Y:S01]  /*122d0*/  FFMA R118, R121, R118, R90 ;  /* 0x0000007679767223 */ /* 0x000fe2000000005a */
[----:B--2---:R-:W-:-:S04]  /*122e0*/  FMUL R125, R116, R125 ;  /* 0x0000007d747d7220 */ /* 0x004fc80000400000 */
[----:B---3--:R-:W-:Y:S01]  /*122f0*/  FFMA R124, R121, R124, R125 ;  /* 0x0000007c797c7223 */ /* 0x008fe2000000007d */
[----:B------:R-:W-:-:S04]  /*12300*/  FFMA R121, R106, 0.0625, R25 ;  /* 0x3d8000006a797823 */ /* 0x000fc80000000019 */
[----:B------:R-:W1:Y:S02]  /*12310*/  FRND.FLOOR R112, R121 ;  /* 0x0000007900707307 */ /* 0x000e640000205000 */
[----:B-1----:R-:W-:-:S06]  /*12320*/  FADD R112, R121, -R112 ;  /* 0x8000007079707221 */ /* 0x002fcc0000000000 */
[----:B0-----:R-:W0:Y:S02]  /*12330*/  F2F.F64.F32 R80, R112 ;  /* 0x0000007000507310 */ /* 0x001e240000201800 */
[----:B0-----:R-:W-:-:S08]  /*12340*/  DFMA R90, R80, R76, -15 ;  /* 0xc02e0000505a742b */ /* 0x001fd0000000004c */
[----:B------:R-:W-:Y:S01]  /*12350*/  DFMA R80, R80, R90, 10 ;  /* 0x402400005050742b */ /* 0x000fe2000000005a */
[----:B------:R-:W-:-:S04]  /*12360*/  FMUL R91, R112, R112 ;  /* 0x00000070705b7220 */ /* 0x000fc80000400000 */
[----:B------:R-:W-:-:S06]  /*12370*/  FMUL R91, R112, R91 ;  /* 0x0000005b705b7220 */ /* 0x000fcc0000400000 */
[----:B------:R-:W0:Y:S01]  /*12380*/  F2F.F64.F32 R90, R91 ;  /* 0x0000005b005a7310 */ /* 0x000e220000201800 */
[----:B----4-:R-:W-:Y:S01]  /*12390*/  FMUL R126, R113, R126 ;  /* 0x0000007e717e7220 */ /* 0x010fe20000400000 */
[----:B------:R-:W-:Y:S02]  /*123a0*/  IMAD.IADD R113, R1, 0x1, R86 ;  /* 0x0000000101717824 */ /* 0x000fe400078e0256 */
[----:B------:R-:W-:Y:S02]  /*123b0*/  FFMA R117, R117, R122, R124 ;  /* 0x0000007a75757223 */ /* 0x000fe4000000007c */
[----:B------:R-:W2:Y:S04]  /*123c0*/  LDG.E.CONSTANT R122, desc[UR6][R88.64] ;  /* 0x00000006587a7981 */ /* 0x000ea8000c1e9900 */
[----:B------:R1:W3:Y:S01]  /*123d0*/  LDG.E.CONSTANT R124, desc[UR8][R88.64+0x4] ;  /* 0x00000408587c7981 */ /* 0x0002e2000c1e9900 */
[----:B0-----:R-:W-:Y:S01]  /*123e0*/  DMUL R80, R90, R80 ;  /* 0x000000505a507228 */ /* 0x001fe20000000000 */
[----:B------:R-:W-:-:S02]  /*123f0*/  IADD3 R90, PT, PT, R99, 0x1, RZ ;  /* 0x00000001635a7810 */ /* 0x000fc40007ffe0ff */
[----:B------:R-:W4:Y:S02]  /*12400*/  LDL.U8 R88, [R113+0x430] ;  /* 0x0004300071587983 */ /* 0x000f240000100000 */
[----:B------:R-:W-:-:S04]  /*12410*/  LOP3.LUT R90, R90, 0xff, RZ, 0xc0, !PT ;  /* 0x000000ff5a5a7812 */ /* 0x000fc800078ec0ff */
[----:B-1----:R-:W-:-:S05]  /*12420*/  IADD3 R89, PT, PT, R1, R90, RZ ;  /* 0x0000005a01597210 */ /* 0x002fca0007ffe0ff */
[----:B------:R-:W5:Y:S01]  /*12430*/  LDL.U8 R128, [R89+0x430] ;  /* 0x0004300059807983 */ /* 0x000f620000100000 */
[----:B------:R-:W-:-:S04]  /*12440*/  IADD3 R86, PT, PT, R119, 0x1, RZ ;  /* 0x0000000177567810 */ /* 0x000fc80007ffe0ff */
[----:B------:R-:W-:-:S05]  /*12450*/  LOP3.LUT R86, R86, 0xff, RZ, 0xc0, !PT ;  /* 0x000000ff56567812 */ /* 0x000fca00078ec0ff */
[----:B------:R-:W-:-:S06]  /*12460*/  IMAD.IADD R90, R1, 0x1, R86 ;  /* 0x00000001015a7824 */ /* 0x000fcc00078e0256 */
[----:B------:R-:W2:Y:S01]  /*12470*/  LDL.U8 R90, [R90+0x324] ;  /* 0x000324005a5a7983 */ /* 0x000ea20000100000 */
[----:B----4-:R-:W-:-:S05]  /*12480*/  IADD3 R91, PT, PT, R45, R88, RZ ;  /* 0x000000582d5b7210 */ /* 0x010fca0007ffe0ff */
[----:B------:R-:W-:Y:S01]  /*12490*/  VIADD R88, R91, 0x1 ;  /* 0x000000015b587836 */ /* 0x000fe20000000000 */
[----:B-----5:R-:W-:-:S04]  /*124a0*/  IADD3 R128, PT, PT, R45, R128, RZ ;  /* 0x000000802d807210 */ /* 0x020fc80007ffe0ff */
[----:B------:R-:W-:Y:S02]  /*124b0*/  LOP3.LUT R88, R88, 0xff, RZ, 0xc0, !PT ;  /* 0x000000ff58587812 */ /* 0x000fe400078ec0ff */
[----:B------:R-:W-:Y:S02]  /*124c0*/  IADD3 R86, PT, PT, R128, 0x1, RZ ;  /* 0x0000000180567810 */ /* 0x000fe40007ffe0ff */
[----:B------:R-:W-:Y:S02]  /*124d0*/  IADD3 R88, PT, PT, R1, R88, RZ ;  /* 0x0000005801587210 */ /* 0x000fe40007ffe0ff */
[----:B------:R-:W-:-:S04]  /*124e0*/  LOP3.LUT R86, R86, 0xff, RZ, 0xc0, !PT ;  /* 0x000000ff56567812 */ /* 0x000fc800078ec0ff */
[----:B------:R-:W4:Y:S01]  /*124f0*/  LDL.U8 R88, [R88+0x430] ;  /* 0x0004300058587983 */ /* 0x000f220000100000 */
[----:B------:R-:W-:-:S06]  /*12500*/  IMAD.IADD R130, R1, 0x1, R86 ;  /* 0x0000000101827824 */ /* 0x000fcc00078e0256 */
[----:B------:R-:W5:Y:S01]  /*12510*/  LDL.U8 R130, [R130+0x430] ;  /* 0x0004300082827983 */ /* 0x000f620000100000 */
[----:B------:R-:W-:Y:S01]  /*12520*/  LOP3.LUT R86, R128, 0xff, RZ, 0xc0, !PT ;  /* 0x000000ff80567812 */ /* 0x000fe200078ec0ff */
[----:B---3--:R-:W-:-:S03]  /*12530*/  FFMA R124, R31, R124, R126 ;  /* 0x0000007c1f7c7223 */ /* 0x008fc6000000007e */
[----:B------:R-:W-:-:S06]  /*12540*/  IADD3 R126, PT, PT, R1, R86, RZ ;  /* 0x00000056017e7210 */ /* 0x000fcc0007ffe0ff */
[----:B------:R-:W3:Y:S01]  /*12550*/  LDL.U8 R126, [R126+0x430] ;  /* 0x000430007e7e7983 */ /* 0x000ee20000100000 */
[----:B------:R-:W4:Y:S01]  /*12560*/  F2I.FLOOR.NTZ R113, R121 ;  /* 0x0000007900717305 */ /* 0x000f220000207100 */
[----:B------:R-:W-:Y:S01]  /*12570*/  FFMA R89, R55, R87, R114 ;  /* 0x0000005737597223 */ /* 0x000fe20000000072 */
[----:B--2---:R-:W-:-:S05]  /*12580*/  LOP3.LUT R87, R90, 0xf, RZ, 0xc0, !PT ;  /* 0x0000000f5a577812 */ /* 0x004fca00078ec0ff */
[----:B------:R-:W-:-:S04]  /*12590*/  IMAD.WIDE.U32 R86, R87, 0xc, R78 ;  /* 0x0000000c57567825 */ /* 0x000fc800078e004e */
[----:B------:R-:W-:Y:S01]  /*125a0*/  FFMA R122, R57, R122, R124 ;  /* 0x0000007a397a7223 */ /* 0x000fe2000000007c */
[----:B------:R-:W2:Y:S04]  /*125b0*/  LDG.E.CONSTANT R119, desc[UR4][R86.64+0x8] ;  /* 0x0000080456777981 */ /* 0x000ea8000c1e9900 */
[----:B------:R-:W2:Y:S04]  /*125c0*/  LDG.E.CONSTANT R124, desc[UR8][R86.64+0x4] ;  /* 0x00000408567c7981 */ /* 0x000ea8000c1e9900 */
[----:B------:R0:W2:Y:S01]  /*125d0*/  LDG.E.CONSTANT R114, desc[UR6][R86.64] ;  /* 0x0000000656727981 */ /* 0x0000a2000c1e9900 */
[----:B----4-:R-:W-:-:S04]  /*125e0*/  IADD3 R125, PT, PT, R113, R88, RZ ;  /* 0x00000058717d7210 */ /* 0x010fc80007ffe0ff */
[----:B------:R-:W-:Y:S01]  /*125f0*/  LOP3.LUT R90, R125, 0xff, RZ, 0xc0, !PT ;  /* 0x000000ff7d5a7812 */ /* 0x000fe200078ec0ff */
[----:B-----5:R-:W-:-:S03]  /*12600*/  IMAD.IADD R130, R113, 0x1, R130 ;  /* 0x0000000171827824 */ /* 0x020fc600078e0282 */
[----:B------:R-:W-:Y:S02]  /*12610*/  IADD3 R90, PT, PT, R1, R90, RZ ;  /* 0x0000005a015a7210 */ /* 0x000fe40007ffe0ff */
[----:B------:R-:W-:-:S03]  /*12620*/  LOP3.LUT R88, R130, 0xff, RZ, 0xc0, !PT ;  /* 0x000000ff82587812 */ /* 0x000fc600078ec0ff */
[----:B------:R-:W4:Y:S01]  /*12630*/  LDL.U8 R121, [R90+0x430] ;  /* 0x000430005a797983 */ /* 0x000f220000100000 */
[----:B------:R-:W-:-:S06]  /*12640*/  IADD3 R127, PT, PT, R1, R88, RZ ;  /* 0x00000058017f7210 */ /* 0x000fcc0007ffe0ff */
[----:B------:R-:W5:Y:S01]  /*12650*/  LDL.U8 R127, [R127+0x430] ;  /* 0x000430007f7f7983 */ /* 0x000f620000100000 */
[----:B------:R-:W-:Y:S01]  /*12660*/  VIADD R84, R125, 0x1 ;  /* 0x000000017d547836 */ /* 0x000fe20000000000 */
[----:B------:R-:W-:-:S04]  /*12670*/  IADD3 R82, PT, PT, R130, 0x1, RZ ;  /* 0x0000000182527810 */ /* 0x000fc80007ffe0ff */
[----:B------:R-:W-:Y:S02]  /*12680*/  LOP3.LUT R84, R84, 0xff, RZ, 0xc0, !PT ;  /* 0x000000ff54547812 */ /* 0x000fe400078ec0ff */
[----:B------:R-:W-:Y:S02]  /*12690*/  LOP3.LUT R82, R82, 0xff, RZ, 0xc0, !PT ;  /* 0x000000ff52527812 */ /* 0x000fe400078ec0ff */
[----:B------:R-:W-:-:S03]  /*126a0*/  IADD3 R84, PT, PT, R1, R84, RZ ;  /* 0x0000005401547210 */ /* 0x000fc60007ffe0ff */
[----:B------:R-:W-:Y:S02]  /*126b0*/  IMAD.IADD R88, R1, 0x1, R82 ;  /* 0x0000000101587824 */ /* 0x000fe400078e0252 */
[----:B------:R1:W5:Y:S04]  /*126c0*/  LDL.U8 R87, [R84+0x430] ;  /* 0x0004300054577983 */ /* 0x0003680000100000 */
[----:B------:R-:W5:Y:S01]  /*126d0*/  LDL.U8 R88, [R88+0x430] ;  /* 0x0004300058587983 */ /* 0x000f620000100000 */
[----:B---3--:R-:W-:-:S04]  /*126e0*/  IADD3 R126, PT, PT, R113, R126, RZ ;  /* 0x0000007e717e7210 */ /* 0x008fc80007ffe0ff */
[----:B------:R-:W-:-:S04]  /*126f0*/  LOP3.LUT R82, R126, 0xff, RZ, 0xc0, !PT ;  /* 0x000000ff7e527812 */ /* 0x000fc800078ec0ff */
[----:B------:R-:W-:-:S05]  /*12700*/  IADD3 R82, PT, PT, R1, R82, RZ ;  /* 0x0000005201527210 */ /* 0x000fca0007ffe0ff */
[----:B------:R3:W3:Y:S01]  /*12710*/  LDL.U8 R90, [R82+0x430] ;  /* 0x00043000525a7983 */ /* 0x0006e20000100000 */
[----:B--2---:R-:W-:Y:S01]  /*12720*/  FMUL R116, R116, R119 ;  /* 0x0000007774747220 */ /* 0x004fe20000400000 */
[----:B0-----:R-:W-:-:S03]  /*12730*/  VIADD R86, R126, 0x1 ;  /* 0x000000017e567836 */ /* 0x001fc60000000000 */
[----:B------:R-:W-:Y:S02]  /*12740*/  FFMA R83, R31, R124, R116 ;  /* 0x0000007c1f537223 */ /* 0x000fe40000000074 */
[----:B------:R-:W-:Y:S02]  /*12750*/  LOP3.LUT R86, R86, 0xff, RZ, 0xc0, !PT ;  /* 0x000000ff56567812 */ /* 0x000fe400078ec0ff */
[C---:B------:R-:W-:Y:S01]  /*12760*/  FFMA R114, R57.reuse, R114, R83 ;  /* 0x0000007239727223 */ /* 0x040fe20000000053 */
[C---:B------:R-:W-:Y:S01]  /*12770*/  FFMA R120, R57.reuse, R85, R120 ;  /* 0x0000005539787223 */ /* 0x040fe20000000078 */
[----:B------:R-:W-:Y:S01]  /*12780*/  FFMA R118, R57, R123, R118 ;  /* 0x0000007b39767223 */ /* 0x000fe20000000076 */
[----:B------:R-:W-:Y:S01]  /*12790*/  FADD R92, -R89, R92 ;  /* 0x0000005c595c7221 */ /* 0x000fe20000000100 */
[----:B------:R-:W-:Y:S01]  /*127a0*/  FADD R115, -R122, R115 ;  /* 0x000000737a737221 */ /* 0x000fe20000000100 */
[----:B------:R-:W-:Y:S01]  /*127b0*/  FADD R95, -R120, R95 ;  /* 0x0000005f785f7221 */ /* 0x000fe20000000100 */
[----:B------:R-:W-:Y:S01]  /*127c0*/  FADD R111, -R114, R111 ;  /* 0x0000006f726f7221 */ /* 0x000fe20000000100 */
[----:B------:R-:W-:Y:S01]  /*127d0*/  FADD R117, -R118, R117 ;  /* 0x0000007576757221 */ /* 0x000fe20000000100 */
[----:B------:R-:W-:Y:S01]  /*127e0*/  FFMA R89, R58, R92, R89 ;  /* 0x0000005c3a597223 */ /* 0x000fe20000000059 */
[C---:B------:R-:W-:Y:S01]  /*127f0*/  FFMA R115, R59.reuse, R115, R122 ;  /* 0x000000733b737223 */ /* 0x040fe2000000007a */
[C---:B------:R-:W-:Y:S01]  /*12800*/  FFMA R120, R59.reuse, R95, R120 ;  /* 0x0000005f3b787223 */ /* 0x040fe20000000078 */
[C---:B------:R-:W-:Y:S01]  /*12810*/  FFMA R111, R59.reuse, R111, R114 ;  /* 0x0000006f3b6f7223 */ /* 0x040fe20000000072 */
[----:B------:R-:W-:Y:S01]  /*12820*/  FFMA R118, R59, R117, R118 ;  /* 0x000000753b767223 */ /* 0x000fe20000000076 */
[----:B------:R-:W-:Y:S01]  /*12830*/  FADD R89, -R94, R89 ;  /* 0x000000595e597221 */ /* 0x000fe20000000100 */
[----:B------:R-:W-:-:S02]  /*12840*/  FADD R120, -R115, R120 ;  /* 0x0000007873787221 */ /* 0x000fc40000000100 */
[----:B------:R-:W-:Y:S01]  /*12850*/  FADD R118, -R111, R118 ;  /* 0x000000766f767221 */ /* 0x000fe20000000100 */
[----:B------:R-:W-:Y:S01]  /*12860*/  FFMA R94, R17, R89, R94 ;  /* 0x00000059115e7223 */ /* 0x000fe2000000005e */
[----:B------:R-:W-:Y:S01]  /*12870*/  FFMA R120, R14, R120, R115 ;  /* 0x000000780e787223 */ /* 0x000fe20000000073 */
[----:B----4-:R-:W-:Y:S02]  /*12880*/  LOP3.LUT R83, R121, 0xf, RZ, 0xc0, !PT ;  /* 0x0000000f79537812 */ /* 0x010fe400078ec0ff */
[----:B------:R-:W-:-:S06]  /*12890*/  IADD3 R121, PT, PT, R1, R86, RZ ;  /* 0x0000005601797210 */ /* 0x000fcc0007ffe0ff */
[----:B------:R-:W2:Y:S01]  /*128a0*/  LDL.U8 R121, [R121+0x430] ;  /* 0x0004300079797983 */ /* 0x000ea20000100000 */
[----:B-----5:R-:W-:-:S05]  /*128b0*/  LOP3.LUT R85, R127, 0xf, RZ, 0xc0, !PT ;  /* 0x0000000f7f557812 */ /* 0x020fca00078ec0ff */
[----:B-1----:R-:W-:-:S05]  /*128c0*/  IMAD.WIDE.U32 R84, R85, 0xc, R78 ;  /* 0x0000000c55547825 */ /* 0x002fca00078e004e */
[----:B------:R-:W4:Y:S01]  /*128d0*/  LDG.E.CONSTANT R119, desc[UR10][R84.64+0x8] ;  /* 0x0000080a54777981 */ /* 0x000f22000c1e9900 */
[----:B---3--:R-:W-:Y:S01]  /*128e0*/  IMAD.WIDE.U32 R82, R83, 0xc, R78 ;  /* 0x0000000c53527825 */ /* 0x008fe200078e004e */
[----:B------:R-:W-:-:S04]  /*128f0*/  LOP3.LUT R87, R87, 0xf, RZ, 0xc0, !PT ;  /* 0x0000000f57577812 */ /* 0x000fc800078ec0ff */
[----:B------:R-:W3:Y:S01]  /*12900*/  LDG.E.CONSTANT R95, desc[UR6][R82.64+0x8] ;  /* 0x00000806525f7981 */ /* 0x000ee2000c1e9900 */
[----:B------:R-:W-:Y:S01]  /*12910*/  FFMA R111, R14, R118, R111 ;  /* 0x000000760e6f7223 */ /* 0x000fe2000000006f */
[----:B------:R-:W-:Y:S02]  /*12920*/  LOP3.LUT R89, R88, 0xf, RZ, 0xc0, !PT ;  /* 0x0000000f58597812 */ /* 0x000fe400078ec0ff */
[----:B------:R-:W5:Y:S01]  /*12930*/  LDG.E.CONSTANT R117, desc[UR4][R82.64+0x4] ;  /* 0x0000040452757981 */ /* 0x000f62000c1e9900 */
[----:B------:R-:W-:-:S04]  /*12940*/  IMAD.WIDE.U32 R86, R87, 0xc, R78 ;  /* 0x0000000c57567825 */ /* 0x000fc800078e004e */
[----:B------:R-:W-:Y:S01]  /*12950*/  FADD R111, -R120, R111 ;  /* 0x0000006f786f7221 */ /* 0x000fe20000000100 */
[----:B------:R-:W5:Y:S01]  /*12960*/  LDG.E.CONSTANT R116, desc[UR8][R84.64+0x4] ;  /* 0x0000040854747981 */ /* 0x000f62000c1e9900 */
[----:B------:R-:W-:-:S03]  /*12970*/  IMAD.WIDE.U32 R88, R89, 0xc, R78 ;  /* 0x0000000c59587825 */ /* 0x000fc600078e004e */
[----:B------:R-:W5:Y:S01]  /*12980*/  LDG.E.CONSTANT R123, desc[UR12][R86.64+0x8] ;  /* 0x0000080c567b7981 */ /* 0x000f62000c1e9900 */
[----:B------:R-:W-:-:S03]  /*12990*/  FFMA R109, R109, R111, R120 ;  /* 0x0000006f6d6d7223 */ /* 0x000fc60000000078 */
[----:B------:R-:W5:Y:S04]  /*129a0*/  LDG.E.CONSTANT R122, desc[UR6][R86.64+0x4] ;  /* 0x00000406567a7981 */ /* 0x000f68000c1e9900 */
[----:B------:R-:W5:Y:S04]  /*129b0*/  LDG.E.CONSTANT R111, desc[UR6][R88.64+0x8] ;  /* 0x00000806586f7981 */ /* 0x000f68000c1e9900 */
[----:B------:R-:W5:Y:S01]  /*129c0*/  LDG.E.CONSTANT R126, desc[UR4][R88.64+0x4] ;  /* 0x00000404587e7981 */ /* 0x000f62000c1e9900 */
[----:B------:R-:W-:Y:S01]  /*129d0*/  FADD R94, -R93, R94 ;  /* 0x0000005e5d5e7221 */ /* 0x000fe20000000100 */
[----:B------:R-:W-:-:S02]  /*129e0*/  LOP3.LUT R92, R91, 0xff, RZ, 0xc0, !PT ;  /* 0x000000ff5b5c7812 */ /* 0x000fc400078ec0ff */
[----:B------:R-:W5:Y:S01]  /*129f0*/  LDG.E.CONSTANT R86, desc[UR12][R86.64] ;  /* 0x0000000c56567981 */ /* 0x000f62000c1e9900 */
[----:B------:R-:W-:Y:S01]  /*12a00*/  FFMA R110, R110, R94, R93 ;  /* 0x0000005e6e6e7223 */ /* 0x000fe2000000005d */
[----:B------:R-:W-:Y:S02]  /*12a10*/  LOP3.LUT R93, R90, 0xf, RZ, 0xc0, !PT ;  /* 0x0000000f5a5d7812 */ /* 0x000fe400078ec0ff */
[----:B------:R-:W-:Y:S01]  /*12a20*/  IADD3 R92, PT, PT, R1, R92, RZ ;  /* 0x0000005c015c7210 */ /* 0x000fe20007ffe0ff */
[----:B------:R-:W5:Y:S02]  /*12a30*/  LDG.E.CONSTANT R88, desc[UR4][R88.64] ;  /* 0x0000000458587981 */ /* 0x000f64000c1e9900 */
[----:B------:R-:W-:-:S03]  /*12a40*/  IMAD.WIDE.U32 R90, R93, 0xc, R78 ;  /* 0x0000000c5d5a7825 */ /* 0x000fc600078e004e */
[----:B------:R-:W5:Y:S04]  /*12a50*/  LDL.U8 R92, [R92+0x430] ;  /* 0x000430005c5c7983 */ /* 0x000f680000100000 */
[----:B------:R-:W5:Y:S04]  /*12a60*/  LDG.E.CONSTANT R93, desc[UR6][R90.64+0x8] ;  /* 0x000008065a5d7981 */ /* 0x000f68000c1e9900 */
[----:B------:R-:W5:Y:S04]  /*12a70*/  LDG.E.CONSTANT R94, desc[UR4][R90.64+0x4] ;  /* 0x000004045a5e7981 */ /* 0x000f68000c1e9900 */
[----:B------:R0:W5:Y:S01]  /*12a80*/  LDG.E.CONSTANT R118, desc[UR4][R90.64] ;  /* 0x000000045a767981 */ /* 0x000162000c1e9900 */
[----:B--2---:R-:W-:-:S05]  /*12a90*/  LOP3.LUT R121, R121, 0xf, RZ, 0xc0, !PT ;  /* 0x0000000f79797812 */ /* 0x004fca00078ec0ff */
[----:B0-----:R-:W-:-:S05]  /*12aa0*/  IMAD.WIDE.U32 R90, R121, 0xc, R78 ;  /* 0x0000000c795a7825 */ /* 0x001fca00078e004e */
[----:B------:R-:W2:Y:S01]  /*12ab0*/  LDG.E.CONSTANT R128, desc[UR4][R90.64+0x4] ;  /* 0x000004045a807981 */ /* 0x000ea2000c1e9900 */
[----:B----4-:R-:W-:-:S03]  /*12ac0*/  FMUL R120, R112, R119 ;  /* 0x0000007770787220 */ /* 0x010fc60000400000 */
[----:B------:R-:W4:Y:S01]  /*12ad0*/  LDG.E.CONSTANT R119, desc[UR6][R90.64+0x8] ;  /* 0x000008065a777981 */ /* 0x000f22000c1e9900 */
[----:B---3--:R-:W-:Y:S01]  /*12ae0*/  FMUL R114, R112, R95 ;  /* 0x0000005f70727220 */ /* 0x008fe20000400000 */
[----:B------:R-:W-:-:S04]  /*12af0*/  FADD R95, R9, -1 ;  /* 0xbf800000095f7421 */ /* 0x000fc80000000000 */
[----:B-----5:R-:W-:Y:S01]  /*12b00*/  FFMA R117, R117, R95, R114 ;  /* 0x0000005f75757223 */ /* 0x020fe20000000072 */
[----:B------:R-:W-:Y:S01]  /*12b10*/  FADD R114, R112, -1 ;  /* 0xbf80000070727421 */ /* 0x000fe20000000000 */
[----:B------:R-:W-:-:S03]  /*12b20*/  FFMA R124, R95, R116, R120 ;  /* 0x000000745f7c7223 */ /* 0x000fc60000000078 */
[----:B------:R-:W-:-:S04]  /*12b30*/  FMUL R116, R114, R123 ;  /* 0x0000007b72747220 */ /* 0x000fc80000400000 */
[----:B------:R-:W-:Y:S01]  /*12b40*/  FFMA R115, R95, R122, R116 ;  /* 0x0000007a5f737223 */ /* 0x000fe20000000074 */
[----:B------:R-:W-:-:S04]  /*12b50*/  FMUL R116, R114, R111 ;  /* 0x0000006f72747220 */ /* 0x000fc80000400000 */
[----:B------:R-:W-:Y:S01]  /*12b60*/  FFMA R121, R95, R126, R116 ;  /* 0x0000007e5f797223 */ /* 0x000fe20000000074 */
[----:B------:R-:W-:Y:S01]  /*12b70*/  FFMA R116, R106, 0.03125, R11 ;  /* 0x3d0000006a747823 */ /* 0x000fe2000000000b */
[----:B------:R0:W3:Y:S03]  /*12b80*/  LDG.E.CONSTANT R126, desc[UR6][R90.64] ;  /* 0x000000065a7e7981 */ /* 0x0000e6000c1e9900 */
[----:B------:R-:W1:Y:S01]  /*12b90*/  FRND.FLOOR R111, R116 ;  /* 0x00000074006f7307 */ /* 0x000e620000205000 */
[----:B------:R-:W-:Y:S02]  /*12ba0*/  IMAD.IADD R120, R113, 0x1, R92 ;  /* 0x0000000171787824 */ /* 0x000fe400078e025c */
[----:B-1----:R-:W-:Y:S01]  /*12bb0*/  FADD R111, R116, -R111 ;  /* 0x8000006f746f7221 */ /* 0x002fe20000000000 */
[----:B------:R-:W-:-:S04]  /*12bc0*/  FMUL R122, R112, R93 ;  /* 0x0000005d707a7220 */ /* 0x000fc80000400000 */
[----:B------:R-:W1:Y:S01]  /*12bd0*/  F2F.F64.F32 R92, R111 ;  /* 0x0000006f005c7310 */ /* 0x000e620000201800 */
[----:B------:R-:W-:Y:S01]  /*12be0*/  FFMA R113, R9, R94, R122 ;  /* 0x0000005e09717223 */ /* 0x000fe2000000007a */
[----:B0-----:R-:W-:Y:S01]  /*12bf0*/  IADD3 R90, PT, PT, R100, 0x1, RZ ;  /* 0x00000001645a7810 */ /* 0x001fe20007ffe0ff */
[----:B------:R0:W5:Y:S01]  /*12c00*/  LDG.E.CONSTANT R122, desc[UR4][R84.64] ;  /* 0x00000004547a7981 */ /* 0x000162000c1e9900 */
[----:B-1----:R-:W-:Y:S02]  /*12c10*/  DFMA R94, R92, R76, -15 ;  /* 0xc02e00005c5e742b */ /* 0x002fe4000000004c */
[----:B------:R-:W-:-:S06]  /*12c20*/  LOP3.LUT R90, R90, 0xff, RZ, 0xc0, !PT ;  /* 0x000000ff5a5a7812 */ /* 0x000fcc00078ec0ff */
[----:B------:R-:W-:Y:S01]  /*12c30*/  DFMA R94, R92, R94, 10 ;  /* 0x402400005c5e742b */ /* 0x000fe2000000005e */
[----:B------:R-:W-:Y:S01]  /*12c40*/  FMUL R92, R111, R111 ;  /* 0x0000006f6f5c7220 */ /* 0x000fe20000400000 */
[----:B------:R-:W-:-:S03]  /*12c50*/  IADD3 R90, PT, PT, R1, R90, RZ ;  /* 0x0000005a015a7210 */ /* 0x000fc60007ffe0ff */
[----:B------:R-:W-:-:S04]  /*12c60*/  FMUL R123, R111, R92 ;  /* 0x0000005c6f7b7220 */ /* 0x000fc80000400000 */
[----:B------:R1:W0:Y:S02]  /*12c70*/  F2F.F64.F32 R92, R123 ;  /* 0x0000007b005c7310 */ /* 0x0002240000201800 */
[----:B-1----:R-:W3:Y:S01]  /*12c80*/  LDL.U8 R123, [R90+0x53c] ;  /* 0x00053c005a7b7983 */ /* 0x002ee20000100000 */
[----:B0-----:R-:W-:Y:S01]  /*12c90*/  LOP3.LUT R84, R120, 0xff, RZ, 0xc0, !PT ;  /* 0x000000ff78547812 */ /* 0x001fe200078ec0ff */
[----:B------:R-:W-:Y:S01]  /*12ca0*/  DMUL R92, R92, R94 ;  /* 0x0000005e5c5c7228 */ /* 0x000fe20000000000 */
[----:B----4-:R-:W-:-:S04]  /*12cb0*/  FMUL R94, R114, R119 ;  /* 0x00000077725e7220 */ /* 0x010fc80000400000 */
[----:B--2---:R-:W-:Y:S01]  /*12cc0*/  FFMA R95, R9, R128, R94 ;  /* 0x00000080095f7223 */ /* 0x004fe2000000005e */
[----:B------:R-:W-:Y:S02]  /*12cd0*/  IADD3 R94, PT, PT, R1, R84, RZ ;  /* 0x00000054015e7210 */ /* 0x000fe40007ffe0ff */
[----:B------:R-:W-:-:S03]  /*12ce0*/  LOP3.LUT R84, R100, 0xff, RZ, 0xc0, !PT ;  /* 0x000000ff64547812 */ /* 0x000fc600078ec0ff */
[----:B------:R-:W2:Y:S02]  /*12cf0*/  LDL.U8 R85, [R94+0x430] ;  /* 0x000430005e557983 */ /* 0x000ea40000100000 */
[----:B------:R-:W-:-:S05]  /*12d00*/  IMAD.IADD R125, R1, 0x1, R84 ;  /* 0x00000001017d7824 */ /* 0x000fca00078e0254 */
[----:B------:R-:W4:Y:S01]  /*12d10*/  LDL.U8 R89, [R125+0x53c] ;  /* 0x00053c007d597983 */ /* 0x000f220000100000 */
[----:B------:R-:W-:-:S04]  /*12d20*/  FADD R91, R60, -1 ;  /* 0xbf8000003c5b7421 */ /* 0x000fc80000000000 */
[----:B------:R-:W-:Y:S01]  /*12d30*/  FFMA R118, R118, R91, R113 ;  /* 0x0000005b76767223 */ /* 0x000fe20000000071 */
[----:B------:R-:W-:Y:S01]  /*12d40*/  FFMA R113, R91, R88, R121 ;  /* 0x000000585b717223 */ /* 0x000fe20000000079 */
[----:B------:R-:W-:-:S04]  /*12d50*/  IADD3 R84, PT, PT, R120, 0x1, RZ ;  /* 0x0000000178547810 */ /* 0x000fc80007ffe0ff */
[----:B------:R-:W-:Y:S01]  /*12d60*/  LOP3.LUT R84, R84, 0xff, RZ, 0xc0, !PT ;  /* 0x000000ff54547812 */ /* 0x000fe200078ec0ff */
[----:B-----5:R-:W-:-:S04]  /*12d70*/  FFMA R119, R91, R122, R124 ;  /* 0x0000007a5b777223 */ /* 0x020fc8000000007c */
[----:B------:R-:W-:-:S06]  /*12d80*/  IMAD.IADD R122, R1, 0x1, R84 ;  /* 0x00000001017a7824 */ /* 0x000fcc00078e0254 */
[----:B------:R-:W5:Y:S01]  /*12d90*/  LDL.U8 R122, [R122+0x430] ;  /* 0x000430007a7a7983 */ /* 0x000f620000100000 */
[----:B---3--:R-:W-:-:S04]  /*12da0*/  IADD3 R123, PT, PT, R46, R123, RZ ;  /* 0x0000007b2e7b7210 */ /* 0x008fc80007ffe0ff */
[----:B------:R-:W-:-:S04]  /*12db0*/  IADD3 R88, PT, PT, R123, 0x1, RZ ;  /* 0x000000017b587810 */ /* 0x000fc80007ffe0ff */
[----:B------:R-:W-:-:S05]  /*12dc0*/  LOP3.LUT R88, R88, 0xff, RZ, 0xc0, !PT ;  /* 0x000000ff58587812 */ /* 0x000fca00078ec0ff */
[----:B------:R-:W-:-:S06]  /*12dd0*/  IMAD.IADD R128, R1, 0x1, R88 ;  /* 0x0000000101807824 */ /* 0x000fcc00078e0258 */
[----:B------:R-:W3:Y:S01]  /*12de0*/  LDL.U8 R128, [R128+0x53c] ;  /* 0x00053c0080807983 */ /* 0x000ee20000100000 */
[----:B--2---:R-:W-:-:S05]  /*12df0*/  LOP3.LUT R85, R85, 0xf, RZ, 0xc0, !PT ;  /* 0x0000000f55557812 */ /* 0x004fca00078ec0ff */
[----:B------:R-:W-:Y:S01]  /*12e00*/  IMAD.WIDE.U32 R84, R85, 0xc, R78 ;  /* 0x0000000c55547825 */ /* 0x000fe200078e004e */
[----:B----4-:R-:W-:-:S04]  /*12e10*/  IADD3 R94, PT, PT, R46, R89, RZ ;  /* 0x000000592e5e7210 */ /* 0x010fc80007ffe0ff */
[----:B------:R-:W2:Y:S01]  /*12e20*/  LDG.E.CONSTANT R89, desc[UR4][R84.64+0x8] ;  /* 0x0000080454597981 */ /* 0x000ea2000c1e9900 */
[----:B------:R-:W-:Y:S01]  /*12e30*/  VIADD R90, R94, 0x1 ;  /* 0x000000015e5a7836 */ /* 0x000fe20000000000 */
[----:B------:R-:W-:Y:S01]  /*12e40*/  LOP3.LUT R88, R123, 0xff, RZ, 0xc0, !PT ;  /* 0x000000ff7b587812 */ /* 0x000fe200078ec0ff */
[----:B------:R-:W-:Y:S01]  /*12e50*/  FFMA R95, R91, R126, R95 ;  /* 0x0000007e5b5f7223 */ /* 0x000fe2000000005f */
[----:B------:R-:W4:Y:S02]  /*12e60*/  LDG.E.CONSTANT R120, desc[UR4][R84.64+0x4] ;  /* 0x0000040454787981 */ /* 0x000f24000c1e9900 */
[----:B------:R-:W-:Y:S02]  /*12e70*/  LOP3.LUT R90, R90, 0xff, RZ, 0xc0, !PT ;  /* 0x000000ff5a5a7812 */ /* 0x000fe400078ec0ff */
[----:B------:R0:W4:Y:S02]  /*12e80*/  LDG.E.CONSTANT R121, desc[UR4][R84.64] ;  /* 0x0000000454797981 */ /* 0x000124000c1e9900 */
[----:B------:R-:W-:-:S06]  /*12e90*/  IADD3 R90, PT, PT, R1, R90, RZ ;  /* 0x0000005a015a7210 */ /* 0x000fcc0007ffe0ff */
[----:B------:R-:W4:Y:S01]  /*12ea0*/  LDL.U8 R90, [R90+0x53c] ;  /* 0x00053c005a5a7983 */ /* 0x000f220000100000 */
[----:B------:R-:W-:-:S05]  /*12eb0*/  IADD3 R88, PT, PT, R1, R88, RZ ;  /* 0x0000005801587210 */ /* 0x000fca0007ffe0ff */
[----:B------:R1:W4:Y:S01]  /*12ec0*/  LDL.U8 R126, [R88+0x53c] ;  /* 0x00053c00587e7983 */ /* 0x0003220000100000 */
[----:B------:R-:W3:Y:S01]  /*12ed0*/  F2I.FLOOR.NTZ R91, R116 ;  /* 0x00000074005b7305 */ /* 0x000ee20000207100 */
[----:B-----5:R-:W-:Y:S02]  /*12ee0*/  LOP3.LUT R123, R122, 0xf, RZ, 0xc0, !PT ;  /* 0x0000000f7a7b7812 */ /* 0x020fe400078ec0ff */
[----:B------:R5:W5:Y:S01]  /*12ef0*/  LDG.E.CONSTANT R122, desc[UR6][R82.64] ;  /* 0x00000006527a7981 */ /* 0x000b62000c1e9900 */
[----:B---3--:R-:W-:-:S05]  /*12f00*/  IMAD.IADD R128, R91, 0x1, R128 ;  /* 0x000000015b807824 */ /* 0x008fca00078e0280 */
[----:B0-----:R-:W-:-:S04]  /*12f10*/  LOP3.LUT R84, R128, 0xff, RZ, 0xc0, !PT ;  /* 0x000000ff80547812 */ /* 0x001fc800078ec0ff */
[----:B------:R-:W-:-:S06]  /*12f20*/  IADD3 R116, PT, PT, R1, R84, RZ ;  /* 0x0000005401747210 */ /* 0x000fcc0007ffe0ff */
[----:B------:R-:W3:Y:S01]  /*12f30*/  LDL.U8 R116, [R116+0x53c] ;  /* 0x00053c0074747983 */ /* 0x000ee20000100000 */
[----:B--2---:R-:W-:Y:S01]  /*12f40*/  FMUL R112, R112, R89 ;  /* 0x0000005970707220 */ /* 0x004fe20000400000 */
[----:B-1----:R-:W-:-:S05]  /*12f50*/  IMAD.WIDE.U32 R88, R123, 0xc, R78 ;  /* 0x0000000c7b587825 */ /* 0x002fca00078e004e */
[----:B------:R-:W2:Y:S04]  /*12f60*/  LDG.E.CONSTANT R85, desc[UR10][R88.64+0x8] ;  /* 0x0000080a58557981 */ /* 0x000ea8000c1e9900 */
[----:B------:R-:W2:Y:S04]  /*12f70*/  LDG.E.CONSTANT R124, desc[UR8][R88.64+0x4] ;  /* 0x00000408587c7981 */ /* 0x000ea8000c1e9900 */
[----:B------:R-:W2:Y:S01]  /*12f80*/  LDG.E.CONSTANT R123, desc[UR4][R88.64] ;  /* 0x00000004587b7981 */ /* 0x000ea2000c1e9900 */
[----:B----4-:R-:W-:-:S05]  /*12f90*/  IADD3 R125, PT, PT, R91, R90, RZ ;  /* 0x0000005a5b7d7210 */ /* 0x010fca0007ffe0ff */
[----:B-----5:R-:W-:Y:S01]  /*12fa0*/  VIADD R82, R125, 0x1 ;  /* 0x000000017d527836 */ /* 0x020fe20000000000 */
[----:B------:R-:W-:-:S04]  /*12fb0*/  IADD3 R126, PT, PT, R91, R126, RZ ;  /* 0x0000007e5b7e7210 */ /* 0x000fc80007ffe0ff */
[----:B------:R-:W-:Y:S02]  /*12fc0*/  LOP3.LUT R82, R82, 0xff, RZ, 0xc0, !PT ;  /* 0x000000ff52527812 */ /* 0x000fe400078ec0ff */
[----:B------:R-:W-:Y:S02]  /*12fd0*/  LOP3.LUT R90, R125, 0xff, RZ, 0xc0, !PT ;  /* 0x000000ff7d5a7812 */ /* 0x000fe400078ec0ff */
[C---:B------:R-:W-:Y:S02]  /*12fe0*/  IADD3 R125, PT, PT, R1.reuse, R82, RZ ;  /* 0x00000052017d7210 */ /* 0x040fe40007ffe0ff */
[----:B------:R-:W-:Y:S02]  /*12ff0*/  LOP3.LUT R82, R126, 0xff, RZ, 0xc0, !PT ;  /* 0x000000ff7e527812 */ /* 0x000fe400078ec0ff */
[----:B------:R-:W-:Y:S01]  /*13000*/  IADD3 R127, PT, PT, R1, R90, RZ ;  /* 0x0000005a017f7210 */ /* 0x000fe20007ffe0ff */
[----:B------:R-:W-:Y:S01]  /*13010*/  FFMA R83, R9, R120, R112 ;  /* 0x0000007809537223 */ /* 0x000fe20000000070 */
[----:B------:R-:W4:Y:S01]  /*13020*/  LDL.U8 R125, [R125+0x53c] ;  /* 0x00053c007d7d7983 */ /* 0x000f220000100000 */
[----:B------:R-:W-:Y:S01]  /*13030*/  IMAD.IADD R90, R1, 0x1, R82 ;  /* 0x00000001015a7824 */ /* 0x000fe200078e0252 */
[----:B------:R-:W-:-:S02]  /*13040*/  IADD3 R82, PT, PT, R128, 0x1, RZ ;  /* 0x0000000180527810 */ /* 0x000fc40007ffe0ff */
[----:B------:R-:W5:Y:S02]  /*13050*/  LDL.U8 R84, [R127+0x53c] ;  /* 0x00053c007f547983 */ /* 0x000f640000100000 */
[----:B------:R-:W-:Y:S02]  /*13060*/  LOP3.LUT R82, R82, 0xff, RZ, 0xc0, !PT ;  /* 0x000000ff52527812 */ /* 0x000fe400078ec0ff */
[----:B------:R-:W4:Y:S02]  /*13070*/  LDL.U8 R90, [R90+0x53c] ;  /* 0x00053c005a5a7983 */ /* 0x000f240000100000 */
[----:B------:R-:W-:-:S06]  /*13080*/  IADD3 R120, PT, PT, R1, R82, RZ ;  /* 0x0000005201787210 */ /* 0x000fcc0007ffe0ff */
[----:B------:R-:W4:Y:S01]  /*13090*/  LDL.U8 R120, [R120+0x53c] ;  /* 0x00053c0078787983 */ /* 0x000f220000100000 */
[----:B------:R0:W1:Y:S01]  /*130a0*/  F2F.F32.F64 R112, R80 ;  /* 0x0000005000707310 */ /* 0x0000620000301000 */
[----:B------:R-:W-:Y:S01]  /*130b0*/  FFMA R115, R60, R86, R115 ;  /* 0x000000563c737223 */ /* 0x000fe20000000073 */
[----:B0-----:R-:W-:Y:S02]  /*130c0*/  VIADD R80, R126, 0x1 ;  /* 0x000000017e507836 */ /* 0x001fe40000000000 */
[----:B------:R-:W-:-:S03]  /*130d0*/  FFMA R117, R60, R122, R117 ;  /* 0x0000007a3c757223 */ /* 0x000fc60000000075 */
[----:B------:R-:W-:Y:S01]  /*130e0*/  LOP3.LUT R80, R80, 0xff, RZ, 0xc0, !PT ;  /* 0x000000ff50507812 */ /* 0x000fe200078ec0ff */
[----:B------:R-:W-:Y:S01]  /*130f0*/  FFMA R83, R60, R121, R83 ;  /* 0x000000793c537223 */ /* 0x000fe20000000053 */
[----:B---3--:R-:W-:-:S05]  /*13100*/  LOP3.LUT R87, R116, 0xf, RZ, 0xc0, !PT ;  /* 0x0000000f74577812 */ /* 0x008fca00078ec0ff */
[----:B------:R-:W-:-:S05]  /*13110*/  IMAD.WIDE.U32 R86, R87, 0xc, R78 ;  /* 0x0000000c57567825 */ /* 0x000fca00078e004e */
[----:B------:R-:W3:Y:S04]  /*13120*/  LDG.E.CONSTANT R122, desc[UR10][R86.64+0x8] ;  /* 0x0000080a567a7981 */ /* 0x000ee8000c1e9900 */
[----:B------:R-:W3:Y:S01]  /*13130*/  LDG.E.CONSTANT R121, desc[UR8][R86.64+0x4] ;  /* 0x0000040856797981 */ /* 0x000ee2000c1e9900 */
[----:B--2---:R-:W-:-:S04]  /*13140*/  FMUL R114, R114, R85 ;  /* 0x0000005572727220 */ /* 0x004fc80000400000 */
[----:B------:R-:W-:Y:S01]  /*13150*/  FFMA R85, R9, R124, R114 ;  /* 0x0000007c09557223 */ /* 0x000fe20000000072 */
[----:B------:R-:W-:-:S06]  /*13160*/  IADD3 R124, PT, PT, R1, R80, RZ ;  /* 0x00000050017c7210 */ /* 0x000fcc0007ffe0ff */
[----:B------:R-:W2:Y:S01]  /*13170*/  LDL.U8 R124, [R124+0x53c] ;  /* 0x00053c007c7c7983 */ /* 0x000ea20000100000 */
[----:B------:R-:W-:Y:S01]  /*13180*/  FADD R118, -R83, R118 ;  /* 0x0000007653767221 */ /* 0x000fe20000000100 */
[----:B------:R-:W-:Y:S01]  /*13190*/  FADD R82, -R117, R119 ;  /* 0x0000007775527221 */ /* 0x000fe20000000100 */
[----:B------:R-:W-:Y:S02]  /*131a0*/  FFMA R123, R60, R123, R85 ;  /* 0x0000007b3c7b7223 */ /* 0x000fe40000000055 */
[C---:B------:R-:W-:Y:S01]  /*131b0*/  FFMA R89, R62.reuse, R118, R83 ;  /* 0x000000763e597223 */ /* 0x040fe20000000053 */
[C---:B------:R-:W-:Y:S01]  /*131c0*/  FFMA R88, R62.reuse, R82, R117 ;  /* 0x000000523e587223 */ /* 0x040fe20000000075 */
[----:B------:R-:W-:Y:S01]  /*131d0*/  FADD R95, -R123, R95 ;  /* 0x0000005f7b5f7221 */ /* 0x000fe20000000100 */
[----:B------:R-:W-:Y:S02]  /*131e0*/  FADD R80, -R115, R113 ;  /* 0x0000007173507221 */ /* 0x000fe40000000100 */
[----:B------:R-:W-:Y:S01]  /*131f0*/  FADD R88, -R89, R88 ;  /* 0x0000005859587221 */ /* 0x000fe20000000100 */
[C---:B------:R-:W-:Y:S01]  /*13200*/  FFMA R123, R62.reuse, R95, R123 ;  /* 0x0000005f3e7b7223 */ /* 0x040fe2000000007b */
[----:B------:R-:W-:Y:S01]  /*13210*/  FFMA R80, R62, R80, R115 ;  /* 0x000000503e507223 */ /* 0x000fe20000000073 */
[----:B-----5:R-:W-:-:S02]  /*13220*/  LOP3.LUT R83, R84, 0xf, RZ, 0xc0, !PT ;  /* 0x0000000f54537812 */ /* 0x020fc400078ec0ff */
[----:B----4-:R-:W-:-:S03]  /*13230*/  LOP3.LUT R85, R125, 0xf, RZ, 0xc0, !PT ;  /* 0x0000000f7d557812 */ /* 0x010fc600078ec0ff */
[----:B------:R-:W-:Y:S01]  /*13240*/  IMAD.WIDE.U32 R82, R83, 0xc, R78 ;  /* 0x0000000c53527825 */ /* 0x000fe200078e004e */
[----:B------:R-:W-:-:S03]  /*13250*/  LOP3.LUT R81, R90, 0xf, RZ, 0xc0, !PT ;  /* 0x0000000f5a517812 */ /* 0x000fc600078ec0ff */
[----:B------:R-:W-:Y:S01]  /*13260*/  FFMA R95, R34, R88, R89 ;  /* 0x00000058225f7223 */ /* 0x000fe20000000059 */
[----:B------:R-:W4:Y:S01]  /*13270*/  LDG.E.CONSTANT R118, desc[UR6][R82.64+0x8] ;  /* 0x0000080652767981 */ /* 0x000f22000c1e9900 */
[----:B------:R-:W-:-:S04]  /*13280*/  IMAD.WIDE.U32 R88, R81, 0xc, R78 ;  /* 0x0000000c51587825 */ /* 0x000fc800078e004e */
[----:B------:R-:W-:Y:S01]  /*13290*/  FADD R80, -R123, R80 ;  /* 0x000000507b507221 */ /* 0x000fe20000000100 */
[----:B------:R-:W-:Y:S01]  /*132a0*/  LOP3.LUT R81, R120, 0xf, RZ, 0xc0, !PT ;  /* 0x0000000f78517812 */ /* 0x000fe200078ec0ff */
[----:B------:R-:W5:Y:S01]  /*132b0*/  LDG.E.CONSTANT R117, desc[UR4][R82.64+0x4] ;  /* 0x0000040452757981 */ /* 0x000f62000c1e9900 */
[----:B------:R-:W-:-:S04]  /*132c0*/  IMAD.WIDE.U32 R84, R85, 0xc, R78 ;  /* 0x0000000c55547825 */ /* 0x000fc800078e004e */
[----:B------:R-:W-:Y:S01]  /*132d0*/  FFMA R114, R34, R80, R123 ;  /* 0x0000005022727223 */ /* 0x000fe2000000007b */
[----:B------:R-:W5:Y:S01]  /*132e0*/  LDG.E.CONSTANT R116, desc[UR8][R88.64+0x8] ;  /* 0x0000080858747981 */ /* 0x000f62000c1e9900 */
[----:B------:R-:W-:-:S03]  /*132f0*/  IMAD.WIDE.U32 R80, R81, 0xc, R78 ;  /* 0x0000000c51507825 */ /* 0x000fc600078e004e */
[----:B------:R-:W5:Y:S04]  /*13300*/  LDG.E.CONSTANT R126, desc[UR12][R84.64+0x8] ;  /* 0x0000080c547e7981 */ /* 0x000f68000c1e9900 */
[----:B------:R-:W5:Y:S04]  /*13310*/  LDG.E.CONSTANT R125, desc[UR6][R84.64+0x4] ;  /* 0x00000406547d7981 */ /* 0x000f68000c1e9900 */
[----:B------:R-:W5:Y:S04]  /*13320*/  LDG.E.CONSTANT R128, desc[UR6][R80.64+0x8] ;  /* 0x0000080650807981 */ /* 0x000f68000c1e9900 */
[----:B------:R-:W5:Y:S04]  /*13330*/  LDG.E.CONSTANT R123, desc[UR4][R80.64+0x4] ;  /* 0x00000404507b7981 */ /* 0x000f68000c1e9900 */
[----:B------:R-:W5:Y:S04]  /*13340*/  LDG.E.CONSTANT R119, desc[UR6][R88.64+0x4] ;  /* 0x0000040658777981 */ /* 0x000f68000c1e9900 */
[----:B------:R-:W5:Y:S01]  /*13350*/  LDG.E.CONSTANT R115, desc[UR4][R88.64] ;  /* 0x0000000458737981 */ /* 0x000f62000c1e9900 */
[----:B------:R-:W-:-:S03]  /*13360*/  LOP3.LUT R90, R94, 0xff, RZ, 0xc0, !PT ;  /* 0x000000ff5e5a7812 */ /* 0x000fc600078ec0ff */
[----:B------:R0:W5:Y:S01]  /*13370*/  LDG.E.CONSTANT R120, desc[UR10][R86.64] ;  /* 0x0000000a56787981 */ /* 0x000162000c1e9900 */
[----:B------:R-:W-:Y:S01]  /*13380*/  IADD3 R90, PT, PT, R1, R90, RZ ;  /* 0x0000005a015a7210 */ /* 0x000fe20007ffe0ff */
[----:B------:R-:W-:Y:S02]  /*13390*/  FADD R113, R111, -1 ;  /* 0xbf8000006f717421 */ /* 0x000fe40000000000 */
[----:B------:R-:W5:Y:S04]  /*133a0*/  LDG.E.CONSTANT R80, desc[UR4][R80.64] ;  /* 0x0000000450507981 */ /* 0x000f68000c1e9900 */
[----:B------:R-:W5:Y:S01]  /*133b0*/  LDL.U8 R90, [R90+0x53c] ;  /* 0x00053c005a5a7983 */ /* 0x000f620000100000 */
[----:B0-----:R-:W-:-:S03]  /*133c0*/  FADD R86, R10, -1 ;  /* 0xbf8000000a567421 */ /* 0x001fc60000000000 */
[----:B------:R-:W5:Y:S04]  /*133d0*/  LDG.E.CONSTANT R83, desc[UR4][R82.64] ;  /* 0x0000000452537981 */ /* 0x000f68000c1e9900 */
[----:B------:R-:W5:Y:S01]  /*133e0*/  LDG.E.CONSTANT R85, desc[UR10][R84.64] ;  /* 0x0000000a54557981 */ /* 0x000f62000c1e9900 */
[----:B---3--:R-:W-:-:S04]  /*133f0*/  FMUL R89, R111, R122 ;  /* 0x0000007a6f597220 */ /* 0x008fc80000400000 */
[----:B------:R-:W-:Y:S01]  /*13400*/  FFMA R122, R86, R121, R89 ;  /* 0x00000079567a7223 */ /* 0x000fe20000000059 */
[----:B--2---:R-:W-:-:S05]  /*13410*/  LOP3.LUT R89, R124, 0xf, RZ, 0xc0, !PT ;  /* 0x0000000f7c597812 */ /* 0x004fca00078ec0ff */
[----:B------:R-:W-:-:S05]  /*13420*/  IMAD.WIDE.U32 R88, R89, 0xc, R78 ;  /* 0x0000000c59587825 */ /* 0x000fca00078e004e */
[----:B------:R-:W2:Y:S01]  /*13430*/  LDG.E.CONSTANT R124, desc[UR6][R88.64+0x8] ;  /* 0x00000806587c7981 */ /* 0x000ea2000c1e9900 */
[----:B------:R-:W-:-:S03]  /*13440*/  FADD R94, -R95, R114 ;  /* 0x000000725f5e7221 */ /* 0x000fc60000000100 */
[----:B------:R-:W3:Y:S01]  /*13450*/  LDG.E.CONSTANT R121, desc[UR4][R88.64+0x4] ;  /* 0x0000040458797981 */ /* 0x000ee2000c1e9900 */
[----:B-1----:R-:W-:Y:S01]  /*13460*/  FFMA R94, R112, R94, R95 ;  /* 0x0000005e705e7223 */ /* 0x002fe2000000005f */
[----:B----4-:R-:W-:-:S04]  /*13470*/  FMUL R114, R111, R118 ;  /* 0x000000766f727220 */ /* 0x010fc80000400000 */
[----:B-----5:R-:W-:Y:S01]  /*13480*/  FFMA R114, R117, R86, R114 ;  /* 0x0000005675727223 */ /* 0x020fe20000000072 */
[----:B------:R-:W-:Y:S01]  /*13490*/  FFMA R117, R106, 0.015625, R23 ;  /* 0x3c8000006a757823 */ /* 0x000fe20000000017 */
[----:B------:R-:W-:-:S03]  /*134a0*/  FMUL R87, R113, R126 ;  /* 0x0000007e71577220 */ /* 0x000fc60000400000 */
[----:B------:R-:W0:Y:S01]  /*134b0*/  FRND.FLOOR R126, R117 ;  /* 0x00000075007e7307 */ /* 0x000e220000205000 */
[----:B------:R-:W-:Y:S01]  /*134c0*/  FFMA R112, R86, R125, R87 ;  /* 0x0000007d56707223 */ /* 0x000fe20000000057 */
[----:B------:R-:W-:-:S04]  /*134d0*/  FMUL R87, R113, R128 ;  /* 0x0000008071577220 */ /* 0x000fc80000400000 */
[----:B------:R-:W-:Y:S01]  /*134e0*/  FFMA R123, R86, R123, R87 ;  /* 0x0000007b567b7223 */ /* 0x000fe20000000057 */
[----:B------:R-:W-:-:S04]  /*134f0*/  FMUL R87, R111, R116 ;  /* 0x000000746f577220 */ /* 0x000fc80000400000 */
[----:B------:R-:W-:Y:S01]  /*13500*/  FFMA R86, R10, R119, R87 ;  /* 0x000000770a567223 */ /* 0x000fe20000000057 */
[----:B------:R-:W-:Y:S01]  /*13510*/  FADD R119, R61, -1 ;  /* 0xbf8000003d777421 */ /* 0x000fe20000000000 */
[----:B0-----:R-:W-:-:S03]  /*13520*/  FADD R95, R117, -R126 ;  /* 0x8000007e755f7221 */ /* 0x001fc60000000000 */
[----:B------:R-:W-:Y:S02]  /*13530*/  FFMA R115, R115, R119, R86 ;  /* 0x0000007773737223 */ /* 0x000fe40000000056 */
[----:B------:R-:W0:Y:S01]  /*13540*/  F2F.F64.F32 R86, R95 ;  /* 0x0000005f00567310 */ /* 0x000e220000201800 */
[----:B------:R-:W-:Y:S01]  /*13550*/  IMAD.IADD R118, R91, 0x1, R90 ;  /* 0x000000015b767824 */ /* 0x000fe200078e025a */
[C---:B0-----:R-:W-:Y:S01]  /*13560*/  DFMA R90, R86.reuse, R76, -15 ;  /* 0xc02e0000565a742b */ /* 0x041fe2000000004c */
[----:B------:R-:W-:Y:S02]  /*13570*/  FFMA R116, R119, R120, R122 ;  /* 0x0000007877747223 */ /* 0x000fe4000000007a */
[----:B------:R0:W4:Y:S05]  /*13580*/  LDG.E.CONSTANT R120, desc[UR4][R88.64] ;  /* 0x0000000458787981 */ /* 0x00012a000c1e9900 */
[----:B------:R-:W-:Y:S01]  /*13590*/  DFMA R90, R86, R90, 10 ;  /* 0x40240000565a742b */ /* 0x000fe2000000005a */
[----:B------:R-:W-:-:S04]  /*135a0*/  FMUL R86, R95, R95 ;  /* 0x0000005f5f567220 */ /* 0x000fc80000400000 */
[----:B------:R-:W-:-:S04]  /*135b0*/  FMUL R122, R95, R86 ;  /* 0x000000565f7a7220 */ /* 0x000fc80000400000 */
[----:B------:R-:W1:Y:S01]  /*135c0*/  F2F.F64.F32 R86, R122 ;  /* 0x0000007a00567310 */ /* 0x000e620000201800 */
[----:B0-----:R-:W-:Y:S01]  /*135d0*/  IADD3 R88, PT, PT, R101, 0x1, RZ ;  /* 0x0000000165587810 */ /* 0x001fe20007ffe0ff */
[----:B-1----:R-:W-:Y:S01]  /*135e0*/  DMUL R86, R86, R90 ;  /* 0x0000005a56567228 */ /* 0x002fe20000000000 */
[----:B------:R-:W-:-:S04]  /*135f0*/  LOP3.LUT R90, R118, 0xff, RZ, 0xc0, !PT ;  /* 0x000000ff765a7812 */ /* 0x000fc800078ec0ff */
[----:B------:R-:W-:-:S06]  /*13600*/  IADD3 R91, PT, PT, R1, R90, RZ ;  /* 0x0000005a015b7210 */ /* 0x000fcc0007ffe0ff */
[----:B------:R-:W5:Y:S01]  /*13610*/  LDL.U8 R91, [R91+0x53c] ;  /* 0x00053c005b5b7983 */ /* 0x000f620000100000 */
[----:B------:R-:W-:-:S05]  /*13620*/  LOP3.LUT R88, R88, 0xff, RZ, 0xc0, !PT ;  /* 0x000000ff58587812 */ /* 0x000fca00078ec0ff */
[----:B------:R-:W-:Y:S02]  /*13630*/  IMAD.IADD R125, R1, 0x1, R88 ;  /* 0x00000001017d7824 */ /* 0x000fe400078e0258 */
[----:B--2---:R-:W-:-:S03]  /*13640*/  FMUL R89, R113, R124 ;  /* 0x0000007c71597220 */ /* 0x004fc60000400000 */
[----:B------:R-:W2:Y:S01]  /*13650*/  LDL.U8 R124, [R125+0x648] ;  /* 0x000648007d7c7983 */ /* 0x000ea20000100000 */
[----:B------:R-:W-:-:S04]  /*13660*/  LOP3.LUT R88, R101, 0xff, RZ, 0xc0, !PT ;  /* 0x000000ff65587812 */ /* 0x000fc800078ec0ff */
[----:B------:R-:W-:-:S06]  /*13670*/  IADD3 R122, PT, PT, R1, R88, RZ ;  /* 0x00000058017a7210 */ /* 0x000fcc0007ffe0ff */
[----:B------:R-:W2:Y:S01]  /*13680*/  LDL.U8 R122, [R122+0x648] ;  /* 0x000648007a7a7983 */ /* 0x000ea20000100000 */
[----:B---3--:R-:W-:Y:S01]  /*13690*/  FFMA R90, R10, R121, R89 ;  /* 0x000000790a5a7223 */ /* 0x008fe20000000059 */
[----:B------:R-:W-:-:S04]  /*136a0*/  IADD3 R88, PT, PT, R118, 0x1, RZ ;  /* 0x0000000176587810 */ /* 0x000fc80007ffe0ff */
[----:B------:R-:W-:Y:S01]  /*136b0*/  LOP3.LUT R88, R88, 0xff, RZ, 0xc0, !PT ;  /* 0x000000ff58587812 */ /* 0x000fe200078ec0ff */
[C---:B----4-:R-:W-:Y:S01]  /*136c0*/  FFMA R89, R119.reuse, R120, R90 ;  /* 0x0000007877597223 */ /* 0x050fe2000000005a */
[----:B------:R-:W-:-:S03]  /*136d0*/  FFMA R90, R119, R80, R123 ;  /* 0x00000050775a7223 */ /* 0x000fc6000000007b */
[----:B------:R-:W-:-:S06]  /*136e0*/  IMAD.IADD R119, R1, 0x1, R88 ;  /* 0x0000000101777824 */ /* 0x000fcc00078e0258 */
[----:B------:R-:W3:Y:S01]  /*136f0*/  LDL.U8 R119, [R119+0x53c] ;  /* 0x00053c0077777983 */ /* 0x000ee20000100000 */
[----:B-----5:R-:W-:-:S05]  /*13700*/  LOP3.LUT R81, R91, 0xf, RZ, 0xc0, !PT ;  /* 0x0000000f5b517812 */ /* 0x020fca00078ec0ff */
[----:B------:R-:W-:-:S05]  /*13710*/  IMAD.WIDE.U32 R80, R81, 0xc, R78 ;  /* 0x0000000c51507825 */ /* 0x000fca00078e004e */
[----:B------:R-:W4:Y:S04]  /*13720*/  LDG.E.CONSTANT R120, desc[UR8][R80.64+0x8] ;  /* 0x0000080850787981 */ /* 0x000f28000c1e9900 */
[----:B------:R-:W5:Y:S04]  /*13730*/  LDG.E.CONSTANT R91, desc[UR6][R80.64+0x4] ;  /* 0x00000406505b7981 */ /* 0x000f68000c1e9900 */
[----:B------:R0:W3:Y:S01]  /*13740*/  LDG.E.CONSTANT R118, desc[UR4][R80.64] ;  /* 0x0000000450767981 */ /* 0x0000e2000c1e9900 */
[----:B--2---:R-:W-:-:S04]  /*13750*/  IADD3 R124, PT, PT, R47, R124, RZ ;  /* 0x0000007c2f7c7210 */ /* 0x004fc80007ffe0ff */
[----:B------:R-:W-:-:S04]  /*13760*/  LOP3.LUT R88, R124, 0xff, RZ, 0xc0, !PT ;  /* 0x000000ff7c587812 */ /* 0x000fc800078ec0ff */
[----:B------:R-:W-:-:S06]  /*13770*/  IADD3 R130, PT, PT, R1, R88, RZ ;  /* 0x0000005801827210 */ /* 0x000fcc0007ffe0ff */
[----:B------:R-:W2:Y:S01]  /*13780*/  LDL.U8 R130, [R130+0x648] ;  /* 0x0006480082827983 */ /* 0x000ea20000100000 */
[----:B------:R-:W-:-:S05]  /*13790*/  IMAD.IADD R122, R47, 0x1, R122 ;  /* 0x000000012f7a7824 */ /* 0x000fca00078e027a */
[----:B------:R-:W-:-:S04]  /*137a0*/  LOP3.LUT R88, R122, 0xff, RZ, 0xc0, !PT ;  /* 0x000000ff7a587812 */ /* 0x000fc800078ec0ff */
[----:B------:R-:W-:Y:S02]  /*137b0*/  IADD3 R126, PT, PT, R1, R88, RZ ;  /* 0x00000058017e7210 */ /* 0x000fe40007ffe0ff */
[----:B------:R-:W-:-:S04]  /*137c0*/  IADD3 R88, PT, PT, R124, 0x1, RZ ;  /* 0x000000017c587810 */ /* 0x000fc80007ffe0ff */
[----:B------:R-:W-:Y:S01]  /*137d0*/  LOP3.LUT R88, R88, 0xff, RZ, 0xc0, !PT ;  /* 0x000000ff58587812 */ /* 0x000fe200078ec0ff */
[----:B------:R-:W3:Y:S03]  /*137e0*/  LDL.U8 R126, [R126+0x648] ;  /* 0x000648007e7e7983 */ /* 0x000ee60000100000 */
[----:B------:R-:W-:-:S05]  /*137f0*/  IADD3 R88, PT, PT, R1, R88, RZ ;  /* 0x0000005801587210 */ /* 0x000fca0007ffe0ff */
[----:B------:R-:W3:Y:S01]  /*13800*/  LDL.U8 R132, [R88+0x648] ;  /* 0x0006480058847983 */ /* 0x000ee20000100000 */
[----:B------:R-:W-:-:S05]  /*13810*/  VIADD R122, R122, 0x1 ;  /* 0x000000017a7a7836 */ /* 0x000fca0000000000 */
[----:B0-----:R-:W-:-:S04]  /*13820*/  LOP3.LUT R80, R122, 0xff, RZ, 0xc0, !PT ;  /* 0x000000ff7a507812 */ /* 0x001fc800078ec0ff */
[----:B------:R-:W-:-:S05]  /*13830*/  IADD3 R80, PT, PT, R1, R80, RZ ;  /* 0x0000005001507210 */ /* 0x000fca0007ffe0ff */
[----:B------:R0:W3:Y:S01]  /*13840*/  LDL.U8 R128, [R80+0x648] ;  /* 0x0006480050807983 */ /* 0x0000e20000100000 */
[----:B----4-:R-:W-:-:S04]  /*13850*/  FMUL R111, R111, R120 ;  /* 0x000000786f6f7220 */ /* 0x010fc80000400000 */
[----:B-----5:R-:W-:Y:S02]  /*13860*/  FFMA R120, R10, R91, R111 ;  /* 0x0000005b0a787223 */ /* 0x020fe4000000006f */
[----:B------:R-:W2:Y:S02]  /*13870*/  F2I.FLOOR.NTZ R91, R117 ;  /* 0x00000075005b7305 */ /* 0x000ea40000207100 */
[----:B--2---:R-:W-:-:S05]  /*13880*/  IMAD.IADD R130, R91, 0x1, R130 ;  /* 0x000000015b827824 */ /* 0x004fca00078e0282 */
[----:B------:R-:W-:-:S04]  /*13890*/  LOP3.LUT R82, R130, 0xff, RZ, 0xc0, !PT ;  /* 0x000000ff82527812 */ /* 0x000fc800078ec0ff */
[----:B------:R-:W-:-:S06]  /*138a0*/  IADD3 R121, PT, PT, R1, R82, RZ ;  /* 0x0000005201797210 */ /* 0x000fcc0007ffe0ff */
[----:B------:R-:W2:Y:S01]  /*138b0*/  LDL.U8 R121, [R121+0x648] ;  /* 0x0006480079797983 */ /* 0x000ea20000100000 */
[----:B---3--:R-:W-:-:S05]  /*138c0*/  LOP3.LUT R81, R119, 0xf, RZ, 0xc0, !PT ;  /* 0x0000000f77517812 */ /* 0x008fca00078ec0ff */
[----:B0-----:R-:W-:Y:S01]  /*138d0*/  IMAD.WIDE.U32 R80, R81, 0xc, R78 ;  /* 0x0000000c51507825 */ /* 0x001fe200078e004e */
[----:B------:R-:W-:-:S04]  /*138e0*/  IADD3 R117, PT, PT, R91, R132, RZ ;  /* 0x000000845b757210 */ /* 0x000fc80007ffe0ff */
[----:B------:R-:W3:Y:S04]  /*138f0*/  LDG.E.CONSTANT R122, desc[UR4][R80.64] ;  /* 0x00000004507a7981 */ /* 0x000ee8000c1e9900 */
[----:B------:R-:W4:Y:S04]  /*13900*/  LDG.E.CONSTANT R111, desc[UR6][R80.64+0x4] ;  /* 0x00000406506f7981 */ /* 0x000f28000c1e9900 */
[----:B------:R0:W5:Y:S01]  /*13910*/  LDG.E.CONSTANT R124, desc[UR8][R80.64+0x8] ;  /* 0x00000808507c7981 */ /* 0x000162000c1e9900 */
[----:B------:R-:W-:Y:S02]  /*13920*/  IADD3 R88, PT, PT, R91, R126, RZ ;  /* 0x0000007e5b587210 */ /* 0x000fe40007ffe0ff */
[----:B0-----:R-:W-:-:S02]  /*13930*/  LOP3.LUT R80, R117, 0xff, RZ, 0xc0, !PT ;  /* 0x000000ff75507812 */ /* 0x001fc400078ec0ff */
[----:B------:R-:W-:-:S03]  /*13940*/  LOP3.LUT R82, R88, 0xff, RZ, 0xc0, !PT ;  /* 0x000000ff58527812 */ /* 0x000fc600078ec0ff */
[C---:B------:R-:W-:Y:S01]  /*13950*/  IMAD.IADD R123, R1.reuse, 0x1, R80 ;  /* 0x00000001017b7824 */ /* 0x040fe200078e0250 */
[----:B------:R-:W-:Y:S01]  /*13960*/  IADD3 R80, PT, PT, R130, 0x1, RZ ;  /* 0x0000000182507810 */ /* 0x000fe20007ffe0ff */
[----:B------:R-:W-:-:S03]  /*13970*/  IMAD.IADD R82, R1, 0x1, R82 ;  /* 0x0000000101527824 */ /* 0x000fc600078e0252 */
[----:B------:R-:W-:Y:S01]  /*13980*/  LOP3.LUT R80, R80, 0xff, RZ, 0xc0, !PT ;  /* 0x000000ff50507812 */ /* 0x000fe200078ec0ff */
[----:B------:R-:W3:Y:S03]  /*13990*/  LDL.U8 R123, [R123+0x648] ;  /* 0x000648007b7b7983 */ /* 0x000ee60000100000 */
[----:B------:R-:W-:Y:S01]  /*139a0*/  IADD3 R125, PT, PT, R1, R80, RZ ;  /* 0x00000050017d7210 */ /* 0x000fe20007ffe0ff */
[----:B------:R0:W3:Y:S05]  /*139b0*/  LDL.U8 R119, [R82+0x648] ;  /* 0x0006480052777983 */ /* 0x0000ea0000100000 */
[----:B------:R-:W3:Y:S01]  /*139c0*/  LDL.U8 R125, [R125+0x648] ;  /* 0x000648007d7d7983 */ /* 0x000ee20000100000 */
[----:B------:R-:W-:-:S04]  /*139d0*/  IADD3 R128, PT, PT, R91, R128, RZ ;  /* 0x000000805b807210 */ /* 0x000fc80007ffe0ff */
[----:B------:R-:W-:Y:S01]  /*139e0*/  LOP3.LUT R80, R128, 0xff, RZ, 0xc0, !PT ;  /* 0x000000ff80507812 */ /* 0x000fe200078ec0ff */
[----:B------:R-:W-:-:S04]  /*139f0*/  FFMA R120, R61, R118, R120 ;  /* 0x000000763d787223 */ /* 0x000fc80000000078 */
[----:B------:R-:W-:-:S06]  /*13a00*/  IMAD.IADD R118, R1, 0x1, R80 ;  /* 0x0000000101767824 */ /* 0x000fcc00078e0250 */
[----:B------:R-:W3:Y:S01]  /*13a10*/  LDL.U8 R118, [R118+0x648] ;  /* 0x0006480076767983 */ /* 0x000ee20000100000 */
[----:B------:R-:W-:Y:S01]  /*13a20*/  IADD3 R84, PT, PT, R128, 0x1, RZ ;  /* 0x0000000180547810 */ /* 0x000fe20007ffe0ff */
[----:B------:R-:W-:-:S03]  /*13a30*/  FFMA R83, R61, R83, R114 ;  /* 0x000000533d537223 */ /* 0x000fc60000000072 */
[----:B------:R-:W-:Y:S01]  /*13a40*/  LOP3.LUT R84, R84, 0xff, RZ, 0xc0, !PT ;  /* 0x000000ff54547812 */ /* 0x000fe200078ec0ff */
[----:B------:R-:W-:-:S03]  /*13a50*/  FADD R116, -R83, R116 ;  /* 0x0000007453747221 */ /* 0x000fc60000000100 */
[----:B------:R-:W-:Y:S01]  /*13a60*/  IADD3 R84, PT, PT, R1, R84, RZ ;  /* 0x0000005401547210 */ /* 0x000fe20007ffe0ff */
[----:B------:R-:W-:Y:S01]  /*13a70*/  FFMA R91, R63, R116, R83 ;  /* 0x000000743f5b7223 */ /* 0x000fe20000000053 */
[----:B------:R-:W-:Y:S01]  /*13a80*/  FADD R115, -R120, R115 ;  /* 0x0000007378737221 */ /* 0x000fe20000000100 */
[----:B------:R-:W-:-:S03]  /*13a90*/  FFMA R85, R61, R85, R112 ;  /* 0x000000553d557223 */ /* 0x000fc60000000070 */
[----:B------:R-:W-:-:S04]  /*13aa0*/  FFMA R120, R63, R115, R120 ;  /* 0x000000733f787223 */ /* 0x000fc80000000078 */
[----:B------:R-:W-:Y:S01]  /*13ab0*/  FADD R91, -R120, R91 ;  /* 0x0000005b785b7221 */ /* 0x000fe20000000100 */
[----:B------:R-:W-:Y:S01]  /*13ac0*/  VIADD R117, R117, 0x1 ;  /* 0x0000000175757836 */ /* 0x000fe20000000000 */
[----:B------:R1:W-:Y:S01]  /*13ad0*/  F2F.F32.F64 R112, R86 ;  /* 0x0000005600707310 */ /* 0x0003e20000301000 */
[----:B--2---:R-:W-:Y:S02]  /*13ae0*/  LOP3.LUT R83, R121, 0xf, RZ, 0xc0, !PT ;  /* 0x0000000f79537812 */ /* 0x004fe400078ec0ff */
[----:B------:R2:W3:Y:S03]  /*13af0*/  LDL.U8 R121, [R84+0x648] ;  /* 0x0006480054797983 */ /* 0x0004e60000100000 */
[----:B0-----:R-:W-:-:S04]  /*13b00*/  IMAD.WIDE.U32 R82, R83, 0xc, R78 ;  /* 0x0000000c53527825 */ /* 0x001fc800078e004e */
[----:B--2---:R-:W-:Y:S01]  /*13b10*/  FADD R84, -R85, R90 ;  /* 0x0000005a55547221 */ /* 0x004fe20000000100 */
[----:B------:R-:W2:Y:S01]  /*13b20*/  LDG.E.CONSTANT R126, desc[UR12][R82.64+0x8] ;  /* 0x0000080c527e7981 */ /* 0x000ea2000c1e9900 */
[----:B-----5:R-:W-:-:S03]  /*13b30*/  FMUL R113, R113, R124 ;  /* 0x0000007c71717220 */ /* 0x020fc60000400000 */
[----:B------:R-:W5:Y:S01]  /*13b40*/  LDG.E.CONSTANT R124, desc[UR10][R82.64+0x4] ;  /* 0x0000040a527c7981 */ /* 0x000f62000c1e9900 */
[----:B----4-:R-:W-:Y:S01]  /*13b50*/  FFMA R80, R10, R111, R113 ;  /* 0x0000006f0a507223 */ /* 0x010fe20000000071 */
[----:B------:R-:W-:Y:S02]  /*13b60*/  FFMA R111, R35, R91, R120 ;  /* 0x0000005b236f7223 */ /* 0x000fe40000000078 */
[----:B------:R0:W4:Y:S01]  /*13b70*/  LDG.E.CONSTANT R113, desc[UR8][R82.64] ;  /* 0x0000000852717981 */ /* 0x000122000c1e9900 */
[----:B------:R-:W-:Y:S01]  /*13b80*/  FFMA R91, R63, R84, R85 ;  /* 0x000000543f5b7223 */ /* 0x000fe20000000055 */
[----:B---3--:R-:W-:Y:S01]  /*13b90*/  FFMA R122, R61, R122, R80 ;  /* 0x0000007a3d7a7223 */ /* 0x008fe20000000050 */
[----:B-1----:R-:W-:Y:S02]  /*13ba0*/  LOP3.LUT R86, R117, 0xff, RZ, 0xc0, !PT ;  /* 0x000000ff75567812 */ /* 0x002fe400078ec0ff */
[----:B------:R-:W-:Y:S02]  /*13bb0*/  LOP3.LUT R123, R123, 0xf, RZ, 0xc0, !PT ;  /* 0x0000000f7b7b7812 */ /* 0x000fe400078ec0ff */
[----:B------:R-:W-:-:S03]  /*13bc0*/  LOP3.LUT R81, R119, 0xf, RZ, 0xc0, !PT ;  /* 0x0000000f77517812 */ /* 0x000fc600078ec0ff */
[----:B0-----:R-:W-:Y:S01]  /*13bd0*/  IMAD.WIDE.U32 R82, R123, 0xc, R78 ;  /* 0x0000000c7b527825 */ /* 0x001fe200078e004e */
[----:B------:R-:W-:-:S03]  /*13be0*/  LOP3.LUT R85, R125, 0xf, RZ, 0xc0, !PT ;  /* 0x0000000f7d557812 */ /* 0x000fc600078ec0ff */
[----:B------:R-:W-:Y:S01]  /*13bf0*/  IMAD.WIDE.U32 R80, R81, 0xc, R78 ;  /* 0x0000000c51507825 */ /* 0x000fe200078e004e */
[----:B------:R-:W3:Y:S03]  /*13c00*/  LDG.E.CONSTANT R128, desc[UR6][R82.64+0x8] ;  /* 0x0000080652807981 */ /* 0x000ee6000c1e9900 */
[----:B------:R-:W-:Y:S01]  /*13c10*/  FADD R89, -R122, R89 ;  /* 0x000000597a597221 */ /* 0x000fe20000000100 */
[----:B------:R-:W-:Y:S01]  /*13c20*/  IMAD.WIDE.U32 R84, R85, 0xc, R78 ;  /* 0x0000000c55547825 */ /* 0x000fe200078e004e */
[----:B------:R-:W4:Y:S01]  /*13c30*/  LDG.E.CONSTANT R116, desc[UR6][R80.64+0x8] ;  /* 0x0000080650747981 */ /* 0x000f22000c1e9900 */
[----:B------:R-:W-:-:S03]  /*13c40*/  IADD3 R125, PT, PT, R1, R86, RZ ;  /* 0x00000056017d7210 */ /* 0x000fc60007ffe0ff */
[----:B------:R-:W4:Y:S01]  /*13c50*/  LDG.E.CONSTANT R119, desc[UR4][R82.64+0x4] ;  /* 0x0000040452777981 */ /* 0x000f22000c1e9900 */
[----:B------:R-:W-:-:S03]  /*13c60*/  FFMA R90, R63, R89, R122 ;  /* 0x000000593f5a7223 */ /* 0x000fc6000000007a */
[----:B------:R-:W4:Y:S04]  /*13c70*/  LDG.E.CONSTANT R130, desc[UR4][R84.64+0x8] ;  /* 0x0000080454827981 */ /* 0x000f28000c1e9900 */
[----:B------:R-:W4:Y:S04]  /*13c80*/  LDG.E.CONSTANT R114, desc[UR4][R80.64+0x4] ;  /* 0x0000040450727981 */ /* 0x000f28000c1e9900 */
[----:B------:R0:W4:Y:S04]  /*13c90*/  LDG.E.CONSTANT R89, desc[UR4][R82.64] ;  /* 0x0000000452597981 */ /* 0x000128000c1e9900 */
[----:B------:R-:W4:Y:S04]  /*13ca0*/  LDG.E.CONSTANT R122, desc[UR8][R84.64+0x4] ;  /* 0x00000408547a7981 */ /* 0x000f28000c1e9900 */
[----:B------:R-:W4:Y:S01]  /*13cb0*/  LDL.U8 R125, [R125+0x648] ;  /* 0x000648007d7d7983 */ /* 0x000f220000100000 */
[----:B------:R-:W-:-:S03]  /*13cc0*/  LOP3.LUT R87, R118, 0xf, RZ, 0xc0, !PT ;  /* 0x0000000f76577812 */ /* 0x000fc600078ec0ff */
[----:B------:R-:W4:Y:S02]  /*13cd0*/  LDG.E.CONSTANT R123, desc[UR6][R84.64] ;  /* 0x00000006547b7981 */ /* 0x000f24000c1e9900 */
[----:B------:R-:W-:-:S05]  /*13ce0*/  IMAD.WIDE.U32 R86, R87, 0xc, R78 ;  /* 0x0000000c57567825 */ /* 0x000fca00078e004e */
[----:B------:R-:W4:Y:S01]  /*13cf0*/  LDG.E.CONSTANT R118, desc[UR4][R86.64+0x8] ;  /* 0x0000080456767981 */ /* 0x000f22000c1e9900 */
[----:B0-----:R-:W-:-:S04]  /*13d00*/  IADD3 R82, PT, PT, R88, 0x1, RZ ;  /* 0x0000000158527810 */ /* 0x001fc80007ffe0ff */
[----:B------:R-:W-:-:S05]  /*13d10*/  LOP3.LUT R82, R82, 0xff, RZ, 0xc0, !PT ;  /* 0x000000ff52527812 */ /* 0x000fca00078ec0ff */
[----:B------:R-:W-:-:S05]  /*13d20*/  IMAD.IADD R82, R1, 0x1, R82 ;  /* 0x0000000101527824 */ /* 0x000fca00078e0252 */
[----:B------:R-:W4:Y:S01]  /*13d30*/  LDL.U8 R84, [R82+0x648] ;  /* 0x0006480052547983 */ /* 0x000f220000100000 */
[----:B------:R0:W-:Y:S03]  /*13d40*/  F2F.F32.F64 R92, R92 ;  /* 0x0000005c005c7310 */ /* 0x0001e60000301000 */
[----:B0-----:R0:W4:Y:S02]  /*13d50*/  LDG.E.CONSTANT R93, desc[UR4][R80.64] ;  /* 0x00000004505d7981 */ /* 0x001124000c1e9900 */
[----:B0-----:R-:W-:Y:S02]  /*13d60*/  LOP3.LUT R81, R121, 0xf, RZ, 0xc0, !PT ;  /* 0x0000000f79517812 */ /* 0x001fe400078ec0ff */
[----:B------:R-:W4:Y:S01]  /*13d70*/  LDG.E.CONSTANT R121, desc[UR4][R86.64+0x4] ;  /* 0x0000040456797981 */ /* 0x000f22000c1e9900 */
[----:B------:R-:W-:Y:S01]  /*13d80*/  FADD R88, R13, -1 ;  /* 0xbf8000000d587421 */ /* 0x000fe20000000000 */
[C---:B--2---:R-:W-:Y:S01]  /*13d90*/  FMUL R83, R95.reuse, R126 ;  /* 0x0000007e5f537220 */ /* 0x044fe20000400000 */
[----:B------:R-:W-:Y:S01]  /*13da0*/  FADD R117, R95, -1 ;  /* 0xbf8000005f757421 */ /* 0x000fe20000000000 */
[----:B------:R-:W-:Y:S01]  /*13db0*/  FADD R120, R64, -1 ;  /* 0xbf80000040787421 */ /* 0x000fe20000000000 */
[----:B------:R-:W-:Y:S01]  /*13dc0*/  IMAD.WIDE.U32 R80, R81, 0xc, R78 ;  /* 0x0000000c51507825 */ /* 0x000fe200078e004e */
[----:B------:R-:W2:Y:S03]  /*13dd0*/  LDG.E.CONSTANT R87, desc[UR4][R86.64] ;  /* 0x0000000456577981 */ /* 0x000ea6000c1e9900 */
[----:B-----5:R-:W-:Y:S01]  /*13de0*/  FFMA R124, R13, R124, R83 ;  /* 0x0000007c0d7c7223 */ /* 0x020fe20000000053 */
[C---:B---3--:R-:W-:Y:S01]  /*13df0*/  FMUL R83, R95.reuse, R128 ;  /* 0x000000805f537220 */ /* 0x048fe20000400000 */
[----:B----4-:R-:W-:-:S03]  /*13e00*/  FMUL R116, R95, R116 ;  /* 0x000000745f747220 */ /* 0x010fc60000400000 */
[----:B------:R-:W-:Y:S01]  /*13e10*/  FFMA R83, R88, R119, R83 ;  /* 0x0000007758537223 */ /* 0x000fe20000000053 */
[----:B------:R-:W-:Y:S01]  /*13e20*/  FMUL R130, R117, R130 ;  /* 0x0000008275827220 */ /* 0x000fe20000400000 */
[----:B------:R-:W-:Y:S01]  /*13e30*/  LOP3.LUT R125, R125, 0xf, RZ, 0xc0, !PT ;  /* 0x0000000f7d7d7812 */ /* 0x000fe200078ec0ff */
[C---:B------:R-:W-:Y:S01]  /*13e40*/  FFMA R115, R13.reuse, R114, R116 ;  /* 0x000000720d737223 */ /* 0x040fe20000000074 */
[----:B------:R-:W-:Y:S01]  /*13e50*/  FFMA R114, R120, R89, R83 ;  /* 0x0000005978727223 */ /* 0x000fe20000000053 */
[----:B------:R-:W-:Y:S01]  /*13e60*/  FFMA R83, R13, R122, R130 ;  /* 0x0000007a0d537223 */ /* 0x000fe20000000082 */
[----:B------:R-:W-:-:S03]  /*13e70*/  FMUL R118, R95, R118 ;  /* 0x000000765f767220 */ /* 0x000fc60000400000 */
[----:B------:R-:W-:Y:S01]  /*13e80*/  FFMA R116, R120, R123, R83 ;  /* 0x0000007b78747223 */ /* 0x000fe20000000053 */
[----:B------:R-:W-:-:S04]  /*13e90*/  IMAD.WIDE.U32 R82, R125, 0xc, R78 ;  /* 0x0000000c7d527825 */ /* 0x000fc800078e004e */
[----:B------:R-:W-:Y:S01]  /*13ea0*/  FFMA R113, R113, R120, R124 ;  /* 0x0000007871717223 */ /* 0x000fe2000000007c */
[----:B------:R-:W3:Y:S04]  /*13eb0*/  LDG.E.CONSTANT R119, desc[UR6][R80.64+0x4] ;  /* 0x0000040650777981 */ /* 0x000ee8000c1e9900 */
[----:B------:R-:W4:Y:S04]  /*13ec0*/  LDG.E.CONSTANT R122, desc[UR6][R82.64+0x8] ;  /* 0x00000806527a7981 */ /* 0x000f28000c1e9900 */
[----:B------:R-:W5:Y:S04]  /*13ed0*/  LDG.E.CONSTANT R123, desc[UR4][R82.64+0x4] ;  /* 0x00000404527b7981 */ /* 0x000f68000c1e9900 */
[----:B------:R0:W2:Y:S04]  /*13ee0*/  LDG.E.CONSTANT R95, desc[UR4][R82.64] ;  /* 0x00000004525f7981 */ /* 0x0000a8000c1e9900 */
[----:B------:R-:W3:Y:S01]  /*13ef0*/  LDG.E.CONSTANT R124, desc[UR8][R80.64+0x8] ;  /* 0x00000808507c7981 */ /* 0x000ee2000c1e9900 */
[----:B------:R-:W-:-:S05]  /*13f00*/  LOP3.LUT R85, R84, 0xf, RZ, 0xc0, !PT ;  /* 0x0000000f54557812 */ /* 0x000fca00078ec0ff */
[----:B------:R-:W-:-:S04]  /*13f10*/  IMAD.WIDE.U32 R84, R85, 0xc, R78 ;  /* 0x0000000c55547825 */ /* 0x000fc800078e004e */
[----:B------:R-:W-:Y:S02]  /*13f20*/  FFMA R121, R121, R88, R118 ;  /* 0x0000005879797223 */ /* 0x000fe40000000076 */
[----:B------:R-:W3:Y:S01]  /*13f30*/  LDG.E.CONSTANT R118, desc[UR4][R84.64+0x8] ;  /* 0x0000080454767981 */ /* 0x000ee2000c1e9900 */
[----:B------:R-:W-:-:S04]  /*13f40*/  FFMA R125, R106, 0.0078125, R7 ;  /* 0x3c0000006a7d7823 */ /* 0x000fc80000000007 */
[----:B0-----:R-:W0:Y:S01]  /*13f50*/  FRND.FLOOR R82, R125 ;  /* 0x0000007d00527307 */ /* 0x001e220000205000 */
[----:B------:R-:W-:-:S04]  /*13f60*/  LOP3.LUT R86, R102, 0xff, RZ, 0xc0, !PT ;  /* 0x000000ff66567812 */ /* 0x000fc800078ec0ff */
[----:B------:R-:W-:Y:S01]  /*13f70*/  IADD3 R128, PT, PT, R1, R86, RZ ;  /* 0x0000005601807210 */ /* 0x000fe20007ffe0ff */
[----:B----4-:R-:W-:-:S04]  /*13f80*/  FMUL R122, R117, R122 ;  /* 0x0000007a757a7220 */ /* 0x010fc80000400000 */
[----:B-----5:R-:W-:Y:S02]  /*13f90*/  FFMA R123, R88, R123, R122 ;  /* 0x0000007b587b7223 */ /* 0x020fe4000000007a */
[----:B------:R-:W4:Y:S02]  /*13fa0*/  LDG.E.CONSTANT R122, desc[UR8][R84.64+0x4] ;  /* 0x00000408547a7981 */ /* 0x000f24000c1e9900 */
[----:B--2---:R-:W-:Y:S01]  /*13fb0*/  FFMA R120, R120, R95, R123 ;  /* 0x0000005f78787223 */ /* 0x004fe2000000007b */
[----:B0-----:R-:W-:Y:S01]  /*13fc0*/  FADD R95, R125, -R82 ;  /* 0x800000527d5f7221 */ /* 0x001fe20000000000 */
[----:B------:R0:W2:Y:S03]  /*13fd0*/  LDG.E.CONSTANT R123, desc[UR6][R84.64] ;  /* 0x00000006547b7981 */ /* 0x0000a6000c1e9900 */
[----:B------:R-:W1:Y:S01]  /*13fe0*/  F2F.F64.F32 R82, R95 ;  /* 0x0000005f00527310 */ /* 0x000e620000201800 */
[----:B---3--:R-:W-:-:S04]  /*13ff0*/  FMUL R89, R117, R124 ;  /* 0x0000007c75597220 */ /* 0x008fc80000400000 */
[----:B------:R-:W-:Y:S01]  /*14000*/  FFMA R119, R88, R119, R89 ;  /* 0x0000007758777223 */ /* 0x000fe20000000059 */
[----:B------:R3:W5:Y:S01]  /*14010*/  LDG.E.CONSTANT R85, desc[UR4][R80.64] ;  /* 0x0000000450557981 */ /* 0x000762000c1e9900 */
[----:B-1----:R-:W-:-:S08]  /*14020*/  DFMA R88, R82, R76, -15 ;  /* 0xc02e00005258742b */ /* 0x002fd0000000004c */
[----:B------:R-:W-:Y:S01]  /*14030*/  DFMA R82, R82, R88, 10 ;  /* 0x402400005252742b */ /* 0x000fe20000000058 */
[----:B------:R-:W-:-:S04]  /*14040*/  FMUL R88, R95, R95 ;  /* 0x0000005f5f587220 */ /* 0x000fc80000400000 */
[----:B------:R-:W-:-:S06]  /*14050*/  FMUL R89, R95, R88 ;  /* 0x000000585f597220 */ /* 0x000fcc0000400000 */
[----:B------:R-:W1:Y:S02]  /*14060*/  F2F.F64.F32 R88, R89 ;  /* 0x0000005900587310 */ /* 0x000e640000201800 */
[----:B-1----:R-:W-:Y:S01]  /*14070*/  DMUL R82, R88, R82 ;  /* 0x0000005258527228 */ /* 0x002fe20000000000 */
[----:B------:R-:W-:-:S04]  /*14080*/  IADD3 R88, PT, PT, R102, 0x1, RZ ;  /* 0x0000000166587810 */ /* 0x000fc80007ffe0ff */
[----:B------:R-:W-:Y:S01]  /*14090*/  LOP3.LUT R88, R88, 0xff, RZ, 0xc0, !PT ;  /* 0x000000ff58587812 */ /* 0x000fe200078ec0ff */
[----:B------:R-:W-:-:S04]  /*140a0*/  FMUL R124, R117, R118 ;  /* 0x00000076757c7220 */ /* 0x000fc80000400000 */
[----:B------:R-:W-:Y:S01]  /*140b0*/  IMAD.IADD R118, R1, 0x1, R88 ;  /* 0x0000000101767824 */ /* 0x000fe200078e0258 */
[----:B------:R-:W3:Y:S04]  /*140c0*/  LDL.U8 R117, [R128+0x754] ;  /* 0x0007540080757983 */ /* 0x000ee80000100000 */
[----:B------:R-:W4:Y:S01]  /*140d0*/  LDL.U8 R127, [R118+0x754] ;  /* 0x00075400767f7983 */ /* 0x000f220000100000 */
[C---:B---3--:R-:W-:Y:S02]  /*140e0*/  IADD3 R117, PT, PT, R48.reuse, R117, RZ ;  /* 0x0000007530757210 */ /* 0x048fe40007ffe0ff */
[----:B----4-:R-:W-:-:S03]  /*140f0*/  IADD3 R127, PT, PT, R48, R127, RZ ;  /* 0x0000007f307f7210 */ /* 0x010fc60007ffe0ff */
[----:B------:R-:W-:Y:S01]  /*14100*/  VIADD R86, R117, 0x1 ;  /* 0x0000000175567836 */ /* 0x000fe20000000000 */
[----:B0-----:R-:W-:-:S04]  /*14110*/  IADD3 R84, PT, PT, R127, 0x1, RZ ;  /* 0x000000017f547810 */ /* 0x001fc80007ffe0ff */
[----:B------:R-:W-:Y:S02]  /*14120*/  LOP3.LUT R84, R84, 0xff, RZ, 0xc0, !PT ;  /* 0x000000ff54547812 */ /* 0x000fe400078ec0ff */
[----:B------:R-:W-:-:S03]  /*14130*/  LOP3.LUT R86, R86, 0xff, RZ, 0xc0, !PT ;  /* 0x000000ff56567812 */ /* 0x000fc600078ec0ff */
[C---:B------:R-:W-:Y:S01]  /*14140*/  IMAD.IADD R88, R1.reuse, 0x1, R84 ;  /* 0x0000000101587824 */ /* 0x040fe200078e0254 */
[----:B------:R-:W-:-:S04]  /*14150*/  IADD3 R126, PT, PT, R1, R86, RZ ;  /* 0x00000056017e7210 */ /* 0x000fc80007ffe0ff */
[----:B------:R-:W3:Y:S04]  /*14160*/  LDL.U8 R129, [R88+0x754] ;  /* 0x0007540058817983 */ /* 0x000ee80000100000 */
[----:B------:R-:W4:Y:S01]  /*14170*/  LDL.U8 R89, [R126+0x754] ;  /* 0x000754007e597983 */ /* 0x000f220000100000 */
[----:B------:R-:W-:Y:S01]  /*14180*/  LOP3.LUT R80, R127, 0xff, RZ, 0xc0, !PT ;  /* 0x000000ff7f507812 */ /* 0x000fe200078ec0ff */
[----:B------:R-:W3:Y:S03]  /*14190*/  F2I.FLOOR.NTZ R118, R125 ;  /* 0x0000007d00767305 */ /* 0x000ee60000207100 */
[----:B------:R-:W-:-:S06]  /*141a0*/  IADD3 R127, PT, PT, R1, R80, RZ ;  /* 0x00000050017f7210 */ /* 0x000fcc0007ffe0ff */
[----:B------:R-:W2:Y:S01]  /*141b0*/  LDL.U8 R127, [R127+0x754] ;  /* 0x000754007f7f7983 */ /* 0x000ea20000100000 */
[----:B------:R-:W-:Y:S01]  /*141c0*/  FFMA R86, R64, R93, R115 ;  /* 0x0000005d40567223 */ /* 0x000fe20000000073 */
[C---:B---3--:R-:W-:Y:S01]  /*141d0*/  IMAD.IADD R129, R118.reuse, 0x1, R129 ;  /* 0x0000000176817824 */ /* 0x048fe200078e0281 */
[----:B----4-:R-:W-:-:S04]  /*141e0*/  IADD3 R89, PT, PT, R118, R89, RZ ;  /* 0x0000005976597210 */ /* 0x010fc80007ffe0ff */
[----:B------:R-:W-:Y:S02]  /*141f0*/  LOP3.LUT R80, R129, 0xff, RZ, 0xc0, !PT ;  /* 0x000000ff81507812 */ /* 0x000fe400078ec0ff */
[----:B------:R-:W-:Y:S02]  /*14200*/  LOP3.LUT R84, R89, 0xff, RZ, 0xc0, !PT ;  /* 0x000000ff59547812 */ /* 0x000fe400078ec0ff */
[----:B------:R-:W-:Y:S01]  /*14210*/  IADD3 R115, PT, PT, R1, R80, RZ ;  /* 0x0000005001737210 */ /* 0x000fe20007ffe0ff */
[----:B------:R-:W-:Y:S01]  /*14220*/  VIADD R80, R89, 0x1 ;  /* 0x0000000159507836 */ /* 0x000fe20000000000 */
[----:B------:R-:W-:-:S04]  /*14230*/  IADD3 R84, PT, PT, R1, R84, RZ ;  /* 0x0000005401547210 */ /* 0x000fc80007ffe0ff */
[----:B------:R-:W-:Y:S01]  /*14240*/  LOP3.LUT R80, R80, 0xff, RZ, 0xc0, !PT ;  /* 0x000000ff50507812 */ /* 0x000fe200078ec0ff */
[----:B------:R-:W3:Y:S03]  /*14250*/  LDL.U8 R93, [R84+0x754] ;  /* 0x00075400545d7983 */ /* 0x000ee60000100000 */
[----:B------:R-:W-:Y:S01]  /*14260*/  IADD3 R80, PT, PT, R1, R80, RZ ;  /* 0x0000005001507210 */ /* 0x000fe20007ffe0ff */
[----:B------:R-:W4:Y:S04]  /*14270*/  LDL.U8 R115, [R115+0x754] ;  /* 0x0007540073737983 */ /* 0x000f280000100000 */
[----:B------:R0:W4:Y:S01]  /*14280*/  LDL.U8 R89, [R80+0x754] ;  /* 0x0007540050597983 */ /* 0x0001220000100000 */
[----:B--2---:R-:W-:Y:S01]  /*14290*/  IADD3 R127, PT, PT, R118, R127, RZ ;  /* 0x0000007f767f7210 */ /* 0x004fe20007ffe0ff */
[----:B------:R-:W-:-:S04]  /*142a0*/  FADD R113, -R86, R113 ;  /* 0x0000007156717221 */ /* 0x000fc80000000100 */
[----:B------:R-:W-:Y:S01]  /*142b0*/  FFMA R113, R65, R113, R86 ;  /* 0x0000007141717223 */ /* 0x000fe20000000056 */
[C---:B0-----:R-:W-:Y:S01]  /*142c0*/  LOP3.LUT R80, R127.reuse, 0xff, RZ, 0xc0, !PT ;  /* 0x000000ff7f507812 */ /* 0x041fe200078ec0ff */
[----:B------:R-:W-:Y:S02]  /*142d0*/  VIADD R127, R127, 0x1 ;  /* 0x000000017f7f7836 */ /* 0x000fe40000000000 */
[----:B------:R-:W-:Y:S02]  /*142e0*/  VIADD R86, R129, 0x1 ;  /* 0x0000000181567836 */ /* 0x000fe40000000000 */
[----:B------:R-:W-:Y:S01]  /*142f0*/  FADD R91, -R90, R91 ;  /* 0x0000005b5a5b7221 */ /* 0x000fe20000000100 */
[----:B------:R-:W-:Y:S02]  /*14300*/  IADD3 R88, PT, PT, R1, R80, RZ ;  /* 0x0000005001587210 */ /* 0x000fe40007ffe0ff */
[----:B------:R-:W-:Y:S01]  /*14310*/  LOP3.LUT R80, R127, 0xff, RZ, 0xc0, !PT ;  /* 0x000000ff7f507812 */ /* 0x000fe200078ec0ff */
[----:B------:R-:W-:Y:S01]  /*14320*/  FFMA R122, R13, R122, R124 ;  /* 0x0000007a0d7a7223 */ /* 0x000fe2000000007c */
[----:B------:R-:W-:Y:S01]  /*14330*/  LOP3.LUT R86, R86, 0xff, RZ, 0xc0, !PT ;  /* 0x000000ff56567812 */ /* 0x000fe200078ec0ff */
[C---:B------:R-:W-:Y:S01]  /*14340*/  FFMA R87, R64.reuse, R87, R121 ;  /* 0x0000005740577223 */ /* 0x040fe20000000079 */
[----:B------:R-:W-:Y:S01]  /*14350*/  FFMA R90, R35, R91, R90 ;  /* 0x0000005b235a7223 */ /* 0x000fe2000000005a */
[C---:B------:R-:W-:Y:S01]  /*14360*/  IADD3 R91, PT, PT, R1.reuse, R80, RZ ;  /* 0x00000050015b7210 */ /* 0x040fe20007ffe0ff */
[C---:B------:R-:W-:Y:S01]  /*14370*/  FFMA R122, R64.reuse, R123, R122 ;  /* 0x0000007b407a7223 */ /* 0x040fe2000000007a */
[----:B------:R-:W-:Y:S01]  /*14380*/  IADD3 R125, PT, PT, R1, R86, RZ ;  /* 0x00000056017d7210 */ /* 0x000fe20007ffe0ff */
[----:B------:R-:W-:Y:S01]  /*14390*/  FADD R114, -R87, R114 ;  /* 0x0000007257727221 */ /* 0x000fe20000000100 */
[----:B-----5:R-:W-:Y:S01]  /*143a0*/  FFMA R84, R64, R85, R119 ;  /* 0x0000005540547223 */ /* 0x020fe20000000077 */
[----:B------:R-:W-:Y:S01]  /*143b0*/  FADD R81, -R122, R116 ;  /* 0x000000747a517221 */ /* 0x000fe20000000100 */
[----:B------:R-:W2:Y:S01]  /*143c0*/  LDL.U8 R91, [R91+0x754] ;  /* 0x000754005b5b7983 */ /* 0x000ea20000100000 */
[----:B------:R-:W-:Y:S01]  /*143d0*/  FFMA R114, R65, R114, R87 ;  /* 0x0000007241727223 */ /* 0x000fe20000000057 */
[----:B------:R-:W-:-:S02]  /*143e0*/  FADD R120, -R84, R120 ;  /* 0x0000007854787221 */ /* 0x000fc40000000100 */
[----:B------:R-:W5:Y:S01]  /*143f0*/  LDL.U8 R125, [R125+0x754] ;  /* 0x000754007d7d7983 */ /* 0x000f620000100000 */
[C---:B------:R-:W-:Y:S01]  /*14400*/  FFMA R81, R65.reuse, R81, R122 ;  /* 0x0000005141517223 */ /* 0x040fe2000000007a */
[----:B------:R-:W-:Y:S01]  /*14410*/  FFMA R120, R65, R120, R84 ;  /* 0x0000007841787223 */ /* 0x000fe20000000054 */
[----:B------:R-:W-:Y:S01]  /*14420*/  FADD R114, -R113, R114 ;  /* 0x0000007271727221 */ /* 0x000fe20000000100 */
[----:B------:R-:W5:Y:S02]  /*14430*/  LDL.U8 R88, [R88+0x754] ;  /* 0x0007540058587983 */ /* 0x000f640000100000 */
[----:B------:R-:W-:Y:S01]  /*14440*/  FADD R120, -R81, R120 ;  /* 0x0000007851787221 */ /* 0x000fe20000000100 */
[----:B------:R-:W-:-:S03]  /*14450*/  FFMA R113, R36, R114, R113 ;  /* 0x0000007224717223 */ /* 0x000fc60000000071 */
[----:B------:R-:W-:Y:S01]  /*14460*/  FFMA R120, R36, R120, R81 ;  /* 0x0000007824787223 */ /* 0x000fe20000000051 */
[----:B---3--:R-:W-:-:S05]  /*14470*/  LOP3.LUT R85, R93, 0xf, RZ, 0xc0, !PT ;  /* 0x0000000f5d557812 */ /* 0x008fca00078ec0ff */
[----:B------:R-:W-:Y:S01]  /*14480*/  IMAD.WIDE.U32 R84, R85, 0xc, R78 ;  /* 0x0000000c55547825 */ /* 0x000fe200078e004e */
[----:B----4-:R-:W-:-:S04]  /*14490*/  LOP3.LUT R87, R89, 0xf, RZ, 0xc0, !PT ;  /* 0x0000000f59577812 */ /* 0x010fc800078ec0ff */
[----:B------:R-:W3:Y:S01]  /*144a0*/  LDG.E.CONSTANT R114, desc[UR6][R84.64+0x8] ;  /* 0x0000080654727981 */ /* 0x000ee2000c1e9900 */
[----:B------:R-:W-:Y:S01]  /*144b0*/  LOP3.LUT R81, R115, 0xf, RZ, 0xc0, !PT ;  /* 0x0000000f73517812 */ /* 0x000fe200078ec0ff */
[--C-:B------:R-:W-:Y:S02]  /*144c0*/  IMAD.WIDE.U32 R86, R87, 0xc, R78.reuse ;  /* 0x0000000c57567825 */ /* 0x100fe400078e004e */
[----:B------:R-:W4:Y:S04]  /*144d0*/  LDG.E.CONSTANT R115, desc[UR4][R84.64+0x4] ;  /* 0x0000040454737981 */ /* 0x000f28000c1e9900 */
[----:B------:R-:W4:Y:S04]  /*144e0*/  LDG.E.CONSTANT R123, desc[UR12][R86.64+0x8] ;  /* 0x0000080c567b7981 */ /* 0x000f28000c1e9900 */
[----:B------:R-:W4:Y:S01]  /*144f0*/  LDG.E.CONSTANT R132, desc[UR6][R86.64+0x4] ;  /* 0x0000040656847981 */ /* 0x000f22000c1e9900 */
[----:B------:R-:W-:-:S04]  /*14500*/  IMAD.WIDE.U32 R80, R81, 0xc, R78 ;  /* 0x0000000c51507825 */ /* 0x000fc800078e004e */
[----:B------:R-:W-:Y:S01]  /*14510*/  FADD R90, -R111, R90 ;  /* 0x0000005a6f5a7221 */ /* 0x000fe20000000100 */
[----:B------:R-:W4:Y:S04]  /*14520*/  LDG.E.CONSTANT R126, desc[UR10][R80.64+0x8] ;  /* 0x0000080a507e7981 */ /* 0x000f28000c1e9900 */
[----:B------:R-:W4:Y:S01]  /*14530*/  LDG.E.CONSTANT R124, desc[UR8][R80.64+0x4] ;  /* 0x00000408507c7981 */ /* 0x000f22000c1e9900 */
[----:B--2---:R-:W-:-:S03]  /*14540*/  LOP3.LUT R91, R91, 0xf, RZ, 0xc0, !PT ;  /* 0x0000000f5b5b7812 */ /* 0x004fc600078ec0ff */
[----:B------:R0:W2:Y:S01]  /*14550*/  LDG.E.CONSTANT R122, desc[UR10][R80.64] ;  /* 0x0000000a507a7981 */ /* 0x0000a2000c1e9900 */
[----:B------:R-:W-:Y:S01]  /*14560*/  FFMA R111, R92, R90, R111 ;  /* 0x0000005a5c6f7223 */ /* 0x000fe2000000006f */
[----:B------:R-:W-:-:S04]  /*14570*/  IMAD.WIDE.U32 R90, R91, 0xc, R78 ;  /* 0x0000000c5b5a7825 */ /* 0x000fc800078e004e */
[----:B------:R-:W-:Y:S01]  /*14580*/  FADD R93, R5, -1 ;  /* 0xbf800000055d7421 */ /* 0x000fe20000000000 */
[----:B------:R-:W-:Y:S01]  /*14590*/  FADD R108, RZ, R108 ;  /* 0x0000006cff6c7221 */ /* 0x000fe20000000000 */
[----:B-----5:R-:W-:Y:S01]  /*145a0*/  LOP3.LUT R89, R88, 0xf, RZ, 0xc0, !PT ;  /* 0x0000000f58597812 */ /* 0x020fe200078ec0ff */
[----:B------:R-:W-:Y:S01]  /*145b0*/  FADD R120, -R113, R120 ;  /* 0x0000007871787221 */ /* 0x000fe20000000100 */
[----:B------:R-:W5:Y:S01]  /*145c0*/  LDG.E.CONSTANT R128, desc[UR12][R90.64] ;  /* 0x0000000c5a807981 */ /* 0x000f62000c1e9900 */
[----:B0-----:R-:W-:-:S03]  /*145d0*/  LOP3.LUT R81, R125, 0xf, RZ, 0xc0, !PT ;  /* 0x0000000f7d517812 */ /* 0x001fc600078ec0ff */
[----:B------:R-:W2:Y:S02]  /*145e0*/  LDG.E.CONSTANT R130, desc[UR14][R90.64+0x4] ;  /* 0x0000040e5a827981 */ /* 0x000ea4000c1e9900 */
[--C-:B------:R-:W-:Y:S02]  /*145f0*/  IMAD.WIDE.U32 R80, R81, 0xc, R78.reuse ;  /* 0x0000000c51507825 */ /* 0x100fe400078e004e */
[----:B------:R-:W5:Y:S02]  /*14600*/  LDG.E.CONSTANT R121, desc[UR16][R90.64+0x8] ;  /* 0x000008105a797981 */ /* 0x000f64000c1e9900 */
[----:B------:R-:W-:-:S04]  /*14610*/  IMAD.WIDE.U32 R88, R89, 0xc, R78 ;  /* 0x0000000c59587825 */ /* 0x000fc800078e004e */
[----:B------:R-:W-:Y:S01]  /*14620*/  FFMA R119, R107, 2, R108 ;  /* 0x400000006b777823 */ /* 0x000fe2000000006c */
[----:B------:R-:W2:Y:S04]  /*14630*/  LDG.E.CONSTANT R87, desc[UR4][R86.64] ;  /* 0x0000000456577981 */ /* 0x000ea8000c1e9900 */
[----:B------:R-:W2:Y:S04]  /*14640*/  LDG.E.CONSTANT R92, desc[UR4][R88.64] ;  /* 0x00000004585c7981 */ /* 0x000ea8000c1e9900 */
[----:B------:R-:W5:Y:S04]  /*14650*/  LDG.E.CONSTANT R91, desc[UR6][R80.64+0x8] ;  /* 0x00000806505b7981 */ /* 0x000f68000c1e9900 */
[----:B------:R-:W2:Y:S04]  /*14660*/  LDG.E.CONSTANT R90, desc[UR4][R80.64+0x4] ;  /* 0x00000404505a7981 */ /* 0x000ea8000c1e9900 */
[----:B------:R-:W2:Y:S04]  /*14670*/  LDG.E.CONSTANT R116, desc[UR6][R88.64+0x4] ;  /* 0x0000040658747981 */ /* 0x000ea8000c1e9900 */
[----:B------:R0:W2:Y:S01]  /*14680*/  LDG.E.CONSTANT R108, desc[UR8][R88.64+0x8] ;  /* 0x00000808586c7981 */ /* 0x0000a2000c1e9900 */
[----:B---3--:R-:W-:Y:S01]  /*14690*/  FMUL R114, R95, R114 ;  /* 0x000000725f727220 */ /* 0x008fe20000400000 */
[----:B------:R-:W-:-:S02]  /*146a0*/  FFMA R112, R112, R120, R113 ;  /* 0x0000007870707223 */ /* 0x000fc40000000071 */
[----:B------:R-:W3:Y:S01]  /*146b0*/  LDG.E.CONSTANT R80, desc[UR4][R80.64] ;  /* 0x0000000450507981 */ /* 0x000ee2000c1e9900 */
[----:B----4-:R-:W-:Y:S01]  /*146c0*/  FFMA R115, R115, R93, R114 ;  /* 0x0000005d73737223 */ /* 0x010fe20000000072 */
[----:B------:R-:W-:-:S04]  /*146d0*/  FADD R114, R95, -1 ;  /* 0xbf8000005f727421 */ /* 0x000fc80000000000 */
[----:B0-----:R-:W-:-:S04]  /*146e0*/  FMUL R88, R114, R123 ;  /* 0x0000007b72587220 */ /* 0x001fc80000400000 */
[----:B------:R-:W-:Y:S01]  /*146f0*/  FFMA R107, R93, R132, R88 ;  /* 0x000000845d6b7223 */ /* 0x000fe20000000058 */
[----:B------:R-:W-:-:S04]  /*14700*/  LOP3.LUT R88, R117, 0xff, RZ, 0xc0, !PT ;  /* 0x000000ff75587812 */ /* 0x000fc800078ec0ff */
[----:B------:R-:W-:-:S06]  /*14710*/  IADD3 R89, PT, PT, R1, R88, RZ ;  /* 0x0000005801597210 */ /* 0x000fcc0007ffe0ff */
[----:B------:R-:W4:Y:S01]  /*14720*/  LDL.U8 R89, [R89+0x754] ;  /* 0x0007540059597983 */ /* 0x000f220000100000 */
[----:B------:R-:W-:Y:S01]  /*14730*/  FMUL R126, R95, R126 ;  /* 0x0000007e5f7e7220 */ /* 0x000fe20000400000 */
[----:B------:R-:W-:-:S03]  /*14740*/  FFMA R120, R106, 0.00390625, R21 ;  /* 0x3b8000006a787823 */ /* 0x000fc60000000015 */
[----:B------:R-:W-:Y:S01]  /*14750*/  FFMA R124, R93, R124, R126 ;  /* 0x0000007c5d7c7223 */ /* 0x000fe2000000007e */
[----:B-----5:R-:W-:-:S04]  /*14760*/  FMUL R88, R114, R91 ;  /* 0x0000005b72587220 */ /* 0x020fc80000400000 */
[----:B--2---:R-:W-:Y:S02]  /*14770*/  FFMA R126, R93, R90, R88 ;  /* 0x0000005a5d7e7223 */ /* 0x004fe40000000058 */
[----:B------:R-:W0:Y:S01]  /*14780*/  FRND.FLOOR R93, R120 ;  /* 0x00000078005d7307 */ /* 0x000e220000205000 */
[----:B------:R-:W-:-:S04]  /*14790*/  FMUL R88, R95, R108 ;  /* 0x0000006c5f587220 */ /* 0x000fc80000400000 */
[----:B------:R-:W-:Y:S01]  /*147a0*/  FFMA R117, R5, R116, R88 ;  /* 0x0000007405757223 */ /* 0x000fe20000000058 */
[----:B0-----:R-:W-:Y:S01]  /*147b0*/  FADD R93, R120, -R93 ;  /* 0x8000005d785d7221 */ /* 0x001fe20000000000 */
[----:B------:R-:W-:-:S04]  /*147c0*/  FMUL R90, R114, R121 ;  /* 0x00000079725a7220 */ /* 0x000fc80000400000 */
[----:B------:R-:W-:Y:S01]  /*147d0*/  FFMA R130, R5, R130, R90 ;  /* 0x0000008205827223 */ /* 0x000fe2000000005a */
[----:B------:R-:W-:-:S04]  /*147e0*/  FADD R113, R66, -1 ;  /* 0xbf80000042717421 */ /* 0x000fc80000000000 */
[----:B------:R-:W-:Y:S01]  /*147f0*/  FFMA R117, R92, R113, R117 ;  /* 0x000000715c757223 */ /* 0x000fe20000000075 */
[----:B------:R-:W-:Y:S01]  /*14800*/  FFMA R116, R113, R122, R124 ;  /* 0x0000007a71747223 */ /* 0x000fe2000000007c */
[----:B------:R-:W-:-:S04]  /*14810*/  IADD3 R92, PT, PT, R103, 0x1, RZ ;  /* 0x00000001675c7810 */ /* 0x000fc80007ffe0ff */
[----:B------:R-:W-:Y:S01]  /*14820*/  LOP3.LUT R92, R92, 0xff, RZ, 0xc0, !PT ;  /* 0x000000ff5c5c7812 */ /* 0x000fe200078ec0ff */
[----:B----4-:R-:W-:Y:S02]  /*14830*/  IMAD.IADD R108, R118, 0x1, R89 ;  /* 0x00000001766c7824 */ /* 0x010fe400078e0259 */
[----:B------:R-:W0:Y:S02]  /*14840*/  F2F.F64.F32 R88, R93 ;  /* 0x0000005d00587310 */ /* 0x000e240000201800 */
[----:B0-----:R-:W-:-:S08]  /*14850*/  DFMA R90, R88, R76, -15 ;  /* 0xc02e0000585a742b */ /* 0x001fd0000000004c */
[----:B------:R-:W-:Y:S01]  /*14860*/  DFMA R90, R88, R90, 10 ;  /* 0x40240000585a742b */ /* 0x000fe2000000005a */
[----:B------:R-:W-:-:S04]  /*14870*/  FMUL R88, R93, R93 ;  /* 0x0000005d5d587220 */ /* 0x000fc80000400000 */
[----:B------:R-:W-:-:S04]  /*14880*/  FMUL R118, R93, R88 ;  /* 0x000000585d767220 */ /* 0x000fc80000400000 */
[----:B------:R-:W0:Y:S02]  /*14890*/  F2F.F64.F32 R88, R118 ;  /* 0x0000007600587310 */ /* 0x000e240000201800 */
[----:B0-----:R-:W-:Y:S01]  /*148a0*/  DMUL R88, R88, R90 ;  /* 0x0000005a58587228 */ /* 0x001fe20000000000 */
[----:B------:R-:W-:-:S04]  /*148b0*/  LOP3.LUT R90, R108, 0xff, RZ, 0xc0, !PT ;  /* 0x000000ff6c5a7812 */ /* 0x000fc800078ec0ff */
[----:B------:R-:W-:Y:S02]  /*148c0*/  IADD3 R121, PT, PT, R1, R90, RZ ;  /* 0x0000005a01797210 */ /* 0x000fe40007ffe0ff */
[----:B------:R-:W-:Y:S01]  /*148d0*/  LOP3.LUT R90, R103, 0xff, RZ, 0xc0, !PT ;  /* 0x000000ff675a7812 */ /* 0x000fe200078ec0ff */
[----:B------:R-:W-:-:S03]  /*148e0*/  FFMA R91, R113, R128, R130 ;  /* 0x00000080715b7223 */ /* 0x000fc60000000082 */
[----:B------:R-:W2:Y:S01]  /*148f0*/  LDL.U8 R121, [R121+0x754] ;  /* 0x0007540079797983 */ /* 0x000ea20000100000 */
[C---:B------:R-:W-:Y:S01]  /*14900*/  IMAD.IADD R122, R1.reuse, 0x1, R90 ;  /* 0x00000001017a7824 */ /* 0x040fe200078e025a */
[----:B------:R-:W-:-:S05]  /*14910*/  IADD3 R128, PT, PT, R1, R92, RZ ;  /* 0x0000005c01807210 */ /* 0x000fca0007ffe0ff */
[----:B------:R-:W4:Y:S04]  /*14920*/  LDL.U8 R122, [R122+0x860] ;  /* 0x000860007a7a7983 */ /* 0x000f280000100000 */
[----:B------:R-:W5:Y:S01]  /*14930*/  LDL.U8 R128, [R128+0x860] ;  /* 0x0008600080807983 */ /* 0x000f620000100000 */
[----:B------:R-:W-:Y:S01]  /*14940*/  IADD3 R92, PT, PT, R108, 0x1, RZ ;  /* 0x000000016c5c7810 */ /* 0x000fe20007ffe0ff */
[----:B------:R-:W-:-:S03]  /*14950*/  FFMA R118, R110, 4, R119 ;  /* 0x408000006e767823 */ /* 0x000fc60000000077 */
[----:B------:R-:W-:Y:S01]  /*14960*/  LOP3.LUT R92, R92, 0xff, RZ, 0xc0, !PT ;  /* 0x000000ff5c5c7812 */ /* 0x000fe200078ec0ff */
[----:B---3--:R-:W-:-:S04]  /*14970*/  FFMA R113, R113, R80, R126 ;  /* 0x0000005071717223 */ /* 0x008fc8000000007e */
[----:B------:R-:W-:Y:S01]  /*14980*/  IMAD.IADD R119, R1, 0x1, R92 ;  /* 0x0000000101777824 */ /* 0x000fe200078e025c */
[----:B------:R0:W-:Y:S04]  /*14990*/  F2F.F32.F64 R90, R82 ;  /* 0x00000052005a7310 */ /* 0x0001e80000301000 */
[----:B0-----:R-:W3:Y:S01]  /*149a0*/  LDL.U8 R83, [R119+0x754] ;  /* 0x0007540077537983 */ /* 0x001ee20000100000 */
[----:B--2---:R-:W-:Y:S02]  /*149b0*/  LOP3.LUT R81, R121, 0xf, RZ, 0xc0, !PT ;  /* 0x0000000f79517812 */ /* 0x004fe400078ec0ff */
[----:B----4-:R-:W-:-:S04]  /*149c0*/  IADD3 R122, PT, PT, R49, R122, RZ ;  /* 0x0000007a317a7210 */ /* 0x010fc80007ffe0ff */
[----:B------:R-:W-:Y:S02]  /*149d0*/  LOP3.LUT R110, R122, 0xff, RZ, 0xc0, !PT ;  /* 0x000000ff7a6e7812 */ /* 0x000fe400078ec0ff */
[----:B-----5:R-:W-:Y:S02]  /*149e0*/  IADD3 R128, PT, PT, R49, R128, RZ ;  /* 0x0000008031807210 */ /* 0x020fe40007ffe0ff */
[----:B------:R-:W-:Y:S01]  /*149f0*/  IADD3 R127, PT, PT, R1, R110, RZ ;  /* 0x0000006e017f7210 */ /* 0x000fe20007ffe0ff */
[----:B------:R-:W-:Y:S01]  /*14a00*/  IMAD.WIDE.U32 R80, R81, 0xc, R78 ;  /* 0x0000000c51507825 */ /* 0x000fe200078e004e */
[----:B------:R-:W-:-:S04]  /*14a10*/  LOP3.LUT R92, R128, 0xff, RZ, 0xc0, !PT ;  /* 0x000000ff805c7812 */ /* 0x000fc800078ec0ff */
[----:B------:R-:W2:Y:S01]  /*14a20*/  LDL.U8 R127, [R127+0x860] ;  /* 0x000860007f7f7983 */ /* 0x000ea20000100000 */
[----:B------:R-:W-:-:S03]  /*14a30*/  IADD3 R92, PT, PT, R1, R92, RZ ;  /* 0x0000005c015c7210 */ /* 0x000fc60007ffe0ff */
[----:B------:R-:W4:Y:S01]  /*14a40*/  LDG.E.CONSTANT R124, desc[UR6][R80.64+0x8] ;  /* 0x00000806507c7981 */ /* 0x000f22000c1e9900 */
[----:B------:R-:W-:-:S03]  /*14a50*/  VIADD R108, R122, 0x1 ;  /* 0x000000017a6c7836 */ /* 0x000fc60000000000 */
[----:B------:R0:W5:Y:S04]  /*14a60*/  LDL.U8 R131, [R92+0x860] ;  /* 0x000860005c837983 */ /* 0x0001680000100000 */
[----:B------:R-:W5:Y:S01]  /*14a70*/  LDG.E.CONSTANT R122, desc[UR4][R80.64+0x4] ;  /* 0x00000404507a7981 */ /* 0x000f62000c1e9900 */
[----:B------:R-:W-:Y:S02]  /*14a80*/  LOP3.LUT R108, R108, 0xff, RZ, 0xc0, !PT ;  /* 0x000000ff6c6c7812 */ /* 0x000fe400078ec0ff */
[----:B------:R-:W-:Y:S01]  /*14a90*/  IADD3 R82, PT, PT, R128, 0x1, RZ ;  /* 0x0000000180527810 */ /* 0x000fe20007ffe0ff */
[----:B------:R-:W-:Y:S01]  /*14aa0*/  FFMA R106, R106, 0.001953125, R3 ;  /* 0x3b0000006a6a7823 */ /* 0x000fe20000000003 */
[----:B------:R1:W-:Y:S01]  /*14ab0*/  F2F.F32.F64 R88, R88 ;  /* 0x0000005800587310 */ /* 0x0003e20000301000 */
[C---:B------:R-:W-:Y:S01]  /*14ac0*/  IMAD.IADD R108, R1.reuse, 0x1, R108 ;  /* 0x00000001016c7824 */ /* 0x040fe200078e026c */
[----:B------:R-:W-:Y:S01]  /*14ad0*/  LOP3.LUT R82, R82, 0xff, RZ, 0xc0, !PT ;  /* 0x000000ff52527812 */ /* 0x000fe200078ec0ff */
[----:B------:R-:W5:Y:S04]  /*14ae0*/  LDG.E.CONSTANT R121, desc[UR4][R80.64] ;  /* 0x0000000450797981 */ /* 0x000f68000c1e9900 */
[----:B------:R-:W5:Y:S01]  /*14af0*/  LDL.U8 R129, [R108+0x860] ;  /* 0x000860006c817983 */ /* 0x000f620000100000 */
[----:B------:R-:W-:-:S05]  /*14b00*/  IADD3 R82, PT, PT, R1, R82, RZ ;  /* 0x0000005201527210 */ /* 0x000fca0007ffe0ff */
[----:B------:R3:W5:Y:S01]  /*14b10*/  LDL.U8 R133, [R82+0x860] ;  /* 0x0008600052857983 */ /* 0x0007620000100000 */
[----:B0-----:R-:W-:Y:S08]  /*14b20*/  F2I.FLOOR.NTZ R92, R120 ;  /* 0x00000078005c7305 */ /* 0x001ff00000207100 */
[----:B-1----:R-:W0:Y:S01]  /*14b30*/  FRND.FLOOR R89, R106 ;  /* 0x0000006a00597307 */ /* 0x002e220000205000 */
[----:B---3--:R-:W-:Y:S01]  /*14b40*/  LOP3.LUT R83, R83, 0xf, RZ, 0xc0, !PT ;  /* 0x0000000f53537812 */ /* 0x008fe200078ec0ff */
[----:B------:R-:W-:Y:S01]  /*14b50*/  FFMA R109, R109, 8, R118 ;  /* 0x410000006d6d7823 */ /* 0x000fe20000000076 */
[----:B0-----:R-:W-:-:S03]  /*14b60*/  FADD R89, R106, -R89 ;  /* 0x800000596a597221 */ /* 0x001fc60000000000 */
[----:B------:R-:W-:-:S04]  /*14b70*/  IMAD.WIDE.U32 R82, R83, 0xc, R78 ;  /* 0x0000000c53527825 */ /* 0x000fc800078e004e */
[----:B------:R-:W-:Y:S01]  /*14b80*/  FFMA R110, R94, 16, R109 ;  /* 0x418000005e6e7823 */ /* 0x000fe2000000006d */
[----:B------:R-:W3:Y:S04]  /*14b90*/  LDG.E.CONSTANT R119, desc[UR4][R82.64] ;  /* 0x0000000452777981 */ /* 0x000ee8000c1e9900 */
[----:B------:R-:W3:Y:S04]  /*14ba0*/  LDG.E.CONSTANT R118, desc[UR8][R82.64+0x4] ;  /* 0x0000040852767981 */ /* 0x000ee8000c1e9900 */
[----:B------:R-:W3:Y:S01]  /*14bb0*/  LDG.E.CONSTANT R125, desc[UR10][R82.64+0x8] ;  /* 0x0000080a527d7981 */ /* 0x000ee2000c1e9900 */
[----:B--2---:R-:W-:-:S02]  /*14bc0*/  IMAD.IADD R108, R92, 0x1, R127 ;  /* 0x000000015c6c7824 */ /* 0x004fc400078e027f */
[----:B----4-:R-:W-:-:S03]  /*14bd0*/  FMUL R124, R95, R124 ;  /* 0x0000007c5f7c7220 */ /* 0x010fc60000400000 */
[----:B------:R-:W-:Y:S02]  /*14be0*/  LOP3.LUT R80, R108, 0xff, RZ, 0xc0, !PT ;  /* 0x000000ff6c507812 */ /* 0x000fe400078ec0ff */
[C---:B-----5:R-:W-:Y:S01]  /*14bf0*/  IADD3 R95, PT, PT, R92.reuse, R131, RZ ;  /* 0x000000835c5f7210 */ /* 0x060fe20007ffe0ff */
[----:B------:R-:W-:Y:S02]  /*14c00*/  FFMA R123, R5, R122, R124 ;  /* 0x0000007a057b7223 */ /* 0x000fe4000000007c */
[----:B------:R0:W2:Y:S02]  /*14c10*/  LDG.E.CONSTANT R122, desc[UR6][R84.64] ;  /* 0x00000006547a7981 */ /* 0x0000a4000c1e9900 */
[----:B0-----:R-:W-:Y:S02]  /*14c20*/  IADD3 R84, PT, PT, R1, R80, RZ ;  /* 0x0000005001547210 */ /* 0x001fe40007ffe0ff */
[----:B------:R-:W-:Y:S02]  /*14c30*/  LOP3.LUT R80, R95, 0xff, RZ, 0xc0, !PT ;  /* 0x000000ff5f507812 */ /* 0x000fe400078ec0ff */
[----:B------:R-:W-:Y:S01]  /*14c40*/  IADD3 R94, PT, PT, R92, R129, RZ ;  /* 0x000000815c5e7210 */ /* 0x000fe20007ffe0ff */
[----:B------:R0:W4:Y:S01]  /*14c50*/  LDL.U8 R83, [R84+0x860] ;  /* 0x0008600054537983 */ /* 0x0001220000100000 */
[----:B------:R-:W-:-:S02]  /*14c60*/  IADD3 R120, PT, PT, R1, R80, RZ ;  /* 0x0000005001787210 */ /* 0x000fc40007ffe0ff */
[----:B------:R-:W1:Y:S01]  /*14c70*/  F2F.F64.F32 R80, R89 ;  /* 0x0000005900507310 */ /* 0x000e620000201800 */
[----:B------:R-:W-:Y:S01]  /*14c80*/  LOP3.LUT R82, R94, 0xff, RZ, 0xc0, !PT ;  /* 0x000000ff5e527812 */ /* 0x000fe200078ec0ff */
[----:B------:R-:W-:Y:S02]  /*14c90*/  IMAD.IADD R92, R92, 0x1, R133 ;  /* 0x000000015c5c7824 */ /* 0x000fe400078e0285 */
[----:B------:R-:W5:Y:S02]  /*14ca0*/  LDL.U8 R120, [R120+0x860] ;  /* 0x0008600078787983 */ /* 0x000f640000100000 */
[----:B------:R-:W-:Y:S02]  /*14cb0*/  IMAD.IADD R126, R1, 0x1, R82 ;  /* 0x00000001017e7824 */ /* 0x000fe400078e0252 */
[----:B------:R-:W-:-:S04]  /*14cc0*/  FMUL R82, R89, R89 ;  /* 0x0000005959527220 */ /* 0x000fc80000400000 */
[----:B------:R-:W5:Y:S01]  /*14cd0*/  LDL.U8 R126, [R126+0x860] ;  /* 0x000860007e7e7983 */ /* 0x000f620000100000 */
[----:B-1----:R-:W-:-:S08]  /*14ce0*/  DFMA R76, R80, R76, -15 ;  /* 0xc02e0000504c742b */ /* 0x002fd0000000004c */
[----:B------:R-:W-:Y:S01]  /*14cf0*/  DFMA R76, R80, R76, 10 ;  /* 0x40240000504c742b */ /* 0x000fe2000000004c */
[----:B------:R-:W-:Y:S01]  /*14d00*/  LOP3.LUT R80, R92, 0xff, RZ, 0xc0, !PT ;  /* 0x000000ff5c507812 */ /* 0x000fe200078ec0ff */
[----:B------:R-:W-:-:S03]  /*14d10*/  FMUL R81, R89, R82 ;  /* 0x0000005259517220 */ /* 0x000fc60000400000 */
[----:B0-----:R-:W-:-:S03]  /*14d20*/  IADD3 R84, PT, PT, R1, R80, RZ ;  /* 0x0000005001547210 */ /* 0x001fc60007ffe0ff */
[----:B------:R-:W0:Y:S03]  /*14d30*/  F2F.F64.F32 R80, R81 ;  /* 0x0000005100507310 */ /* 0x000e260000201800 */
[----:B------:R-:W5:Y:S01]  /*14d40*/  LDL.U8 R84, [R84+0x860] ;  /* 0x0008600054547983 */ /* 0x000f620000100000 */
[----:B0-----:R-:W-:Y:S01]  /*14d50*/  DMUL R76, R80, R76 ;  /* 0x0000004c504c7228 */ /* 0x001fe20000000000 */
[----:B------:R-:W-:-:S04]  /*14d60*/  LOP3.LUT R80, R104, 0xff, RZ, 0xc0, !PT ;  /* 0x000000ff68507812 */ /* 0x000fc800078ec0ff */
[----:B------:R-:W-:Y:S01]  /*14d70*/  IADD3 R109, PT, PT, R1, R80, RZ ;  /* 0x00000050016d7210 */ /* 0x000fe20007ffe0ff */
[----:B------:R-:W-:-:S05]  /*14d80*/  VIADD R80, R104, 0x1 ;  /* 0x0000000168507836 */ /* 0x000fca0000000000 */
[----:B------:R-:W5:Y:S01]  /*14d90*/  LDL.U8 R109, [R109+0x96c] ;  /* 0x00096c006d6d7983 */ /* 0x000f620000100000 */
[----:B------:R-:W-:-:S04]  /*14da0*/  LOP3.LUT R80, R80, 0xff, RZ, 0xc0, !PT ;  /* 0x000000ff50507812 */ /* 0x000fc800078ec0ff */
[----:B------:R-:W-:-:S06]  /*14db0*/  IADD3 R85, PT, PT, R1, R80, RZ ;  /* 0x0000005001557210 */ /* 0x000fcc0007ffe0ff */
[----:B------:R-:W5:Y:S01]  /*14dc0*/  LDL.U8 R85, [R85+0x96c] ;  /* 0x00096c0055557983 */ /* 0x000f620000100000 */
[----:B---3--:R-:W-:Y:S01]  /*14dd0*/  FMUL R114, R114, R125 ;  /* 0x0000007d72727220 */ /* 0x008fe20000400000 */
[----:B------:R0:W1:Y:S01]  /*14de0*/  F2F.F32.F64 R86, R76 ;  /* 0x0000004c00567310 */ /* 0x0000620000301000 */
[----:B------:R-:W-:Y:S02]  /*14df0*/  FFMA R80, R66, R121, R123 ;  /* 0x0000007942507223 */ /* 0x000fe4000000007b */
[----:B0-----:R-:W-:-:S04]  /*14e00*/  FFMA R77, R5, R118, R114 ;  /* 0x00000076054d7223 */ /* 0x001fc80000000072 */
[----:B------:R-:W-:Y:S01]  /*14e10*/  FFMA R124, R66, R119, R77 ;  /* 0x00000077427c7223 */ /* 0x000fe2000000004d */
[----:B------:R-:W-:Y:S01]  /*14e20*/  FFMA R111, R111, 32, R110 ;  /* 0x420000006f6f7823 */ /* 0x000fe2000000006e */
[----:B------:R-:W-:Y:S01]  /*14e30*/  FADD R117, -R80, R117 ;  /* 0x0000007550757221 */ /* 0x000fe20000000100 */
[----:B------:R-:W-:Y:S02]  /*14e40*/  IADD3 R110, PT, PT, R108, 0x1, RZ ;  /* 0x000000016c6e7810 */ /* 0x000fe40007ffe0ff */
[----:B------:R-:W-:Y:S01]  /*14e50*/  FFMA R112, R112, 64, R111 ;  /* 0x4280000070707823 */ /* 0x000fe2000000006f */
[----:B------:R-:W-:Y:S01]  /*14e60*/  FFMA R111, R69, R117, R80 ;  /* 0x00000075456f7223 */ /* 0x000fe20000000050 */
[----:B------:R-:W-:Y:S02]  /*14e70*/  VIADD R95, R95, 0x1 ;  /* 0x000000015f5f7836 */ /* 0x000fe40000000000 */
[----:B--2---:R-:W-:-:S04]  /*14e80*/  FFMA R122, R66, R122, R115 ;  /* 0x0000007a427a7223 */ /* 0x004fc80000000073 */
[----:B------:R-:W-:-:S04]  /*14e90*/  FADD R116, -R122, R116 ;  /* 0x000000747a747221 */ /* 0x000fc80000000100 */
[----:B------:R-:W-:Y:S01]  /*14ea0*/  FFMA R128, R69, R116, R122 ;  /* 0x0000007445807223 */ /* 0x000fe2000000007a */
[----:B----4-:R-:W-:Y:S02]  /*14eb0*/  LOP3.LUT R83, R83, 0xf, RZ, 0xc0, !PT ;  /* 0x0000000f53537812 */ /* 0x010fe400078ec0ff */
[----:B-----5:R-:W-:Y:S02]  /*14ec0*/  LOP3.LUT R81, R120, 0xf, RZ, 0xc0, !PT ;  /* 0x0000000f78517812 */ /* 0x020fe400078ec0ff */
[----:B------:R-:W-:-:S05]  /*14ed0*/  LOP3.LUT R77, R126, 0xf, RZ, 0xc0, !PT ;  /* 0x0000000f7e4d7812 */ /* 0x000fca00078ec0ff */
[----:B------:R-:W-:-:S04]  /*14ee0*/  IMAD.WIDE.U32 R76, R77, 0xc, R78 ;  /* 0x0000000c4d4c7825 */ /* 0x000fc800078e004e */
[--C-:B------:R-:W-:Y:S01]  /*14ef0*/  IMAD.WIDE.U32 R80, R81, 0xc, R78.reuse ;  /* 0x0000000c51507825 */ /* 0x100fe200078e004e */
[----:B------:R-:W2:Y:S04]  /*14f00*/  LDG.E.CONSTANT R122, desc[UR8][R76.64+0x8] ;  /* 0x000008084c7a7981 */ /* 0x000ea8000c1e9900 */
[----:B------:R-:W3:Y:S01]  /*14f10*/  LDG.E.CONSTANT R114, desc[UR4][R76.64] ;  /* 0x000000044c727981 */ /* 0x000ee2000c1e9900 */
[----:B------:R-:W-:-:S03]  /*14f20*/  IMAD.WIDE.U32 R82, R83, 0xc, R78 ;  /* 0x0000000c53527825 */ /* 0x000fc600078e004e */
[----:B------:R0:W4:Y:S04]  /*14f30*/  LDG.E.CONSTANT R108, desc[UR6][R76.64+0x4] ;  /* 0x000004064c6c7981 */ /* 0x000128000c1e9900 */
[----:B------:R-:W5:Y:S04]  /*14f40*/  LDG.E.CONSTANT R126, desc[UR14][R80.64+0x8] ;  /* 0x0000080e507e7981 */ /* 0x000f68000c1e9900 */
[----:B------:R-:W2:Y:S01]  /*14f50*/  LDG.E.CONSTANT R115, desc[UR10][R80.64] ;  /* 0x0000000a50737981 */ /* 0x000ea2000c1e9900 */
[----:B0-----:R-:W-:-:S03]  /*14f60*/  VIADD R76, R94, 0x1 ;  /* 0x000000015e4c7836 */ /* 0x001fc60000000000 */
[----:B------:R0:W3:Y:S02]  /*14f70*/  LDG.E.CONSTANT R119, desc[UR12][R80.64+0x4] ;  /* 0x0000040c50777981 */ /* 0x0000e4000c1e9900 */
[----:B------:R-:W-:Y:S02]  /*14f80*/  LOP3.LUT R76, R76, 0xff, RZ, 0xc0, !PT ;  /* 0x000000ff4c4c7812 */ /* 0x000fe400078ec0ff */
[----:B------:R-:W4:Y:S04]  /*14f90*/  LDG.E.CONSTANT R118, desc[UR4][R82.64] ;  /* 0x0000000452767981 */ /* 0x000f28000c1e9900 */
[----:B------:R-:W4:Y:S01]  /*14fa0*/  LDG.E.CONSTANT R117, desc[UR6][R82.64+0x4] ;  /* 0x0000040652757981 */ /* 0x000f22000c1e9900 */
[----:B0-----:R-:W-:-:S03]  /*14fb0*/  IADD3 R80, PT, PT, R92, 0x1, RZ ;  /* 0x000000015c507810 */ /* 0x001fc60007ffe0ff */
[----:B------:R0:W4:Y:S02]  /*14fc0*/  LDG.E.CONSTANT R130, desc[UR8][R82.64+0x8] ;  /* 0x0000080852827981 */ /* 0x000124000c1e9900 */
[----:B0-----:R-:W-:Y:S02]  /*14fd0*/  LOP3.LUT R82, R110, 0xff, RZ, 0xc0, !PT ;  /* 0x000000ff6e527812 */ /* 0x001fe400078ec0ff */
[C---:B------:R-:W-:Y:S02]  /*14fe0*/  IADD3 R110, PT, PT, R1.reuse, R76, RZ ;  /* 0x0000004c016e7210 */ /* 0x040fe40007ffe0ff */
[----:B------:R-:W-:Y:S01]  /*14ff0*/  LOP3.LUT R76, R80, 0xff, RZ, 0xc0, !PT ;  /* 0x000000ff504c7812 */ /* 0x000fe200078ec0ff */
[----:B------:R-:W-:Y:S01]  /*15000*/  IMAD.IADD R80, R50, 0x1, R109 ;  /* 0x0000000132507824 */ /* 0x000fe200078e026d */
[C---:B------:R-:W-:Y:S02]  /*15010*/  IADD3 R121, PT, PT, R1.reuse, R82, RZ ;  /* 0x0000005201797210 */ /* 0x040fe40007ffe0ff */
[----:B------:R-:W-:Y:S01]  /*15020*/  IADD3 R109, PT, PT, R1, R76, RZ ;  /* 0x0000004c016d7210 */ /* 0x000fe20007ffe0ff */
[----:B------:R-:W-:Y:S01]  /*15030*/  FFMA R92, R66, R87, R107 ;  /* 0x00000057425c7223 */ /* 0x000fe2000000006b */
[----:B------:R-:W-:Y:S01]  /*15040*/  LOP3.LUT R76, R80, 0xff, RZ, 0xc0, !PT ;  /* 0x000000ff504c7812 */ /* 0x000fe200078ec0ff */
[----:B------:R0:W4:Y:S01]  /*15050*/  LDL.U8 R81, [R121+0x860] ;  /* 0x0008600079517983 */ /* 0x0001220000100000 */
[----:B------:R-:W-:-:S02]  /*15060*/  LOP3.LUT R82, R95, 0xff, RZ, 0xc0, !PT ;  /* 0x000000ff5f527812 */ /* 0x000fc400078ec0ff */
[----:B------:R-:W-:Y:S01]  /*15070*/  LOP3.LUT R83, R84, 0xf, RZ, 0xc0, !PT ;  /* 0x0000000f54537812 */ /* 0x000fe200078ec0ff */
[----:B------:R-:W4:Y:S01]  /*15080*/  LDL.U8 R109, [R109+0x860] ;  /* 0x000860006d6d7983 */ /* 0x000f220000100000 */
[C---:B------:R-:W-:Y:S02]  /*15090*/  IADD3 R84, PT, PT, R1.reuse, R82, RZ ;  /* 0x0000005201547210 */ /* 0x040fe40007ffe0ff */
[----:B0-----:R-:W-:Y:S01]  /*150a0*/  IADD3 R121, PT, PT, R1, R76, RZ ;  /* 0x0000004c01797210 */ /* 0x001fe20007ffe0ff */
[----:B------:R-:W-:Y:S02]  /*150b0*/  IMAD.IADD R76, R50, 0x1, R85 ;  /* 0x00000001324c7824 */ /* 0x000fe400078e0255 */
[----:B------:R0:W4:Y:S01]  /*150c0*/  LDL.U8 R77, [R84+0x860] ;  /* 0x00086000544d7983 */ /* 0x0001220000100000 */
[----:B------:R-:W-:Y:S02]  /*150d0*/  IMAD.WIDE.U32 R82, R83, 0xc, R78 ;  /* 0x0000000c53527825 */ /* 0x000fe400078e004e */
[----:B------:R-:W-:Y:S01]  /*150e0*/  IADD3 R87, PT, PT, R76, 0x1, RZ ;  /* 0x000000014c577810 */ /* 0x000fe20007ffe0ff */
[----:B------:R-:W4:Y:S01]  /*150f0*/  LDL.U8 R110, [R110+0x860] ;  /* 0x000860006e6e7983 */ /* 0x000f220000100000 */
[----:B0-----:R-:W-:-:S03]  /*15100*/  IADD3 R84, PT, PT, R80, 0x1, RZ ;  /* 0x0000000150547810 */ /* 0x001fc60007ffe0ff */
[----:B------:R-:W4:Y:S01]  /*15110*/  LDG.E.CONSTANT R120, desc[UR6][R82.64+0x8] ;  /* 0x0000080652787981 */ /* 0x000f22000c1e9900 */
[----:B------:R-:W-:Y:S02]  /*15120*/  LOP3.LUT R80, R76, 0xff, RZ, 0xc0, !PT ;  /* 0x000000ff4c507812 */ /* 0x000fe400078ec0ff */
[----:B------:R-:W-:Y:S01]  /*15130*/  LOP3.LUT R76, R87, 0xff, RZ, 0xc0, !PT ;  /* 0x000000ff574c7812 */ /* 0x000fe200078ec0ff */
[----:B------:R-:W4:Y:S03]  /*15140*/  LDG.E.CONSTANT R116, desc[UR4][R82.64+0x4] ;  /* 0x0000040452747981 */ /* 0x000f26000c1e9900 */
[C---:B------:R-:W-:Y:S01]  /*15150*/  IADD3 R107, PT, PT, R1.reuse, R76, RZ ;  /* 0x0000004c016b7210 */ /* 0x040fe20007ffe0ff */
[----:B------:R-:W4:Y:S01]  /*15160*/  LDL.U8 R85, [R121+0x96c] ;  /* 0x00096c0079557983 */ /* 0x000f220000100000 */
[----:B------:R-:W-:Y:S01]  /*15170*/  LOP3.LUT R84, R84, 0xff, RZ, 0xc0, !PT ;  /* 0x000000ff54547812 */ /* 0x000fe200078ec0ff */
[----:B------:R-:W-:-:S03]  /*15180*/  IMAD.IADD R80, R1, 0x1, R80 ;  /* 0x0000000101507824 */ /* 0x000fc600078e0250 */
[----:B------:R-:W4:Y:S01]  /*15190*/  LDL.U8 R107, [R107+0x96c] ;  /* 0x00096c006b6b7983 */ /* 0x000f220000100000 */
[----:B------:R-:W-:-:S03]  /*151a0*/  IADD3 R84, PT, PT, R1, R84, RZ ;  /* 0x0000005401547210 */ /* 0x000fc60007ffe0ff */
[----:B------:R-:W4:Y:S04]  /*151b0*/  LDL.U8 R95, [R80+0x96c] ;  /* 0x00096c00505f7983 */ /* 0x000f280000100000 */
[----:B------:R0:W4:Y:S01]  /*151c0*/  LDL.U8 R94, [R84+0x96c] ;  /* 0x00096c00545e7983 */ /* 0x0001220000100000 */
[----:B------:R-:W-:Y:S01]  /*151d0*/  FADD R87, -R111, R128 ;  /* 0x000000806f577221 */ /* 0x000fe20000000100 */
[----:B------:R-:W-:Y:S01]  /*151e0*/  FADD R91, -R124, R91 ;  /* 0x0000005b7c5b7221 */ /* 0x000fe20000000100 */
[----:B------:R-:W-:Y:S02]  /*151f0*/  FADD R113, -R92, R113 ;  /* 0x000000715c717221 */ /* 0x000fe40000000100 */
[----:B------:R-:W-:Y:S01]  /*15200*/  FFMA R87, R38, R87, R111 ;  /* 0x0000005726577223 */ /* 0x000fe2000000006f */
[----:B------:R-:W-:Y:S01]  /*15210*/  FFMA R111, R69, R91, R124 ;  /* 0x0000005b456f7223 */ /* 0x000fe2000000007c */
[----:B0-----:R-:W-:Y:S01]  /*15220*/  FADD R84, R67, -1 ;  /* 0xbf80000043547421 */ /* 0x001fe20000000000 */
[----:B------:R-:W-:Y:S01]  /*15230*/  FFMA R92, R69, R113, R92 ;  /* 0x00000071455c7223 */ /* 0x000fe2000000005c */
[----:B------:R-:W0:Y:S03]  /*15240*/  F2I.FLOOR.NTZ R106, R106 ;  /* 0x0000006a006a7305 */ /* 0x000e260000207100 */
[----:B------:R-:W-:-:S04]  /*15250*/  FADD R92, -R111, R92 ;  /* 0x0000005c6f5c7221 */ /* 0x000fc80000000100 */
[----:B------:R-:W-:Y:S01]  /*15260*/  FFMA R92, R38, R92, R111 ;  /* 0x0000005c265c7223 */ /* 0x000fe2000000006f */
[----:B-----5:R-:W-:-:S04]  /*15270*/  FMUL R126, R93, R126 ;  /* 0x0000007e5d7e7220 */ /* 0x020fc80000400000 */
[----:B---3--:R-:W-:Y:S02]  /*15280*/  FFMA R126, R6, R119, R126 ;  /* 0x00000077067e7223 */ /* 0x008fe4000000007e */
[----:B------:R3:W5:Y:S02]  /*15290*/  LDG.E.CONSTANT R119, desc[UR4][R82.64] ;  /* 0x0000000452777981 */ /* 0x000764000c1e9900 */
[----:B--2---:R-:W-:Y:S01]  /*152a0*/  FFMA R126, R115, R84, R126 ;  /* 0x00000054737e7223 */ /* 0x004fe2000000007e */
[C---:B------:R-:W-:Y:S01]  /*152b0*/  FMUL R115, R93.reuse, R122 ;  /* 0x0000007a5d737220 */ /* 0x040fe20000400000 */
[----:B----4-:R-:W-:-:S04]  /*152c0*/  FMUL R91, R93, R130 ;  /* 0x000000825d5b7220 */ /* 0x010fc80000400000 */
[C---:B------:R-:W-:Y:S01]  /*152d0*/  FFMA R76, R6.reuse, R117, R91 ;  /* 0x00000075064c7223 */ /* 0x040fe2000000005b */
[----:B------:R-:W-:-:S03]  /*152e0*/  FADD R91, R6, -1 ;  /* 0xbf800000065b7421 */ /* 0x000fc60000000000 */
[----:B------:R-:W-:Y:S01]  /*152f0*/  FFMA R113, R67, R118, R76 ;  /* 0x0000007643717223 */ /* 0x000fe2000000004c */
[----:B------:R-:W-:-:S03]  /*15300*/  FFMA R76, R108, R91, R115 ;  /* 0x0000005b6c4c7223 */ /* 0x000fc60000000073 */
[----:B------:R-:W-:Y:S01]  /*15310*/  FADD R126, -R113, R126 ;  /* 0x0000007e717e7221 */ /* 0x000fe20000000100 */
[----:B------:R-:W-:-:S03]  /*15320*/  FFMA R111, R67, R114, R76 ;  /* 0x00000072436f7223 */ /* 0x000fc6000000004c */
[----:B------:R-:W-:Y:S01]  /*15330*/  FFMA R108, R70, R126, R113 ;  /* 0x0000007e466c7223 */ /* 0x000fe20000000071 */
[----:B------:R-:W-:Y:S02]  /*15340*/  LOP3.LUT R81, R81, 0xf, RZ, 0xc0, !PT ;  /* 0x0000000f51517812 */ /* 0x000fe400078ec0ff */
[----:B------:R-:W-:Y:S02]  /*15350*/  LOP3.LUT R109, R109, 0xf, RZ, 0xc0, !PT ;  /* 0x0000000f6d6d7812 */ /* 0x000fe400078ec0ff */
[----:B------:R-:W-:Y:S01]  /*15360*/  LOP3.LUT R77, R77, 0xf, RZ, 0xc0, !PT ;  /* 0x0000000f4d4d7812 */ /* 0x000fe200078ec0ff */
[----:B------:R-:W-:-:S04]  /*15370*/  IMAD.WIDE.U32 R80, R81, 0xc, R78 ;  /* 0x0000000c51507825 */ /* 0x000fc800078e004e */
[----:B------:R-:W-:-:S04]  /*15380*/  IMAD.WIDE.U32 R76, R77, 0xc, R78 ;  /* 0x0000000c4d4c7825 */ /* 0x000fc800078e004e */
[----:B------:R-:W-:Y:S01]  /*15390*/  FMUL R120, R93, R120 ;  /* 0x000000785d787220 */ /* 0x000fe20000400000 */
[----:B------:R-:W2:Y:S01]  /*153a0*/  LDG.E.CONSTANT R113, desc[UR12][R76.64] ;  /* 0x0000000c4c717981 */ /* 0x000ea2000c1e9900 */
[----:B---3--:R-:W-:Y:S02]  /*153b0*/  LOP3.LUT R83, R110, 0xf, RZ, 0xc0, !PT ;  /* 0x0000000f6e537812 */ /* 0x008fe400078ec0ff */
[----:B------:R-:W-:Y:S01]  /*153c0*/  FFMA R121, R91, R116, R120 ;  /* 0x000000745b797223 */ /* 0x000fe20000000078 */
[----:B------:R-:W3:Y:S04]  /*153d0*/  LDG.E.CONSTANT R115, desc[UR14][R76.64+0x4] ;  /* 0x0000040e4c737981 */ /* 0x000ee8000c1e9900 */
[----:B------:R4:W2:Y:S01]  /*153e0*/  LDG.E.CONSTANT R120, desc[UR16][R76.64+0x8] ;  /* 0x000008104c787981 */ /* 0x0008a2000c1e9900 */
[C---:B0-----:R-:W-:Y:S01]  /*153f0*/  IMAD.IADD R85, R106.reuse, 0x1, R85 ;  /* 0x000000016a557824 */ /* 0x041fe200078e0255 */
[----:B------:R-:W-:-:S02]  /*15400*/  IADD3 R107, PT, PT, R106, R107, RZ ;  /* 0x0000006b6a6b7210 */ /* 0x000fc40007ffe0ff */
[----:B------:R-:W3:Y:S04]  /*15410*/  LDG.E.CONSTANT R114, desc[UR6][R80.64] ;  /* 0x0000000650727981 */ /* 0x000ee8000c1e9900 */
[----:B------:R-:W3:Y:S01]  /*15420*/  LDG.E.CONSTANT R117, desc[UR8][R80.64+0x4] ;  /* 0x0000040850757981 */ /* 0x000ee2000c1e9900 */
[----:B----4-:R-:W-:-:S03]  /*15430*/  IMAD.WIDE.U32 R76, R109, 0xc, R78 ;  /* 0x0000000c6d4c7825 */ /* 0x010fc600078e004e */
[----:B------:R0:W4:Y:S04]  /*15440*/  LDG.E.CONSTANT R118, desc[UR10][R80.64+0x8] ;  /* 0x0000080a50767981 */ /* 0x000128000c1e9900 */
[----:B------:R-:W4:Y:S04]  /*15450*/  LDG.E.CONSTANT R126, desc[UR14][R76.64+0x8] ;  /* 0x0000080e4c7e7981 */ /* 0x000f28000c1e9900 */
[----:B------:R-:W4:Y:S01]  /*15460*/  LDG.E.CONSTANT R124, desc[UR12][R76.64+0x4] ;  /* 0x0000040c4c7c7981 */ /* 0x000f22000c1e9900 */
[----:B0-----:R-:W-:-:S03]  /*15470*/  IMAD.WIDE.U32 R80, R83, 0xc, R78 ;  /* 0x0000000c53507825 */ /* 0x001fc600078e004e */
[----:B------:R0:W4:Y:S01]  /*15480*/  LDG.E.CONSTANT R83, desc[UR10][R76.64] ;  /* 0x0000000a4c537981 */ /* 0x000122000c1e9900 */
[----:B------:R-:W-:Y:S02]  /*15490*/  LOP3.LUT R82, R85, 0xff, RZ, 0xc0, !PT ;  /* 0x000000ff55527812 */ /* 0x000fe400078ec0ff */
[C---:B------:R-:W-:Y:S01]  /*154a0*/  IADD3 R95, PT, PT, R106.reuse, R95, RZ ;  /* 0x0000005f6a5f7210 */ /* 0x040fe20007ffe0ff */
[----:B------:R-:W-:Y:S01]  /*154b0*/  IMAD.IADD R123, R106, 0x1, R94 ;  /* 0x000000016a7b7824 */ /* 0x000fe200078e025e */
[----:B------:R-:W4:Y:S04]  /*154c0*/  LDG.E.CONSTANT R110, desc[UR4][R80.64] ;  /* 0x00000004506e7981 */ /* 0x000f28000c1e9900 */
[----:B------:R-:W4:Y:S01]  /*154d0*/  LDG.E.CONSTANT R116, desc[UR6][R80.64+0x4] ;  /* 0x0000040650747981 */ /* 0x000f22000c1e9900 */
[----:B0-----:R-:W-:-:S03]  /*154e0*/  LOP3.LUT R76, R107, 0xff, RZ, 0xc0, !PT ;  /* 0x000000ff6b4c7812 */ /* 0x001fc600078ec0ff */
[----:B------:R0:W4:Y:S01]  /*154f0*/  LDG.E.CONSTANT R122, desc[UR8][R80.64+0x8] ;  /* 0x00000808507a7981 */ /* 0x000122000c1e9900 */
[----:B------:R-:W-:Y:S02]  /*15500*/  IADD3 R77, PT, PT, R1, R76, RZ ;  /* 0x0000004c014d7210 */ /* 0x000fe40007ffe0ff */
[----:B------:R-:W-:Y:S02]  /*15510*/  IADD3 R76, PT, PT, R85, 0x1, RZ ;  /* 0x00000001554c7810 */ /* 0x000fe40007ffe0ff */
[----:B------:R-:W-:Y:S02]  /*15520*/  IADD3 R109, PT, PT, R1, R82, RZ ;  /* 0x00000052016d7210 */ /* 0x000fe40007ffe0ff */
[C---:B------:R-:W-:Y:S01]  /*15530*/  LOP3.LUT R82, R95.reuse, 0xff, RZ, 0xc0, !PT ;  /* 0x000000ff5f527812 */ /* 0x040fe200078ec0ff */
[----:B------:R-:W-:Y:S01]  /*15540*/  VIADD R95, R95, 0x1 ;  /* 0x000000015f5f7836 */ /* 0x000fe20000000000 */
[----:B------:R-:W-:Y:S01]  /*15550*/  LOP3.LUT R76, R76, 0xff, RZ, 0xc0, !PT ;  /* 0x000000ff4c4c7812 */ /* 0x000fe200078ec0ff */
[----:B------:R-:W4:Y:S01]  /*15560*/  LDL.U8 R77, [R77+0x96c] ;  /* 0x00096c004d4d7983 */ /* 0x000f220000100000 */
[----:B0-----:R-:W-:-:S02]  /*15570*/  LOP3.LUT R80, R123, 0xff, RZ, 0xc0, !PT ;  /* 0x000000ff7b507812 */ /* 0x001fc400078ec0ff */
[----:B------:R-:W-:Y:S01]  /*15580*/  IADD3 R81, PT, PT, R1, R76, RZ ;  /* 0x0000004c01517210 */ /* 0x000fe20007ffe0ff */
[----:B------:R-:W4:Y:S01]  /*15590*/  LDL.U8 R109, [R109+0x96c] ;  /* 0x00096c006d6d7983 */ /* 0x000f220000100000 */
[----:B------:R-:W-:Y:S01]  /*155a0*/  LOP3.LUT R76, R95, 0xff, RZ, 0xc0, !PT ;  /* 0x000000ff5f4c7812 */ /* 0x000fe200078ec0ff */
[----:B------:R-:W-:Y:S02]  /*155b0*/  IMAD.IADD R125, R1, 0x1, R80 ;  /* 0x00000001017d7824 */ /* 0x000fe400078e0250 */
[----:B------:R-:W-:Y:S01]  /*155c0*/  VIADD R80, R123, 0x1 ;  /* 0x000000017b507836 */ /* 0x000fe20000000000 */
[----:B------:R-:W-:Y:S01]  /*155d0*/  IADD3 R94, PT, PT, R1, R76, RZ ;  /* 0x0000004c015e7210 */ /* 0x000fe20007ffe0ff */
[----:B------:R4:W4:Y:S01]  /*155e0*/  LDL.U8 R95, [R81+0x96c] ;  /* 0x00096c00515f7983 */ /* 0x0009220000100000 */
[----:B------:R-:W-:Y:S02]  /*155f0*/  IADD3 R76, PT, PT, R107, 0x1, RZ ;  /* 0x000000016b4c7810 */ /* 0x000fe40007ffe0ff */
[----:B------:R-:W-:Y:S01]  /*15600*/  IADD3 R82, PT, PT, R1, R82, RZ ;  /* 0x0000005201527210 */ /* 0x000fe20007ffe0ff */
[----:B------:R-:W4:Y:S01]  /*15610*/  LDL.U8 R125, [R125+0x96c] ;  /* 0x00096c007d7d7983 */ /* 0x000f220000100000 */
[----:B------:R-:W-:-:S02]  /*15620*/  LOP3.LUT R76, R76, 0xff, RZ, 0xc0, !PT ;  /* 0x000000ff4c4c7812 */ /* 0x000fc400078ec0ff */
[----:B------:R-:W-:Y:S01]  /*15630*/  LOP3.LUT R80, R80, 0xff, RZ, 0xc0, !PT ;  /* 0x000000ff50507812 */ /* 0x000fe200078ec0ff */
[----:B------:R-:W4:Y:S02]  /*15640*/  LDL.U8 R94, [R94+0x96c] ;  /* 0x00096c005e5e7983 */ /* 0x000f240000100000 */
[C---:B------:R-:W-:Y:S01]  /*15650*/  IMAD.IADD R107, R1.reuse, 0x1, R76 ;  /* 0x00000001016b7824 */ /* 0x040fe200078e024c */
[----:B------:R-:W-:Y:S01]  /*15660*/  IADD3 R80, PT, PT, R1, R80, RZ ;  /* 0x0000005001507210 */ /* 0x000fe20007ffe0ff */
[----:B------:R-:W4:Y:S04]  /*15670*/  LDL.U8 R82, [R82+0x96c] ;  /* 0x00096c0052527983 */ /* 0x000f280000100000 */
[----:B------:R0:W4:Y:S04]  /*15680*/  LDL.U8 R106, [R80+0x96c] ;  /* 0x00096c00506a7983 */ /* 0x0001280000100000 */
[----:B------:R-:W4:Y:S01]  /*15690*/  LDL.U8 R107, [R107+0x96c] ;  /* 0x00096c006b6b7983 */ /* 0x000f220000100000 */
[----:B------:R-:W-:Y:S01]  /*156a0*/  FADD R93, R93, -1 ;  /* 0xbf8000005d5d7421 */ /* 0x000fe20000000000 */
[----:B------:R-:W-:-:S02]  /*156b0*/  R2UR UR18, R72 ;  /* 0x00000000481272ca */ /* 0x000fc400000e0000 */
[C---:B------:R-:W-:Y:S02]  /*156c0*/  R2UR UR19, R73.reuse ;  /* 0x00000000491372ca */ /* 0x040fe400000e0000 */
[C---:B------:R-:W-:Y:S02]  /*156d0*/  R2UR UR20, R72.reuse ;  /* 0x00000000481472ca */ /* 0x040fe400000e0000 */
[C---:B------:R-:W-:Y:S02]  /*156e0*/  R2UR UR21, R73.reuse ;  /* 0x00000000491572ca */ /* 0x040fe400000e0000 */
[C---:B------:R-:W-:Y:S02]  /*156f0*/  R2UR UR22, R72.reuse ;  /* 0x00000000481672ca */ /* 0x040fe400000e0000 */
[----:B------:R-:W-:Y:S02]  /*15700*/  R2UR UR23, R73 ;  /* 0x00000000491772ca */ /* 0x000fe400000e0000 */
[----:B------:R-:W-:-:S02]  /*15710*/  R2UR UR24, R72 ;  /* 0x00000000481872ca */ /* 0x000fc400000e0000 */
[C---:B------:R-:W-:Y:S02]  /*15720*/  R2UR UR25, R73.reuse ;  /* 0x00000000491972ca */ /* 0x040fe400000e0000 */
[----:B------:R-:W-:Y:S02]  /*15730*/  R2UR UR26, R72 ;  /* 0x00000000481a72ca */ /* 0x000fe400000e0000 */
[----:B------:R-:W-:Y:S01]  /*15740*/  R2UR UR27, R73 ;  /* 0x00000000491b72ca */ /* 0x000fe200000e0000 */
[----:B-----5:R-:W-:-:S04]  /*15750*/  FFMA R76, R84, R119, R121 ;  /* 0x00000077544c7223 */ /* 0x020fc80000000079 */
[----:B------:R-:W-:-:S04]  /*15760*/  FADD R76, -R111, R76 ;  /* 0x0000004c6f4c7221 */ /* 0x000fc80000000100 */
[----:B------:R-:W-:-:S04]  /*15770*/  FFMA R111, R70, R76, R111 ;  /* 0x0000004c466f7223 */ /* 0x000fc8000000006f */
[----:B------:R-:W-:Y:S01]  /*15780*/  FADD R111, -R108, R111 ;  /* 0x0000006f6c6f7221 */ /* 0x000fe20000000100 */
[----:B--2---:R-:W-:-:S04]  /*15790*/  FMUL R120, R93, R120 ;  /* 0x000000785d787220 */ /* 0x004fc80000400000 */
[----:B---3--:R-:W-:Y:S01]  /*157a0*/  FFMA R115, R6, R115, R120 ;  /* 0x0000007306737223 */ /* 0x008fe20000000078 */
[----:B----4-:R-:W-:-:S04]  /*157b0*/  FMUL R81, R93, R118 ;  /* 0x000000765d517220 */ /* 0x010fc80000400000 */
[----:B------:R-:W-:Y:S01]  /*157c0*/  FFMA R76, R6, R117, R81 ;  /* 0x00000075064c7223 */ /* 0x000fe20000000051 */
[----:B------:R-:W-:-:S03]  /*157d0*/  FMUL R126, R93, R126 ;  /* 0x0000007e5d7e7220 */ /* 0x000fc60000400000 */
[----:B------:R-:W-:Y:S01]  /*157e0*/  FFMA R81, R67, R114, R76 ;  /* 0x0000007243517223 */ /* 0x000fe2000000004c */
[----:B------:R-:W-:Y:S01]  /*157f0*/  FFMA R76, R84, R113, R115 ;  /* 0x00000071544c7223 */ /* 0x000fe20000000073 */
[----:B------:R-:W-:-:S03]  /*15800*/  FFMA R85, R91, R124, R126 ;  /* 0x0000007c5b557223 */ /* 0x000fc6000000007e */
[----:B------:R-:W-:Y:S01]  /*15810*/  FADD R76, -R81, R76 ;  /* 0x0000004c514c7221 */ /* 0x000fe20000000100 */
[----:B------:R-:W-:-:S04]  /*15820*/  FMUL R122, R93, R122 ;  /* 0x0000007a5d7a7220 */ /* 0x000fc80000400000 */
[----:B------:R-:W-:Y:S01]  /*15830*/  FFMA R116, R91, R116, R122 ;  /* 0x000000745b747223 */ /* 0x000fe2000000007a */
[----:B------:R-:W-:Y:S01]  /*15840*/  FFMA R91, R39, R111, R108 ;  /* 0x0000006f275b7223 */ /* 0x000fe2000000006c */
[----:B------:R-:W-:Y:S02]  /*15850*/  FFMA R108, R70, R76, R81 ;  /* 0x0000004c466c7223 */ /* 0x000fe40000000051 */
[----:B------:R-:W-:Y:S01]  /*15860*/  FFMA R93, R67, R110, R116 ;  /* 0x0000006e435d7223 */ /* 0x000fe20000000074 */
[----:B------:R-:W-:Y:S01]  /*15870*/  FFMA R110, R84, R83, R85 ;  /* 0x00000053546e7223 */ /* 0x000fe20000000055 */
[----:B------:R-:W-:Y:S02]  /*15880*/  LOP3.LUT R77, R77, 0xf, RZ, 0xc0, !PT ;  /* 0x0000000f4d4d7812 */ /* 0x000fe400078ec0ff */
[----:B------:R-:W-:-:S03]  /*15890*/  LOP3.LUT R85, R109, 0xf, RZ, 0xc0, !PT ;  /* 0x0000000f6d557812 */ /* 0x000fc600078ec0ff */
[----:B------:R-:W-:-:S04]  /*158a0*/  IMAD.WIDE.U32 R76, R77, 0xc, R78 ;  /* 0x0000000c4d4c7825 */ /* 0x000fc800078e004e */
[----:B------:R-:W-:Y:S01]  /*158b0*/  IMAD.WIDE.U32 R84, R85, 0xc, R78 ;  /* 0x0000000c55547825 */ /* 0x000fe200078e004e */
[----:B------:R-:W2:Y:S01]  /*158c0*/  LDG.E.CONSTANT R117, desc[UR22][R76.64] ;  /* 0x000000164c757981 */ /* 0x000ea2000c1e9900 */
[----:B------:R-:W-:-:S03]  /*158d0*/  LOP3.LUT R81, R125, 0xf, RZ, 0xc0, !PT ;  /* 0x0000000f7d517812 */ /* 0x000fc600078ec0ff */
[----:B------:R-:W3:Y:S02]  /*158e0*/  LDG.E.CONSTANT R109, desc[UR4][R84.64] ;  /* 0x00000004546d7981 */ /* 0x000ee4000c1e9900 */
[----:B0-----:R-:W-:Y:S02]  /*158f0*/  IMAD.WIDE.U32 R80, R81, 0xc, R78 ;  /* 0x0000000c51507825 */ /* 0x001fe400078e004e */
[----:B------:R-:W4:Y:S01]  /*15900*/  LDG.E.CONSTANT R114, desc[UR6][R84.64+0x4] ;  /* 0x0000040654727981 */ /* 0x000f22000c1e9900 */
[----:B------:R-:W-:-:S03]  /*15910*/  LOP3.LUT R83, R82, 0xf, RZ, 0xc0, !PT ;  /* 0x0000000f52537812 */ /* 0x000fc600078ec0ff */
[----:B------:R-:W5:Y:S01]  /*15920*/  LDG.E.CONSTANT R116, desc[UR8][R84.64+0x8] ;  /* 0x0000080854747981 */ /* 0x000f62000c1e9900 */
[----:B------:R-:W-:Y:S01]  /*15930*/  LOP3.LUT R95, R95, 0xf, RZ, 0xc0, !PT ;  /* 0x0000000f5f5f7812 */ /* 0x000fe200078ec0ff */
[----:B------:R-:W-:Y:S02]  /*15940*/  IMAD.WIDE.U32 R82, R83, 0xc, R78 ;  /* 0x0000000c53527825 */ /* 0x000fe400078e004e */
[----:B------:R-:W2:Y:S01]  /*15950*/  LDG.E.CONSTANT R113, desc[UR16][R80.64] ;  /* 0x0000001050717981 */ /* 0x000ea2000c1e9900 */
[----:B------:R-:W-:-:S03]  /*15960*/  LOP3.LUT R107, R107, 0xf, RZ, 0xc0, !PT ;  /* 0x0000000f6b6b7812 */ /* 0x000fc600078ec0ff */
[----:B------:R-:W2:Y:S04]  /*15970*/  LDG.E.CONSTANT R115, desc[UR18][R80.64+0x4] ;  /* 0x0000041250737981 */ /* 0x000ea8000c1e9900 */
[----:B------:R0:W3:Y:S04]  /*15980*/  LDG.E.CONSTANT R122, desc[UR20][R80.64+0x8] ;  /* 0x00000814507a7981 */ /* 0x0000e8000c1e9900 */
[----:B------:R-:W2:Y:S04]  /*15990*/  LDG.E.CONSTANT R124, desc[UR24][R76.64+0x4] ;  /* 0x000004184c7c7981 */ /* 0x000ea8000c1e9900 */
[----:B------:R1:W2:Y:S01]  /*159a0*/  LDG.E.CONSTANT R84, desc[UR26][R76.64+0x8] ;  /* 0x0000081a4c547981 */ /* 0x0002a2000c1e9900 */
[----:B0-----:R-:W-:-:S03]  /*159b0*/  LOP3.LUT R81, R94, 0xf, RZ, 0xc0, !PT ;  /* 0x0000000f5e517812 */ /* 0x001fc600078ec0ff */
[----:B------:R-:W2:Y:S04]  /*159c0*/  LDG.E.CONSTANT R111, desc[UR10][R82.64] ;  /* 0x0000000a526f7981 */ /* 0x000ea8000c1e9900 */
[----:B------:R-:W2:Y:S01]  /*159d0*/  LDG.E.CONSTANT R118, desc[UR12][R82.64+0x4] ;  /* 0x0000040c52767981 */ /* 0x000ea2000c1e9900 */
[----:B-1----:R-:W-:Y:S01]  /*159e0*/  LOP3.LUT R77, R106, 0xf, RZ, 0xc0, !PT ;  /* 0x0000000f6a4d7812 */ /* 0x002fe200078ec0ff */
[--C-:B------:R-:W-:Y:S02]  /*159f0*/  IMAD.WIDE.U32 R80, R81, 0xc, R78.reuse ;  /* 0x0000000c51507825 */ /* 0x100fe400078e004e */
[----:B------:R0:W2:Y:S02]  /*15a00*/  LDG.E.CONSTANT R120, desc[UR14][R82.64+0x8] ;  /* 0x0000080e52787981 */ /* 0x0000a4000c1e9900 */
[----:B------:R-:W-:-:S02]  /*15a10*/  IMAD.WIDE.U32 R76, R77, 0xc, R78 ;  /* 0x0000000c4d4c7825 */ /* 0x000fc400078e004e */
[----:B------:R-:W2:Y:S04]  /*15a20*/  LDG.E.CONSTANT R130, desc[UR14][R80.64+0x8] ;  /* 0x0000080e50827981 */ /* 0x000ea8000c1e9900 */
[----:B------:R-:W2:Y:S01]  /*15a30*/  LDG.E.CONSTANT R106, desc[UR8][R76.64+0x8] ;  /* 0x000008084c6a7981 */ /* 0x000ea2000c1e9900 */
[----:B0-----:R-:W-:-:S03]  /*15a40*/  IMAD.WIDE.U32 R82, R95, 0xc, R78 ;  /* 0x0000000c5f527825 */ /* 0x001fc600078e004e */
[----:B------:R-:W2:Y:S01]  /*15a50*/  LDG.E.CONSTANT R128, desc[UR12][R80.64+0x4] ;  /* 0x0000040c50807981 */ /* 0x000ea2000c1e9900 */
[----:B------:R-:W-:-:S03]  /*15a60*/  IMAD.WIDE.U32 R78, R107, 0xc, R78 ;  /* 0x0000000c6b4e7825 */ /* 0x000fc600078e004e */
[----:B------:R-:W2:Y:S04]  /*15a70*/  LDG.E.CONSTANT R126, desc[UR8][R82.64+0x8] ;  /* 0x00000808527e7981 */ /* 0x000ea8000c1e9900 */
[----:B------:R-:W2:Y:S04]  /*15a80*/  LDG.E.CONSTANT R134, desc[UR14][R78.64+0x8] ;  /* 0x0000080e4e867981 */ /* 0x000ea8000c1e9900 */
[----:B------:R-:W2:Y:S04]  /*15a90*/  LDG.E.CONSTANT R85, desc[UR4][R82.64] ;  /* 0x0000000452557981 */ /* 0x000ea8000c1e9900 */
[----:B------:R-:W2:Y:S04]  /*15aa0*/  LDG.E.CONSTANT R94, desc[UR6][R82.64+0x4] ;  /* 0x00000406525e7981 */ /* 0x000ea8000c1e9900 */
[----:B------:R-:W2:Y:S04]  /*15ab0*/  LDG.E.CONSTANT R132, desc[UR12][R78.64+0x4] ;  /* 0x0000040c4e847981 */ /* 0x000ea8000c1e9900 */
[----:B------:R-:W2:Y:S04]  /*15ac0*/  LDG.E.CONSTANT R95, desc[UR10][R80.64] ;  /* 0x0000000a505f7981 */ /* 0x000ea8000c1e9900 */
[----:B------:R-:W2:Y:S04]  /*15ad0*/  LDG.E.CONSTANT R82, desc[UR6][R76.64+0x4] ;  /* 0x000004064c527981 */ /* 0x000ea8000c1e9900 */
[----:B------:R0:W2:Y:S04]  /*15ae0*/  LDG.E.CONSTANT R107, desc[UR4][R76.64] ;  /* 0x000000044c6b7981 */ /* 0x0000a8000c1e9900 */
[----:B------:R1:W2:Y:S01]  /*15af0*/  LDG.E.CONSTANT R119, desc[UR10][R78.64] ;  /* 0x0000000a4e777981 */ /* 0x0002a2000c1e9900 */
[----:B0-----:R-:W-:Y:S01]  /*15b00*/  FADD R77, R37, -1 ;  /* 0xbf800000254d7421 */ /* 0x001fe20000000000 */
[----:B------:R-:W-:Y:S01]  /*15b10*/  FADD R76, R68, -1 ;  /* 0xbf800000444c7421 */ /* 0x000fe20000000000 */
[----:B------:R-:W-:-:S04]  /*15b20*/  FADD R110, -R93, R110 ;  /* 0x0000006e5d6e7221 */ /* 0x000fc80000000100 */
[----:B------:R-:W-:-:S04]  /*15b30*/  FFMA R93, R70, R110, R93 ;  /* 0x0000006e465d7223 */ /* 0x000fc8000000005d */
[----:B------:R-:W-:Y:S01]  /*15b40*/  FADD R93, -R108, R93 ;  /* 0x0000005d6c5d7221 */ /* 0x000fe20000000100 */
[----:B------:R-:W-:-:S03]  /*15b50*/  FADD R92, -R87, R92 ;  /* 0x0000005c575c7221 */ /* 0x000fc60000000100 */
[----:B------:R-:W-:Y:S01]  /*15b60*/  FFMA R108, R39, R93, R108 ;  /* 0x0000005d276c7223 */ /* 0x000fe2000000006c */
[----:B------:R-:W-:-:S03]  /*15b70*/  FFMA R87, R90, R92, R87 ;  /* 0x0000005c5a577223 */ /* 0x000fc60000000057 */
[----:B------:R-:W-:Y:S01]  /*15b80*/  FADD R108, -R91, R108 ;  /* 0x0000006c5b6c7221 */ /* 0x000fe20000000100 */
[----:B------:R-:W-:-:S03]  /*15b90*/  FFMA R87, R87, 128, R112 ;  /* 0x4300000057577823 */ /* 0x000fc60000000070 */
[----:B------:R-:W-:-:S04]  /*15ba0*/  FFMA R88, R88, R108, R91 ;  /* 0x0000006c58587223 */ /* 0x000fc8000000005b */
[----:B------:R-:W-:Y:S01]  /*15bb0*/  FFMA R87, R88, 256, R87 ;  /* 0x4380000058577823 */ /* 0x000fe20000000057 */
[----:B-----5:R-:W-:-:S04]  /*15bc0*/  FMUL R116, R89, R116 ;  /* 0x0000007459747220 */ /* 0x020fc80000400000 */
[----:B----4-:R-:W-:Y:S01]  /*15bd0*/  FFMA R81, R37, R114, R116 ;  /* 0x0000007225517223 */ /* 0x010fe20000000074 */
[C---:B---3--:R-:W-:Y:S01]  /*15be0*/  FMUL R122, R89.reuse, R122 ;  /* 0x0000007a597a7220 */ /* 0x048fe20000400000 */
[----:B--2---:R-:W-:Y:S02]  /*15bf0*/  FMUL R84, R89, R84 ;  /* 0x0000005459547220 */ /* 0x004fe40000400000 */
[----:B------:R-:W-:Y:S01]  /*15c00*/  FFMA R80, R68, R109, R81 ;  /* 0x0000006d44507223 */ /* 0x000fe20000000051 */
[----:B------:R-:W-:Y:S01]  /*15c10*/  FFMA R115, R115, R77, R122 ;  /* 0x0000004d73737223 */ /* 0x000fe2000000007a */
[C---:B------:R-:W-:Y:S01]  /*15c20*/  FMUL R83, R89.reuse, R120 ;  /* 0x0000007859537220 */ /* 0x040fe20000400000 */
[----:B------:R-:W-:-:S03]  /*15c30*/  FADD R89, R89, -1 ;  /* 0xbf80000059597421 */ /* 0x000fc60000000000 */
[----:B------:R-:W-:Y:S01]  /*15c40*/  FFMA R118, R37, R118, R83 ;  /* 0x0000007625767223 */ /* 0x000fe20000000053 */
[C---:B------:R-:W-:Y:S01]  /*15c50*/  FMUL R83, R89.reuse, R130 ;  /* 0x0000008259537220 */ /* 0x040fe20000400000 */
[----:B------:R-:W-:Y:S01]  /*15c60*/  FMUL R106, R89, R106 ;  /* 0x0000006a596a7220 */ /* 0x000fe20000400000 */
[----:B-1----:R-:W-:Y:S01]  /*15c70*/  FFMA R79, R77, R124, R84 ;  /* 0x0000007c4d4f7223 */ /* 0x002fe20000000054 */
[C---:B------:R-:W-:Y:S01]  /*15c80*/  FMUL R126, R89.reuse, R126 ;  /* 0x0000007e597e7220 */ /* 0x040fe20000400000 */
[----:B------:R-:W-:Y:S01]  /*15c90*/  FMUL R89, R89, R134 ;  /* 0x0000008659597220 */ /* 0x000fe20000400000 */
[----:B------:R-:W-:Y:S01]  /*15ca0*/  FFMA R83, R37, R128, R83 ;  /* 0x0000008025537223 */ /* 0x000fe20000000053 */
[----:B------:R-:W-:Y:S01]  /*15cb0*/  FFMA R78, R68, R113, R115 ;  /* 0x00000071444e7223 */ /* 0x000fe20000000073 */
[----:B------:R-:W-:Y:S01]  /*15cc0*/  FFMA R111, R111, R76, R118 ;  /* 0x0000004c6f6f7223 */ /* 0x000fe20000000076 */
[C---:B------:R-:W-:Y:S01]  /*15cd0*/  FFMA R79, R76.reuse, R117, R79 ;  /* 0x000000754c4f7223 */ /* 0x040fe2000000004f */
[----:B------:R-:W-:Y:S01]  /*15ce0*/  FFMA R81, R37, R94, R126 ;  /* 0x0000005e25517223 */ /* 0x000fe2000000007e */
[C---:B------:R-:W-:Y:S01]  /*15cf0*/  FFMA R132, R77.reuse, R132, R89 ;  /* 0x000000844d847223 */ /* 0x040fe20000000059 */
[----:B------:R-:W-:Y:S01]  /*15d00*/  FFMA R83, R76, R95, R83 ;  /* 0x0000005f4c537223 */ /* 0x000fe20000000053 */
[----:B------:R-:W-:Y:S01]  /*15d10*/  FFMA R106, R77, R82, R106 ;  /* 0x000000524d6a7223 */ /* 0x000fe2000000006a */
[----:B------:R-:W-:-:S03]  /*15d20*/  FFMA R82, R68, R85, R81 ;  /* 0x0000005544527223 */ /* 0x000fc60000000051 */
[----:B------:R-:W-:Y:S01]  /*15d30*/  FFMA R106, R68, R107, R106 ;  /* 0x0000006b446a7223 */ /* 0x000fe2000000006a */
        /* <DEDUP_REMOVED lines=8> */
[----:B------:R-:W-:Y:S02]  /*15dc0*/  FFMA R106, R71, R119, R106 ;  /* 0x00000077476a7223 */ /* 0x000fe4000000006a */
[----:B------:R-:W-:-:S02]  /*15dd0*/  FADD R78, -R111, R78 ;  /* 0x0000004e6f4e7221 */ /* 0x000fc40000000100 */
[----:B------:R-:W-:Y:S02]  /*15de0*/  FADD R106, -R83, R106 ;  /* 0x0000006a536a7221 */ /* 0x000fe40000000100 */
[C---:B------:R-:W-:Y:S02]  /*15df0*/  FFMA R111, R40.reuse, R78, R111 ;  /* 0x0000004e286f7223 */ /* 0x040fe4000000006f */
[----:B------:R-:W-:-:S04]  /*15e00*/  FFMA R106, R40, R106, R83 ;  /* 0x0000006a286a7223 */ /* 0x000fc80000000053 */
[----:B------:R-:W-:-:S04]  /*15e10*/  FADD R106, -R111, R106 ;  /* 0x0000006a6f6a7221 */ /* 0x000fc80000000100 */
[----:B------:R-:W-:-:S04]  /*15e20*/  FFMA R86, R86, R106, R111 ;  /* 0x0000006a56567223 */ /* 0x000fc8000000006f */
[----:B------:R-:W-:-:S05]  /*15e30*/  FFMA R86, R86, 512, R87 ;  /* 0x4400000056567823 */ /* 0x000fca0000000057 */
[----:B------:R-:W-:-:S13]  /*15e40*/  FSETP.GEU.AND P0, PT, R86, -512, PT ;  /* 0xc40000005600780b */ /* 0x000fda0003f0e000 */
[----:B------:R-:W-:Y:S05]  /*15e50*/  @!P0 BREAK.RELIABLE B4 ;  /* 0x0000000000048942 */ /* 0x000fea0003800100 */
[----:B------:R-:W-:Y:S05]  /*15e60*/  @!P0 BREAK.RELIABLE B0 ;  /* 0x0000000000008942 */ /* 0x000fea0003800100 */
[----:B------:R-:W-:Y:S05]  /*15e70*/  @!P0 BRA `(.L_x_70) ;  /* 0x0000000000248947 */ /* 0x000fea0003800000 */
.L_x_69:
[----:B------:R-:W-:Y:S05]  /*15e80*/  BSYNC.RELIABLE B4 ;  /* 0x0000000000047941 */ /* 0x000fea0003800100 */
.L_x_68:
[----:B------:R-:W-:-:S04]  /*15e90*/  IADD3 R105, PT, PT, R105, 0xc8, RZ ;  /* 0x000000c869697810 */ /* 0x000fc80007ffe0ff */
[----:B------:R-:W-:-:S13]  /*15ea0*/  ISETP.GE.AND P0, PT, R105, 0xc9, PT ;  /* 0x000000c96900780c */ /* 0x000fda0003f06270 */
[----:B------:R-:W-:Y:S05]  /*15eb0*/  @!P0 BRA `(.L_x_71) ;  /* 0xffffff9000508947 */ /* 0x000fea000383ffff */
[----:B------:R-:W-:Y:S05]  /*15ec0*/  BSYNC.RELIABLE B0 ;  /* 0x0000000000007941 */ /* 0x000fea0003800100 */
.L_x_59:
[----:B------:R-:W-:-:S13]  /*15ed0*/  ISETP.GT.AND P0, PT, R51, RZ, PT ;  /* 0x000000ff3300720c */ /* 0x000fda0003f04270 */
[----:B------:R-:W-:Y:S05]  /*15ee0*/  @P0 EXIT ;  /* 0x000000000000094d */ /* 0x000fea0003800000 */
[----:B------:R-:W-:Y:S01]  /*15ef0*/  IADD3 R51, PT, PT, R51, 0xc8, RZ ;  /* 0x000000c833337810 */ /* 0x000fe20007ffe0ff */
[----:B------:R-:W-:Y:S06]  /*15f00*/  BRA `(.L_x_72) ;  /* 0xffffff8800407947 */ /* 0x000fec000383ffff */
.L_x_70:
[----:B------:R-:W-:Y:S05]  /*15f10*/  BSYNC.RECONVERGENT B3 ;  /* 0x0000000000037941 */ /* 0x000fea0003800200 */
.L_x_58:
[----:B------:R-:W0:Y:S01]  /*15f20*/  S2R R2, SR_TID.X ;  /* 0x0000000000027919 */ /* 0x000e220000002100 */
[----:B------:R-:W0:Y:S01]  /*15f30*/  S2UR UR4, SR_CTAID.X ;  /* 0x00000000000479c3 */ /* 0x000e220000002500 */
[----:B------:R-:W-:Y:S02]  /*15f40*/  R2UR UR6, R72 ;  /* 0x00000000480672ca */ /* 0x000fe400000e0000 */
[----:B------:R-:W-:-:S05]  /*15f50*/  R2UR UR7, R73 ;  /* 0x00000000490772ca */ /* 0x000fca00000e0000 */
[----:B------:R-:W0:Y:S08]  /*15f60*/  LDC R51, c[0x0][0x360] ;  /* 0x0000d800ff337b82 */ /* 0x000e300000000800 */
[----:B------:R-:W1:Y:S01]  /*15f70*/  LDC.64 R54, c[0x0][0x388] ;  /* 0x0000e200ff367b82 */ /* 0x000e620000000a00 */
[----:B0-----:R-:W-:-:S04]  /*15f80*/  IMAD R51, R51, UR4, R2 ;  /* 0x0000000433337c24 */ /* 0x001fc8000f8e0202 */
[----:B-1----:R-:W-:-:S05]  /*15f90*/  IMAD.WIDE.U32 R54, R51, 0x4, R54 ;  /* 0x0000000433367825 */ /* 0x002fca00078e0036 */
[----:B------:R0:W5:Y:S01]  /*15fa0*/  LDG.E R51, desc[UR6][R54.64] ;  /* 0x0000000636337981 */ /* 0x000162000c1e1900 */
[----:B------:R-:W-:-:S07]  /*15fb0*/  IMAD.MOV.U32 R52, RZ, RZ, -0x100 ;  /* 0xffffff00ff347424 */ /* 0x000fce00078e00ff */
.L_x_85:
[----:B------:R-:W-:Y:S01]  /*15fc0*/  SHF.R.S32.HI R91, RZ, 0x2, R52 ;  /* 0x00000002ff5b7819 */ /* 0x000fe20000011434 */
[----:B------:R-:W-:Y:S01]  /*15fd0*/  HFMA2 R87, -RZ, RZ, 2.046875, 0 ;  /* 0x40180000ff577431 */ /* 0x000fe200000001ff */
[----:B------:R-:W-:Y:S01]  /*15fe0*/  MOV R86, 0x0 ;  /* 0x0000000000567802 */ /* 0x000fe20000000f00 */
[----:B------:R-:W-:Y:S01]  /*15ff0*/  VIADD R52, R52, 0x4 ;  /* 0x0000000434347836 */ /* 0x000fe20000000000 */
[----:B------:R-:W-:Y:S01]  /*16000*/  I2FP.F32.S32 R91, R91 ;  /* 0x0000005b005b7245 */ /* 0x000fe20000201400 */
[----:B------:R-:W-:Y:S01]  /*16010*/  BSSY.RECONVERGENT B3, `(.L_x_73) ;  /* 0x000076d000037945 */ /* 0x000fe20003800200 */
[----:B------:R-:W-:Y:S02]  /*16020*/  MOV R106, 0xffffff00 ;  /* 0xffffff00006a7802 */ /* 0x000fe40000000f00 */
[----:B------:R-:W-:Y:S01]  /*16030*/  ISETP.GE.AND P2, PT, R52, 0x101, PT ;  /* 0x000001013400780c */ /* 0x000fe20003f46270 */
[----:B------:R-:W-:Y:S01]  /*16040*/  FADD R96, R74, R91 ;  /* 0x0000005b4a607221 */ /* 0x000fe20000000000 */
[C---:B------:R-:W-:Y:S01]  /*16050*/  FFMA R98, R91.reuse, 0.25, R16 ;  /* 0x3e8000005b627823 */ /* 0x040fe20000000010 */
[C---:B------:R-:W-:Y:S01]  /*16060*/  FFMA R97, R91.reuse, 0.5, R28 ;  /* 0x3f0000005b617823 */ /* 0x040fe2000000001c */
[C---:B------:R-:W-:Y:S01]  /*16070*/  FFMA R99, R91.reuse, 0.125, R26 ;  /* 0x3e0000005b637823 */ /* 0x040fe2000000001a */
[----:B-1----:R-:W1:Y:S01]  /*16080*/  FRND.FLOOR R53, R96 ;  /* 0x0000006000357307 */ /* 0x002e620000205000 */
[C---:B------:R-:W-:Y:S01]  /*16090*/  FFMA R101, R91.reuse, 0.03125, R24 ;  /* 0x3d0000005b657823 */ /* 0x040fe20000000018 */
[C---:B------:R-:W-:Y:S01]  /*160a0*/  FFMA R100, R91.reuse, 0.0625, R12 ;  /* 0x3d8000005b647823 */ /* 0x040fe2000000000c */
[C---:B------:R-:W-:Y:S01]  /*160b0*/  FFMA R102, R91.reuse, 0.015625, R8 ;  /* 0x3c8000005b667823 */ /* 0x040fe20000000008 */
[C---:B------:R-:W-:Y:S01]  /*160c0*/  FFMA R104, R91.reuse, 0.00390625, R4 ;  /* 0x3b8000005b687823 */ /* 0x040fe20000000004 */
[C---:B------:R-:W-:Y:S01]  /*160d0*/  FFMA R103, R91.reuse, 0.0078125, R22 ;  /* 0x3c0000005b677823 */ /* 0x040fe20000000016 */
[----:B------:R-:W-:-:S02]  /*160e0*/  FFMA R105, R91, 0.001953125, R20 ;  /* 0x3b0000005b697823 */ /* 0x000fc40000000014 */
[----:B------:R-:W-:Y:S01]  /*160f0*/  FRND.FLOOR R61, R98 ;  /* 0x00000062003d7307 */ /* 0x000fe20000205000 */
[----:B-1----:R-:W-:-:S07]  /*16100*/  FADD R53, R96, -R53 ;  /* 0x8000003560357221 */ /* 0x002fce0000000000 */
[----:B------:R-:W1:Y:S01]  /*16110*/  FRND.FLOOR R60, R97 ;  /* 0x00000061003c7307 */ /* 0x000e620000205000 */
[----:B------:R-:W-:-:S04]  /*16120*/  FMUL R2, R53, R53 ;  /* 0x0000003535027220 */ /* 0x000fc80000400000 */
[----:B------:R-:W-:-:S03]  /*16130*/  FMUL R2, R53, R2 ;  /* 0x0000000235027220 */ /* 0x000fc60000400000 */
[----:B0-----:R-:W0:Y:S08]  /*16140*/  F2F.F64.F32 R54, R53 ;  /* 0x0000003500367310 */ /* 0x001e300000201800 */
[----:B------:R-:W2:Y:S01]  /*16150*/  F2F.F64.F32 R56, R2 ;  /* 0x0000000200387310 */ /* 0x000ea20000201800 */
[----:B0-----:R-:W-:-:S07]  /*16160*/  DFMA R58, R54, R86, -15 ;  /* 0xc02e0000363a742b */ /* 0x001fce0000000056 */
[----:B------:R-:W0:Y:S01]  /*16170*/  FRND.FLOOR R68, R99 ;  /* 0x0000006300447307 */ /* 0x000e220000205000 */
[----:B------:R-:W-:-:S07]  /*16180*/  DFMA R58, R54, R58, 10 ;  /* 0x40240000363a742b */ /* 0x000fce000000003a */
[----:B------:R-:W-:Y:S01]  /*16190*/  FRND.FLOOR R80, R103 ;  /* 0x0000006700507307 */ /* 0x000fe20000205000 */
[----:B-1----:R-:W-:Y:S01]  /*161a0*/  FADD R54, R97, -R60 ;  /* 0x8000003c61367221 */ /* 0x002fe20000000000 */
[----:B--2---:R-:W-:-:S06]  /*161b0*/  DMUL R58, R56, R58 ;  /* 0x0000003a383a7228 */ /* 0x004fcc0000000000 */
[----:B------:R-:W1:Y:S01]  /*161c0*/  F2F.F64.F32 R62, R54 ;  /* 0x00000036003e7310 */ /* 0x000e620000201800 */
[----:B------:R-:W-:Y:S01]  /*161d0*/  FADD R56, R98, -R61 ;  /* 0x8000003d62387221 */ /* 0x000fe20000000000 */
[----:B------:R-:W-:-:S04]  /*161e0*/  FMUL R57, R54, R54 ;  /* 0x0000003636397220 */ /* 0x000fc80000400000 */
[----:B------:R-:W-:Y:S01]  /*161f0*/  FMUL R2, R54, R57 ;  /* 0x0000003936027220 */ /* 0x000fe20000400000 */
[C---:B------:R-:W-:Y:S01]  /*16200*/  FMUL R57, R56.reuse, R56 ;  /* 0x0000003838397220 */ /* 0x040fe20000400000 */
[----:B------:R-:W2:Y:S03]  /*16210*/  F2F.F64.F32 R66, R56 ;  /* 0x0000003800427310 */ /* 0x000ea60000201800 */
[----:B------:R-:W-:Y:S01]  /*16220*/  FMUL R70, R56, R57 ;  /* 0x0000003938467220 */ /* 0x000fe20000400000 */
[----:B-1----:R-:W-:-:S04]  /*16230*/  DFMA R64, R62, R86, -15 ;  /* 0xc02e00003e40742b */ /* 0x002fc80000000056 */
[----:B------:R2:W-:Y:S04]  /*16240*/  F2F.F32.F64 R55, R58 ;  /* 0x0000003a00377310 */ /* 0x0005e80000301000 */
[----:B------:R-:W-:-:S04]  /*16250*/  DFMA R64, R62, R64, 10 ;  /* 0x402400003e40742b */ /* 0x000fc80000000040 */
[----:B------:R-:W1:Y:S01]  /*16260*/  F2F.F64.F32 R60, R2 ;  /* 0x00000002003c7310 */ /* 0x000e620000201800 */
[----:B--2---:R-:W-:-:S07]  /*16270*/  DFMA R58, R66, R86, -15 ;  /* 0xc02e0000423a742b */ /* 0x004fce0000000056 */
[----:B------:R-:W2:Y:S01]  /*16280*/  F2F.F64.F32 R62, R70 ;  /* 0x00000046003e7310 */ /* 0x000ea20000201800 */
[----:B------:R-:W-:Y:S01]  /*16290*/  DFMA R66, R66, R58, 10 ;  /* 0x402400004242742b */ /* 0x000fe2000000003a */
[----:B0-----:R-:W-:Y:S01]  /*162a0*/  FADD R58, R99, -R68 ;  /* 0x80000044633a7221 */ /* 0x001fe20000000000 */
[----:B-1----:R-:W-:-:S05]  /*162b0*/  DMUL R60, R60, R64 ;  /* 0x000000403c3c7228 */ /* 0x002fca0000000000 */
[----:B------:R-:W0:Y:S01]  /*162c0*/  F2F.F64.F32 R68, R58 ;  /* 0x0000003a00447310 */ /* 0x000e220000201800 */
[----:B------:R-:W-:-:S04]  /*162d0*/  FMUL R65, R58, R58 ;  /* 0x0000003a3a417220 */ /* 0x000fc80000400000 */
[----:B------:R-:W-:Y:S01]  /*162e0*/  FMUL R65, R58, R65 ;  /* 0x000000413a417220 */ /* 0x000fe20000400000 */
[----:B--2---:R-:W-:Y:S02]  /*162f0*/  DMUL R62, R62, R66 ;  /* 0x000000423e3e7228 */ /* 0x004fe40000000000 */
[----:B------:R-:W1:Y:S01]  /*16300*/  FRND.FLOOR R2, R101 ;  /* 0x0000006500027307 */ /* 0x000e620000205000 */
[----:B0-----:R-:W-:-:S07]  /*16310*/  DFMA R66, R68, R86, -15 ;  /* 0xc02e00004442742b */ /* 0x001fce0000000056 */
[----:B------:R-:W0:Y:S01]  /*16320*/  F2F.F64.F32 R64, R65 ;  /* 0x0000004100407310 */ /* 0x000e220000201800 */
[----:B------:R-:W-:-:S07]  /*16330*/  DFMA R66, R68, R66, 10 ;  /* 0x402400004442742b */ /* 0x000fce0000000042 */
[----:B------:R1:W-:Y:S01]  /*16340*/  F2F.F32.F64 R59, R62 ;  /* 0x0000003e003b7310 */ /* 0x0003e20000301000 */
[----:B0-----:R-:W-:-:S07]  /*16350*/  DMUL R66, R64, R66 ;  /* 0x0000004240427228 */ /* 0x001fce0000000000 */
[----:B------:R0:W-:Y:S01]  /*16360*/  F2F.F32.F64 R57, R60 ;  /* 0x0000003c00397310 */ /* 0x0001e20000301000 */
[----:B-1----:R-:W-:-:S04]  /*16370*/  FADD R62, R101, -R2 ;  /* 0x80000002653e7221 */ /* 0x002fc80000000000 */
[----:B------:R-:W-:-:S03]  /*16380*/  FMUL R63, R62, R62 ;  /* 0x0000003e3e3f7220 */ /* 0x000fc60000400000 */
[----:B------:R-:W1:Y:S01]  /*16390*/  F2F.F64.F32 R64, R62 ;  /* 0x0000003e00407310 */ /* 0x000e620000201800 */
[----:B------:R-:W-:-:S07]  /*163a0*/  FMUL R75, R62, R63 ;  /* 0x0000003f3e4b7220 */ /* 0x000fce0000400000 */
[----:B0-----:R-:W0:Y:S01]  /*163b0*/  FRND.FLOOR R61, R100 ;  /* 0x00000064003d7307 */ /* 0x001e220000205000 */
[----:B-1----:R-:W-:-:S07]  /*163c0*/  DFMA R78, R64, R86, -15 ;  /* 0xc02e0000404e742b */ /* 0x002fce0000000056 */
[----:B------:R-:W-:Y:S01]  /*163d0*/  F2F.F32.F64 R60, R66 ;  /* 0x00000042003c7310 */ /* 0x000fe20000301000 */
[----:B0-----:R-:W-:Y:S01]  /*163e0*/  FADD R61, R100, -R61 ;  /* 0x8000003d643d7221 */ /* 0x001fe20000000000 */
[----:B------:R-:W-:-:S06]  /*163f0*/  DFMA R78, R64, R78, 10 ;  /* 0x40240000404e742b */ /* 0x000fcc000000004e */
[----:B------:R-:W0:Y:S01]  /*16400*/  F2F.F64.F32 R66, R75 ;  /* 0x0000004b00427310 */ /* 0x000e220000201800 */
[----:B------:R-:W-:-:S04]  /*16410*/  FMUL R2, R61, R61 ;  /* 0x0000003d3d027220 */ /* 0x000fc80000400000 */
[----:B------:R-:W-:-:S03]  /*16420*/  FMUL R2, R61, R2 ;  /* 0x000000023d027220 */ /* 0x000fc60000400000 */
[----:B------:R-:W1:Y:S01]  /*16430*/  FRND.FLOOR R65, R102 ;  /* 0x0000006600417307 */ /* 0x000e620000205000 */
[----:B0-----:R-:W-:-:S07]  /*16440*/  DMUL R78, R66, R78 ;  /* 0x0000004e424e7228 */ /* 0x001fce0000000000 */
[----:B------:R-:W0:Y:S01]  /*16450*/  F2F.F64.F32 R70, R61 ;  /* 0x0000003d00467310 */ /* 0x000e220000201800 */
[----:B-1----:R-:W-:-:S07]  /*16460*/  FADD R65, R102, -R65 ;  /* 0x8000004166417221 */ /* 0x002fce0000000000 */
[----:B------:R1:W2:Y:S01]  /*16470*/  F2F.F64.F32 R68, R2 ;  /* 0x0000000200447310 */ /* 0x0002a20000201800 */
[----:B0-----:R-:W-:-:S07]  /*16480*/  DFMA R76, R70, R86, -15 ;  /* 0xc02e0000464c742b */ /* 0x001fce0000000056 */
[----:B------:R-:W0:Y:S01]  /*16490*/  F2F.F64.F32 R66, R65 ;  /* 0x0000004100427310 */ /* 0x000e220000201800 */
[----:B-1----:R-:W-:-:S04]  /*164a0*/  FMUL R2, R65, R65 ;  /* 0x0000004141027220 */ /* 0x002fc80000400000 */
[----:B------:R-:W-:Y:S01]  /*164b0*/  FMUL R2, R65, R2 ;  /* 0x0000000241027220 */ /* 0x000fe20000400000 */
[----:B------:R-:W-:Y:S02]  /*164c0*/  DFMA R76, R70, R76, 10 ;  /* 0x40240000464c742b */ /* 0x000fe4000000004c */
[----:B------:R-:W1:Y:S06]  /*164d0*/  FRND.FLOOR R75, R104 ;  /* 0x00000068004b7307 */ /* 0x000e6c0000205000 */
[----:B--2---:R-:W-:Y:S02]  /*164e0*/  DMUL R76, R68, R76 ;  /* 0x0000004c444c7228 */ /* 0x004fe40000000000 */
[----:B------:R-:W-:Y:S01]  /*164f0*/  F2F.F32.F64 R64, R78 ;  /* 0x0000004e00407310 */ /* 0x000fe20000301000 */
[----:B0-----:R-:W-:-:S07]  /*16500*/  DFMA R70, R66, R86, -15 ;  /* 0xc02e00004246742b */ /* 0x001fce0000000056 */
[----:B------:R-:W0:Y:S01]  /*16510*/  F2F.F64.F32 R68, R2 ;  /* 0x0000000200447310 */ /* 0x000e220000201800 */
[----:B------:R-:W-:-:S07]  /*16520*/  DFMA R66, R66, R70, 10 ;  /* 0x402400004242742b */ /* 0x000fce0000000046 */
[----:B------:R-:W2:Y:S08]  /*16530*/  FRND.FLOOR R70, R105 ;  /* 0x0000006900467307 */ /* 0x000eb00000205000 */
[----:B------:R0:W-:Y:S08]  /*16540*/  F2F.F32.F64 R63, R76 ;  /* 0x0000004c003f7310 */ /* 0x0001f00000301000 */
[----:B------:R-:W3:Y:S01]  /*16550*/  F2I.FLOOR.NTZ R96, R96 ;  /* 0x0000006000607305 */ /* 0x000ee20000207100 */
[----:B0-----:R-:W-:Y:S01]  /*16560*/  DMUL R76, R68, R66 ;  /* 0x00000042444c7228 */ /* 0x001fe20000000000 */
[----:B-1----:R-:W-:Y:S01]  /*16570*/  FADD R68, R104, -R75 ;  /* 0x8000004b68447221 */ /* 0x002fe20000000000 */
[----:B------:R-:W-:Y:S01]  /*16580*/  FADD R67, R103, -R80 ;  /* 0x8000005067437221 */ /* 0x000fe20000000000 */
[----:B--2---:R-:W-:-:S04]  /*16590*/  FADD R69, R105, -R70 ;  /* 0x8000004669457221 */ /* 0x004fc80000000000 */
[----:B------:R-:W0:Y:S01]  /*165a0*/  F2F.F64.F32 R80, R68 ;  /* 0x0000004400507310 */ /* 0x000e220000201800 */
[----:B------:R-:W-:Y:S01]  /*165b0*/  FMUL R2, R67, R67 ;  /* 0x0000004343027220 */ /* 0x000fe20000400000 */
[C---:B------:R-:W-:Y:S01]  /*165c0*/  FMUL R75, R68.reuse, R68 ;  /* 0x00000044444b7220 */ /* 0x040fe20000400000 */
[----:B------:R-:W-:Y:S02]  /*165d0*/  FMUL R90, R69, R69 ;  /* 0x00000045455a7220 */ /* 0x000fe40000400000 */
[----:B------:R-:W-:Y:S01]  /*165e0*/  FMUL R2, R67, R2 ;  /* 0x0000000243027220 */ /* 0x000fe20000400000 */
[----:B------:R-:W-:Y:S01]  /*165f0*/  FMUL R75, R68, R75 ;  /* 0x0000004b444b7220 */ /* 0x000fe20000400000 */
[----:B------:R-:W-:Y:S01]  /*16600*/  FMUL R90, R69, R90 ;  /* 0x0000005a455a7220 */ /* 0x000fe20000400000 */
[----:B------:R-:W1:Y:S01]  /*16610*/  F2F.F64.F32 R84, R67 ;  /* 0x0000004300547310 */ /* 0x000e620000201800 */
[----:B0-----:R-:W-:-:S07]  /*16620*/  DFMA R82, R80, R86, -15 ;  /* 0xc02e00005052742b */ /* 0x001fce0000000056 */
[----:B------:R-:W0:Y:S01]  /*16630*/  F2F.F64.F32 R70, R69 ;  /* 0x0000004500467310 */ /* 0x000e220000201800 */
[----:B-1----:R-:W-:-:S07]  /*16640*/  DFMA R88, R84, R86, -15 ;  /* 0xc02e00005458742b */ /* 0x002fce0000000056 */
[----:B------:R-:W-:Y:S01]  /*16650*/  F2F.F32.F64 R66, R76 ;  /* 0x0000004c00427310 */ /* 0x000fe20000301000 */
[----:B------:R-:W-:Y:S02]  /*16660*/  DFMA R82, R80, R82, 10 ;  /* 0x402400005052742b */ /* 0x000fe40000000052 */
[----:B0-----:R-:W-:-:S05]  /*16670*/  DFMA R86, R70, R86, -15 ;  /* 0xc02e00004656742b */ /* 0x001fca0000000056 */
[----:B------:R0:W1:Y:S01]  /*16680*/  F2F.F64.F32 R78, R2 ;  /* 0x00000002004e7310 */ /* 0x0000620000201800 */
[----:B------:R-:W-:Y:S02]  /*16690*/  DFMA R84, R84, R88, 10 ;  /* 0x402400005454742b */ /* 0x000fe40000000058 */
[----:B------:R-:W-:-:S05]  /*166a0*/  DFMA R86, R70, R86, 10 ;  /* 0x402400004656742b */ /* 0x000fca0000000056 */
[----:B------:R-:W2:Y:S01]  /*166b0*/  F2F.F64.F32 R76, R75 ;  /* 0x0000004b004c7310 */ /* 0x000ea20000201800 */
[----:B0-----:R-:W-:Y:S01]  /*166c0*/  FMUL R2, R91, 100 ;  /* 0x42c800005b027820 */ /* 0x001fe20000400000 */
[----:B-1----:R-:W-:-:S06]  /*166d0*/  DMUL R78, R78, R84 ;  /* 0x000000544e4e7228 */ /* 0x002fcc0000000000 */
[----:B------:R-:W0:Y:S01]  /*166e0*/  F2F.F64.F32 R80, R90 ;  /* 0x0000005a00507310 */ /* 0x000e220000201800 */
[----:B--2---:R-:W-:-:S07]  /*166f0*/  DMUL R76, R76, R82 ;  /* 0x000000524c4c7228 */ /* 0x004fce0000000000 */
[----:B------:R1:W2:Y:S01]  /*16700*/  F2F.F32.F64 R70, R78 ;  /* 0x0000004e00467310 */ /* 0x0002a20000301000 */
[----:B0-----:R-:W-:-:S07]  /*16710*/  DMUL R80, R80, R86 ;  /* 0x0000005650507228 */ /* 0x001fce0000000000 */
[----:B------:R1:W0:Y:S08]  /*16720*/  F2F.F32.F64 R71, R76 ;  /* 0x0000004c00477310 */ /* 0x0002300000301000 */
[----:B------:R1:W4:Y:S08]  /*16730*/  F2F.F32.F64 R75, R80 ;  /* 0x00000050004b7310 */ /* 0x0003300000301000 */
        /* <DEDUP_REMOVED lines=9> */
.L_x_84:
[----:B------:R-:W-:Y:S01]  /*167d0*/  SHF.R.S32.HI R108, RZ, 0x2, R106 ;  /* 0x00000002ff6c7819 */ /* 0x000fe2000001146a */
[----:B------:R-:W-:Y:S01]  /*167e0*/  BSSY.RECONVERGENT B5, `(.L_x_74) ;  /* 0x00000f1000057945 */ /* 0x000fe20003800200 */
[----:B------:R-:W-:Y:S01]  /*167f0*/  MOV R94, RZ ;  /* 0x000000ff005e7202 */ /* 0x000fe20000000f00 */
[----:B------:R-:W-:Y:S01]  /*16800*/  IMAD.MOV.U32 R92, RZ, RZ, RZ ;  /* 0x000000ffff5c7224 */ /* 0x000fe200078e00ff */
[----:B------:R-:W-:-:S05]  /*16810*/  I2FP.F32.S32 R108, R108 ;  /* 0x0000006c006c7245 */ /* 0x000fca0000201400 */
[----:B-1----:R-:W-:-:S07]  /*16820*/  FMUL R90, R108, 100 ;  /* 0x42c800006c5a7820 */ /* 0x002fce0000400000 */
.L_x_81:
[----:B------:R-:W-:Y:S01]  /*16830*/  HFMA2 R91, -RZ, RZ, 0, 5.9604644775390625e-08 ;  /* 0x00000001ff5b7431 */ /* 0x000fe200000001ff */
        /* <DEDUP_REMOVED lines=13> */
[----:B0----5:R-:W-:Y:S05]  /*16910*/  CALL.REL.NOINC `($__internal_0_$__cuda_sm3x_div_rn_noftz_f32_slowpath) ;  /* 0x0000006c007c7944 */ /* 0x021fea0003c00000 */
[----:B------:R-:W-:-:S07]  /*16920*/  IMAD.MOV.U32 R80, RZ, RZ, R83 ;  /* 0x000000ffff507224 */ /* 0x000fce00078e0053 */
.L_x_76:
[----:B------:R-:W-:Y:S05]  /*16930*/  BSYNC.RECONVERGENT B6 ;  /* 0x0000000000067941 */ /* 0x000fea0003800200 */
.L_x_75:
        /* <DEDUP_REMOVED lines=9> */
[----:B------:R-:W-:Y:S02]  /*169d0*/  MOV R76, RZ ;  /* 0x000000ff004c7202 */ /* 0x000fe40000000f00 */
[----:B------:R-:W-:-:S07]  /*169e0*/  MOV R78, 0x16a00 ;  /* 0x00016a00004e7802 */ /* 0x000fce0000000f00 */
[----:B0----5:R-:W-:Y:S05]  /*169f0*/  CALL.REL.NOINC `($__internal_0_$__cuda_sm3x_div_rn_noftz_f32_slowpath) ;  /* 0x0000006c00447944 */ /* 0x021fea0003c00000 */
[----:B------:R-:W-:-:S07]  /*16a00*/  MOV R79, R83 ;  /* 0x00000053004f7202 */ /* 0x000fce0000000f00 */
.L_x_78:
[----:B------:R-:W-:Y:S05]  /*16a10*/  BSYNC.RECONVERGENT B6 ;  /* 0x0000000000067941 */ /* 0x000fea0003800200 */
.L_x_77:
        /* <DEDUP_REMOVED lines=9> */
[----:B------:R-:W-:Y:S01]  /*16ab0*/  IMAD.MOV.U32 R76, RZ, RZ, R90 ;  /* 0x000000ffff4c7224 */ /* 0x000fe200078e005a */
[----:B------:R-:W-:-:S07]  /*16ac0*/  MOV R78, 0x16ae0 ;  /* 0x00016ae0004e7802 */ /* 0x000fce0000000f00 */
[----:B0----5:R-:W-:Y:S05]  /*16ad0*/  CALL.REL.NOINC `($__internal_0_$__cuda_sm3x_div_rn_noftz_f32_slowpath) ;  /* 0x0000006c000c7944 */ /* 0x021fea0003c00000 */
[----:B------:R-:W-:-:S07]  /*16ae0*/  MOV R112, R83 ;  /* 0x0000005300707202 */ /* 0x000fce0000000f00 */
.L_x_80:
[----:B------:R-:W-:Y:S05]  /*16af0*/  BSYNC.RECONVERGENT B6 ;  /* 0x0000000000067941 */ /* 0x000fea0003800200 */
.L_x_79:
[----:B------:R-:W-:-:S05]  /*16b00*/  IMAD R95, R92, 0x10c, R1 ;  /* 0x0000010c5c5f7824 */ /* 0x000fca00078e0201 */
[----:B------:R-:W2:Y:S04]  /*16b10*/  LDL R77, [R95+0xb78] ;  /* 0x000b78005f4d7983 */ /* 0x000ea80000100800 */
[----:B------:R-:W3:Y:S01]  /*16b20*/  LDL R76, [R95+0xb7c] ;  /* 0x000b7c005f4c7983 */ /* 0x000ee20000100800 */
[----:B--2---:R-:W-:-:S04]  /*16b30*/  FADD R109, R77, R80 ;  /* 0x000000504d6d7221 */ /* 0x004fc80000000000 */
[----:B------:R-:W1:Y:S02]  /*16b40*/  F2I.FLOOR.NTZ R77, R109 ;  /* 0x0000006d004d7305 */ /* 0x000e640000207100 */
[----:B-1----:R-:W-:-:S04]  /*16b50*/  LOP3.LUT R78, R77, 0xff, RZ, 0xc0, !PT ;  /* 0x000000ff4d4e7812 */ /* 0x002fc800078ec0ff */
[----:B------:R-:W-:-:S05]  /*16b60*/  IADD3 R82, PT, PT, R95, R78, RZ ;  /* 0x0000004e5f527210 */ /* 0x000fca0007ffe0ff */
[----:B------:R-:W2:Y:S01]  /*16b70*/  LDL.U8 R81, [R82+0xa78] ;  /* 0x000a780052517983 */ /* 0x000ea20000100000 */
[----:B------:R-:W-:-:S05]  /*16b80*/  VIADD R77, R77, 0x1 ;  /* 0x000000014d4d7836 */ /* 0x000fca0000000000 */
[----:B------:R-:W-:Y:S01]  /*16b90*/  LOP3.LUT R78, R77, 0xff, RZ, 0xc0, !PT ;  /* 0x000000ff4d4e7812 */ /* 0x000fe200078ec0ff */
[----:B---3--:R-:W-:Y:S01]  /*16ba0*/  FADD R110, R76, R79 ;  /* 0x0000004f4c6e7221 */ /* 0x008fe20000000000 */
[----:B------:R-:W3:Y:S02]  /*16bb0*/  LDL R77, [R95+0xb80] ;  /* 0x000b80005f4d7983 */ /* 0x000ee40000100800 */
[----:B------:R-:W-:-:S05]  /*16bc0*/  IADD3 R78, PT, PT, R95, R78, RZ ;  /* 0x0000004e5f4e7210 */ /* 0x000fca0007ffe0ff */
[----:B------:R-:W4:Y:S01]  /*16bd0*/  LDL.U8 R83, [R78+0xa78] ;  /* 0x000a78004e537983 */ /* 0x000f220000100000 */
[----:B------:R-:W2:Y:S02]  /*16be0*/  F2I.FLOOR.NTZ R76, R110 ;  /* 0x0000006e004c7305 */ /* 0x000ea40000207100 */
[----:B--2---:R-:W-:-:S04]  /*16bf0*/  IADD3 R81, PT, PT, R76, R81, RZ ;  /* 0x000000514c517210 */ /* 0x004fc80007ffe0ff */
[----:B------:R-:W-:-:S05]  /*16c00*/  LOP3.LUT R80, R81, 0xff, RZ, 0xc0, !PT ;  /* 0x000000ff51507812 */ /* 0x000fca00078ec0ff */
[----:B------:R-:W-:-:S06]  /*16c10*/  IMAD.IADD R79, R95, 0x1, R80 ;  /* 0x000000015f4f7824 */ /* 0x000fcc00078e0250 */
[----:B------:R-:W2:Y:S01]  /*16c20*/  LDL.U8 R79, [R79+0xa78] ;  /* 0x000a78004f4f7983 */ /* 0x000ea20000100000 */
[----:B----4-:R-:W-:-:S04]  /*16c30*/  IADD3 R83, PT, PT, R76, R83, RZ ;  /* 0x000000534c537210 */ /* 0x010fc80007ffe0ff */
[----:B------:R-:W-:-:S04]  /*16c40*/  LOP3.LUT R76, R83, 0xff, RZ, 0xc0, !PT ;  /* 0x000000ff534c7812 */ /* 0x000fc800078ec0ff */
[----:B------:R-:W-:-:S06]  /*16c50*/  IADD3 R113, PT, PT, R95, R76, RZ ;  /* 0x0000004c5f717210 */ /* 0x000fcc0007ffe0ff */
[----:B------:R-:W4:Y:S01]  /*16c60*/  LDL.U8 R113, [R113+0xa78] ;  /* 0x000a780071717983 */ /* 0x000f220000100000 */
[----:B---3--:R-:W-:-:S04]  /*16c70*/  FADD R112, R77, R112 ;  /* 0x000000704d707221 */ /* 0x008fc80000000000 */
[----:B------:R-:W2:Y:S01]  /*16c80*/  F2I.FLOOR.NTZ R114, R112 ;  /* 0x0000007000727305 */ /* 0x000ea20000207100 */
[----:B------:R-:W-:-:S05]  /*16c90*/  VIADD R81, R81, 0x1 ;  /* 0x0000000151517836 */ /* 0x000fca0000000000 */
[----:B------:R-:W-:-:S04]  /*16ca0*/  LOP3.LUT R76, R81, 0xff, RZ, 0xc0, !PT ;  /* 0x000000ff514c7812 */ /* 0x000fc800078ec0ff */
[----:B------:R-:W-:-:S06]  /*16cb0*/  IADD3 R111, PT, PT, R95, R76, RZ ;  /* 0x0000004c5f6f7210 */ /* 0x000fcc0007ffe0ff */
[----:B------:R-:W3:Y:S01]  /*16cc0*/  LDL.U8 R111, [R111+0xa78] ;  /* 0x000a78006f6f7983 */ /* 0x000ee20000100000 */
[----:B------:R-:W-:-:S04]  /*16cd0*/  IADD3 R83, PT, PT, R83, 0x1, RZ ;  /* 0x0000000153537810 */ /* 0x000fc80007ffe0ff */
[----:B------:R-:W-:-:S04]  /*16ce0*/  LOP3.LUT R80, R83, 0xff, RZ, 0xc0, !PT ;  /* 0x000000ff53507812 */ /* 0x000fc800078ec0ff */
[----:B------:R-:W-:-:S06]  /*16cf0*/  IADD3 R115, PT, PT, R95, R80, RZ ;  /* 0x000000505f737210 */ /* 0x000fcc0007ffe0ff */
[----:B------:R-:W3:Y:S01]  /*16d00*/  LDL.U8 R115, [R115+0xa78] ;  /* 0x000a780073737983 */ /* 0x000ee20000100000 */
[----:B--2---:R-:W-:-:S04]  /*16d10*/  IADD3 R79, PT, PT, R114, R79, RZ ;  /* 0x0000004f724f7210 */ /* 0x004fc80007ffe0ff */
[----:B------:R-:W-:-:S05]  /*16d20*/  LOP3.LUT R78, R79, 0xff, RZ, 0xc0, !PT ;  /* 0x000000ff4f4e7812 */ /* 0x000fca00078ec0ff */
[----:B------:R-:W-:-:S06]  /*16d30*/  IMAD.IADD R78, R95, 0x1, R78 ;  /* 0x000000015f4e7824 */ /* 0x000fcc00078e024e */
[----:B------:R-:W2:Y:S01]  /*16d40*/  LDL.U8 R78, [R78+0xa78] ;  /* 0x000a78004e4e7983 */ /* 0x000ea20000100000 */
[----:B----4-:R-:W-:-:S04]  /*16d50*/  IADD3 R113, PT, PT, R114, R113, RZ ;  /* 0x0000007172717210 */ /* 0x010fc80007ffe0ff */
[----:B------:R-:W-:-:S05]  /*16d60*/  LOP3.LUT R76, R113, 0xff, RZ, 0xc0, !PT ;  /* 0x000000ff714c7812 */ /* 0x000fca00078ec0ff */
[----:B------:R-:W-:Y:S01]  /*16d70*/  IMAD.IADD R117, R95, 0x1, R76 ;  /* 0x000000015f757824 */ /* 0x000fe200078e024c */
[----:B------:R-:W1:Y:S01]  /*16d80*/  FRND.FLOOR R107, R110 ;  /* 0x0000006e006b7307 */ /* 0x000e620000205000 */
[----:B------:R-:W-:Y:S01]  /*16d90*/  IADD3 R79, PT, PT, R79, 0x1, RZ ;  /* 0x000000014f4f7810 */ /* 0x000fe20007ffe0ff */
[----:B------:R-:W4:Y:S03]  /*16da0*/  LDC.64 R76, c[0x4][0x8] ;  /* 0x01000200ff4c7b82 */ /* 0x000f260000000a00 */
[----:B------:R-:W4:Y:S01]  /*16db0*/  LDL.U8 R117, [R117+0xa78] ;  /* 0x000a780075757983 */ /* 0x000f220000100000 */
[----:B-1----:R-:W-:-:S04]  /*16dc0*/  FADD R107, R110, -R107 ;  /* 0x8000006b6e6b7221 */ /* 0x002fc80000000000 */
[----:B------:R-:W1:Y:S01]  /*16dd0*/  F2F.F64.F32 R82, R107 ;  /* 0x0000006b00527310 */ /* 0x000e620000201800 */
[----:B------:R-:W-:Y:S01]  /*16de0*/  LOP3.LUT R80, R79, 0xff, RZ, 0xc0, !PT ;  /* 0x000000ff4f507812 */ /* 0x000fe200078ec0ff */
[----:B------:R-:W-:Y:S02]  /*16df0*/  HFMA2 R79, -RZ, RZ, 2.046875, 0 ;  /* 0x40180000ff4f7431 */ /* 0x000fe400000001ff */
[----:B---3--:R-:W-:Y:S01]  /*16e00*/  IMAD.IADD R111, R114, 0x1, R111 ;  /* 0x00000001726f7824 */ /* 0x008fe200078e026f */
[----:B------:R-:W-:-:S04]  /*16e10*/  IADD3 R121, PT, PT, R95, R80, RZ ;  /* 0x000000505f797210 */ /* 0x000fc80007ffe0ff */
[----:B------:R-:W-:Y:S02]  /*16e20*/  LOP3.LUT R80, R111, 0xff, RZ, 0xc0, !PT ;  /* 0x000000ff6f507812 */ /* 0x000fe400078ec0ff */
[----:B------:R-:W-:Y:S01]  /*16e30*/  R2UR UR6, R72 ;  /* 0x00000000480672ca */ /* 0x000fe200000e0000 */
[----:B------:R-:W3:Y:S01]  /*16e40*/  LDL.U8 R121, [R121+0xa78] ;  /* 0x000a780079797983 */ /* 0x000ee20000100000 */
[----:B------:R-:W-:-:S06]  /*16e50*/  IADD3 R119, PT, PT, R95, R80, RZ ;  /* 0x000000505f777210 */ /* 0x000fcc0007ffe0ff */
[----:B------:R-:W3:Y:S01]  /*16e60*/  LDL.U8 R119, [R119+0xa78] ;  /* 0x000a780077777983 */ /* 0x000ee20000100000 */
[C---:B------:R-:W-:Y:S02]  /*16e70*/  R2UR UR7, R73.reuse ;  /* 0x00000000490772ca */ /* 0x040fe400000e0000 */
[----:B------:R-:W-:Y:S02]  /*16e80*/  IADD3 R115, PT, PT, R114, R115, RZ ;  /* 0x0000007372737210 */ /* 0x000fe40007ffe0ff */
[----:B------:R-:W-:Y:S02]  /*16e90*/  R2UR UR4, R72 ;  /* 0x00000000480472ca */ /* 0x000fe400000e0000 */
[----:B------:R-:W-:Y:S02]  /*16ea0*/  R2UR UR5, R73 ;  /* 0x00000000490572ca */ /* 0x000fe400000e0000 */
[----:B--2---:R-:W-:Y:S02]  /*16eb0*/  LOP3.LUT R81, R78, 0xf, RZ, 0xc0, !PT ;  /* 0x0000000f4e517812 */ /* 0x004fe400078ec0ff */
[----:B------:R-:W2:Y:S02]  /*16ec0*/  FRND.FLOOR R78, R109 ;  /* 0x0000006d004e7307 */ /* 0x000ea40000205000 */
[----:B--2---:R-:W-:-:S06]  /*16ed0*/  FADD R93, R109, -R78 ;  /* 0x8000004e6d5d7221 */ /* 0x004fcc0000000000 */
[----:B------:R-:W2:Y:S01]  /*16ee0*/  F2F.F64.F32 R84, R93 ;  /* 0x0000005d00547310 */ /* 0x000ea20000201800 */
[----:B------:R-:W-:-:S06]  /*16ef0*/  IMAD.MOV.U32 R78, RZ, RZ, 0x0 ;  /* 0x00000000ff4e7424 */ /* 0x000fcc00078e00ff */
[-C--:B-1----:R-:W-:Y:S02]  /*16f00*/  DFMA R86, R82, R78.reuse, -15 ;  /* 0xc02e00005256742b */ /* 0x082fe4000000004e */
[----:B--2---:R-:W-:-:S06]  /*16f10*/  DFMA R88, R84, R78, -15 ;  /* 0xc02e00005458742b */ /* 0x004fcc000000004e */
[----:B------:R-:W-:Y:S01]  /*16f20*/  DFMA R86, R82, R86, 10 ;  /* 0x402400005256742b */ /* 0x000fe20000000056 */
[----:B------:R-:W-:Y:S01]  /*16f30*/  FMUL R82, R93, R93 ;  /* 0x0000005d5d527220 */ /* 0x000fe20000400000 */
[----:B------:R-:W-:-:S03]  /*16f40*/  DFMA R88, R84, R88, 10 ;  /* 0x402400005458742b */ /* 0x000fc60000000058 */
[----:B------:R-:W-:Y:S01]  /*16f50*/  FMUL R84, R93, R82 ;  /* 0x000000525d547220 */ /* 0x000fe20000400000 */
[----:B------:R-:W-:-:S04]  /*16f60*/  FMUL R82, R107, R107 ;  /* 0x0000006b6b527220 */ /* 0x000fc80000400000 */
[----:B------:R-:W-:Y:S01]  /*16f70*/  FMUL R82, R107, R82 ;  /* 0x000000526b527220 */ /* 0x000fe20000400000 */
[----:B------:R-:W1:Y:S08]  /*16f80*/  F2F.F64.F32 R84, R84 ;  /* 0x0000005400547310 */ /* 0x000e700000201800 */
[----:B------:R-:W2:Y:S01]  /*16f90*/  F2F.F64.F32 R82, R82 ;  /* 0x0000005200527310 */ /* 0x000ea20000201800 */
[----:B----4-:R-:W-:-:S05]  /*16fa0*/  IMAD.WIDE.U32 R80, R81, 0xc, R76 ;  /* 0x0000000c51507825 */ /* 0x010fca00078e004c */
[----:B------:R-:W4:Y:S01]  /*16fb0*/  LDG.E.CONSTANT R118, desc[UR6][R80.64+0x8] ;  /* 0x0000080650767981 */ /* 0x000f22000c1e9900 */
[----:B-1----:R-:W-:Y:S01]  /*16fc0*/  DMUL R88, R84, R88 ;  /* 0x0000005854587228 */ /* 0x002fe20000000000 */
[----:B------:R-:W-:Y:S02]  /*16fd0*/  LOP3.LUT R85, R117, 0xf, RZ, 0xc0, !PT ;  /* 0x0000000f75557812 */ /* 0x000fe400078ec0ff */
[----:B------:R-:W4:Y:S01]  /*16fe0*/  LDG.E.CONSTANT R116, desc[UR4][R80.64+0x4] ;  /* 0x0000040450747981 */ /* 0x000f22000c1e9900 */
[----:B--2---:R-:W-:Y:S01]  /*16ff0*/  DMUL R86, R82, R86 ;  /* 0x0000005652567228 */ /* 0x004fe20000000000 */
[----:B------:R-:W-:Y:S01]  /*17000*/  IADD3 R113, PT, PT, R113, 0x1, RZ ;  /* 0x0000000171717810 */ /* 0x000fe20007ffe0ff */
[----:B------:R-:W1:Y:S01]  /*17010*/  FRND.FLOOR R109, R112 ;  /* 0x00000070006d7307 */ /* 0x000e620000205000 */
[----:B------:R-:W-:Y:S01]  /*17020*/  LOP3.LUT R82, R115, 0xff, RZ, 0xc0, !PT ;  /* 0x000000ff73527812 */ /* 0x000fe200078ec0ff */
[----:B------:R2:W4:Y:S04]  /*17030*/  LDG.E.CONSTANT R110, desc[UR4][R80.64] ;  /* 0x00000004506e7981 */ /* 0x000528000c1e9900 */
[----:B------:R-:W-:-:S02]  /*17040*/  IMAD.IADD R117, R95, 0x1, R82 ;  /* 0x000000015f757824 */ /* 0x000fc400078e0252 */
[----:B------:R-:W-:-:S04]  /*17050*/  IMAD.WIDE.U32 R84, R85, 0xc, R76 ;  /* 0x0000000c55547825 */ /* 0x000fc800078e004c */
[----:B------:R-:W4:Y:S04]  /*17060*/  LDL.U8 R117, [R117+0xa78] ;  /* 0x000a780075757983 */ /* 0x000f280000100000 */
[----:B------:R-:W4:Y:S01]  /*17070*/  LDG.E.CONSTANT R122, desc[UR6][R84.64+0x8] ;  /* 0x00000806547a7981 */ /* 0x000f22000c1e9900 */
[----:B------:R-:W-:Y:S02]  /*17080*/  LOP3.LUT R82, R113, 0xff, RZ, 0xc0, !PT ;  /* 0x000000ff71527812 */ /* 0x000fe400078ec0ff */
[----:B---3--:R-:W-:Y:S02]  /*17090*/  LOP3.LUT R83, R119, 0xf, RZ, 0xc0, !PT ;  /* 0x0000000f77537812 */ /* 0x008fe400078ec0ff */
[----:B------:R-:W-:Y:S02]  /*170a0*/  R2UR UR10, R72 ;  /* 0x00000000480a72ca */ /* 0x000fe400000e0000 */
[----:B------:R-:W-:-:S02]  /*170b0*/  R2UR UR11, R73 ;  /* 0x00000000490b72ca */ /* 0x000fc400000e0000 */
[----:B------:R-:W-:Y:S02]  /*170c0*/  R2UR UR8, R72 ;  /* 0x00000000480872ca */ /* 0x000fe400000e0000 */
[----:B------:R-:W-:Y:S01]  /*170d0*/  R2UR UR9, R73 ;  /* 0x00000000490972ca */ /* 0x000fe200000e0000 */
[----:B-1----:R-:W-:Y:S01]  /*170e0*/  FADD R109, R112, -R109 ;  /* 0x8000006d706d7221 */ /* 0x002fe20000000000 */
[----:B------:R-:W-:Y:S01]  /*170f0*/  IADD3 R113, PT, PT, R95, R82, RZ ;  /* 0x000000525f717210 */ /* 0x000fe20007ffe0ff */
[--C-:B------:R-:W-:Y:S01]  /*17100*/  IMAD.WIDE.U32 R82, R83, 0xc, R76.reuse ;  /* 0x0000000c53527825 */ /* 0x100fe200078e004c */
[----:B--2---:R-:W-:Y:S01]  /*17110*/  LOP3.LUT R81, R121, 0xf, RZ, 0xc0, !PT ;  /* 0x0000000f79517812 */ /* 0x004fe200078ec0ff */
[----:B------:R-:W2:Y:S04]  /*17120*/  LDG.E.CONSTANT R120, desc[UR4][R84.64+0x4] ;  /* 0x0000040454787981 */ /* 0x000ea8000c1e9900 */
[----:B------:R-:W3:Y:S04]  /*17130*/  LDL.U8 R113, [R113+0xa78] ;  /* 0x000a780071717983 */ /* 0x000ee80000100000 */
[----:B------:R-:W2:Y:S04]  /*17140*/  LDG.E.CONSTANT R126, desc[UR6][R82.64+0x8] ;  /* 0x00000806527e7981 */ /* 0x000ea8000c1e9900 */
[----:B------:R-:W2:Y:S01]  /*17150*/  LDG.E.CONSTANT R124, desc[UR4][R82.64+0x4] ;  /* 0x00000404527c7981 */ /* 0x000ea2000c1e9900 */
[----:B------:R-:W-:Y:S01]  /*17160*/  IMAD.WIDE.U32 R80, R81, 0xc, R76 ;  /* 0x0000000c51507825 */ /* 0x000fe200078e004c */
[----:B------:R-:W-:-:S03]  /*17170*/  IADD3 R115, PT, PT, R115, 0x1, RZ ;  /* 0x0000000173737810 */ /* 0x000fc60007ffe0ff */
[----:B------:R-:W-:Y:S01]  /*17180*/  VIADD R111, R111, 0x1 ;  /* 0x000000016f6f7836 */ /* 0x000fe20000000000 */
[----:B------:R-:W2:Y:S04]  /*17190*/  LDG.E.CONSTANT R130, desc[UR10][R80.64+0x8] ;  /* 0x0000080a50827981 */ /* 0x000ea8000c1e9900 */
[----:B------:R-:W2:Y:S04]  /*171a0*/  LDG.E.CONSTANT R128, desc[UR8][R80.64+0x4] ;  /* 0x0000040850807981 */ /* 0x000ea8000c1e9900 */
[----:B------:R1:W2:Y:S01]  /*171b0*/  LDG.E.CONSTANT R112, desc[UR4][R80.64] ;  /* 0x0000000450707981 */ /* 0x0002a2000c1e9900 */
[----:B----4-:R-:W-:Y:S01]  /*171c0*/  FMUL R114, R109, R118 ;  /* 0x000000766d727220 */ /* 0x010fe20000400000 */
[----:B------:R-:W-:-:S03]  /*171d0*/  LOP3.LUT R118, R111, 0xff, RZ, 0xc0, !PT ;  /* 0x000000ff6f767812 */ /* 0x000fc600078ec0ff */
[----:B------:R-:W-:Y:S01]  /*171e0*/  FFMA R114, R107, R116, R114 ;  /* 0x000000746b727223 */ /* 0x000fe20000000072 */
[----:B------:R-:W-:Y:S02]  /*171f0*/  LOP3.LUT R116, R115, 0xff, RZ, 0xc0, !PT ;  /* 0x000000ff73747812 */ /* 0x000fe400078ec0ff */
[C---:B------:R-:W-:Y:S02]  /*17200*/  IADD3 R123, PT, PT, R95.reuse, R118, RZ ;  /* 0x000000765f7b7210 */ /* 0x040fe40007ffe0ff */
[----:B------:R-:W4:Y:S01]  /*17210*/  LDG.E.CONSTANT R118, desc[UR6][R82.64] ;  /* 0x0000000652767981 */ /* 0x000f22000c1e9900 */
[----:B------:R-:W-:-:S03]  /*17220*/  IMAD.IADD R121, R95, 0x1, R116 ;  /* 0x000000015f797824 */ /* 0x000fc600078e0274 */
[----:B------:R3:W4:Y:S01]  /*17230*/  LDG.E.CONSTANT R95, desc[UR4][R84.64] ;  /* 0x00000004545f7981 */ /* 0x000722000c1e9900 */
[----:B-1----:R-:W-:-:S05]  /*17240*/  LOP3.LUT R81, R117, 0xf, RZ, 0xc0, !PT ;  /* 0x0000000f75517812 */ /* 0x002fca00078ec0ff */
[----:B------:R-:W-:-:S04]  /*17250*/  IMAD.WIDE.U32 R80, R81, 0xc, R76 ;  /* 0x0000000c51507825 */ /* 0x000fc800078e004c */
[----:B------:R-:W-:Y:S01]  /*17260*/  FMUL R116, R109, R122 ;  /* 0x0000007a6d747220 */ /* 0x000fe20000400000 */
[----:B------:R-:W4:Y:S04]  /*17270*/  LDG.E.CONSTANT R111, desc[UR4][R80.64] ;  /* 0x00000004506f7981 */ /* 0x000f28000c1e9900 */
[----:B------:R-:W4:Y:S04]  /*17280*/  LDG.E.CONSTANT R84, desc[UR8][R80.64+0x4] ;  /* 0x0000040850547981 */ /* 0x000f28000c1e9900 */
[----:B------:R1:W4:Y:S04]  /*17290*/  LDG.E.CONSTANT R122, desc[UR10][R80.64+0x8] ;  /* 0x0000080a507a7981 */ /* 0x000328000c1e9900 */
[----:B------:R-:W1:Y:S01]  /*172a0*/  LDL.U8 R80, [R123+0xa78] ;  /* 0x000a78007b507983 */ /* 0x000e620000100000 */
[----:B---3--:R-:W-:Y:S01]  /*172b0*/  LOP3.LUT R85, R113, 0xf, RZ, 0xc0, !PT ;  /* 0x0000000f71557812 */ /* 0x008fe200078ec0ff */
[----:B--2---:R-:W-:Y:S01]  /*172c0*/  FMUL R126, R109, R126 ;  /* 0x0000007e6d7e7220 */ /* 0x004fe20000400000 */
[----:B------:R-:W-:-:S03]  /*172d0*/  FADD R113, R107, -1 ;  /* 0xbf8000006b717421 */ /* 0x000fc60000000000 */
[----:B------:R-:W-:Y:S02]  /*172e0*/  IMAD.WIDE.U32 R82, R85, 0xc, R76 ;  /* 0x0000000c55527825 */ /* 0x000fe400078e004c */
[----:B------:R-:W2:Y:S02]  /*172f0*/  LDL.U8 R85, [R121+0xa78] ;  /* 0x000a780079557983 */ /* 0x000ea40000100000 */
[----:B------:R-:W-:Y:S02]  /*17300*/  FFMA R115, R113, R124, R126 ;  /* 0x0000007c71737223 */ /* 0x000fe4000000007e */
[----:B------:R-:W3:Y:S04]  /*17310*/  LDG.E.CONSTANT R126, desc[UR6][R82.64+0x8] ;  /* 0x00000806527e7981 */ /* 0x000ee8000c1e9900 */
[----:B------:R-:W3:Y:S01]  /*17320*/  LDG.E.CONSTANT R124, desc[UR4][R82.64+0x4] ;  /* 0x00000404527c7981 */ /* 0x000ee2000c1e9900 */
[----:B------:R-:W-:Y:S01]  /*17330*/  FADD R117, R109, -1 ;  /* 0xbf8000006d757421 */ /* 0x000fe20000000000 */
[----:B------:R-:W-:-:S03]  /*17340*/  FFMA R116, R107, R120, R116 ;  /* 0x000000786b747223 */ /* 0x000fc60000000074 */
[----:B------:R-:W-:-:S04]  /*17350*/  FMUL R120, R117, R130 ;  /* 0x0000008275787220 */ /* 0x000fc80000400000 */
[----:B------:R-:W-:Y:S01]  /*17360*/  FFMA R120, R107, R128, R120 ;  /* 0x000000806b787223 */ /* 0x000fe20000000078 */
[----:B-1----:R-:W-:-:S05]  /*17370*/  LOP3.LUT R81, R80, 0xf, RZ, 0xc0, !PT ;  /* 0x0000000f50517812 */ /* 0x002fca00078ec0ff */
[----:B------:R-:W-:-:S05]  /*17380*/  IMAD.WIDE.U32 R80, R81, 0xc, R76 ;  /* 0x0000000c51507825 */ /* 0x000fca00078e004c */
[----:B------:R-:W3:Y:S04]  /*17390*/  LDG.E.CONSTANT R130, desc[UR8][R80.64+0x8] ;  /* 0x0000080850827981 */ /* 0x000ee8000c1e9900 */
[----:B------:R-:W3:Y:S01]  /*173a0*/  LDG.E.CONSTANT R128, desc[UR6][R80.64+0x4] ;  /* 0x0000040650807981 */ /* 0x000ee2000c1e9900 */
[----:B--2---:R-:W-:Y:S01]  /*173b0*/  LOP3.LUT R85, R85, 0xf, RZ, 0xc0, !PT ;  /* 0x0000000f55557812 */ /* 0x004fe200078ec0ff */
[----:B----4-:R-:W-:Y:S01]  /*173c0*/  FMUL R122, R109, R122 ;  /* 0x0000007a6d7a7220 */ /* 0x010fe20000400000 */
[----:B---3--:R-:W-:-:S03]  /*173d0*/  FMUL R126, R117, R126 ;  /* 0x0000007e757e7220 */ /* 0x008fc60000400000 */
[----:B------:R-:W-:Y:S01]  /*173e0*/  FFMA R122, R113, R84, R122 ;  /* 0x00000054717a7223 */ /* 0x000fe2000000007a */
[----:B------:R-:W-:-:S04]  /*173f0*/  IMAD.WIDE.U32 R84, R85, 0xc, R76 ;  /* 0x0000000c55547825 */ /* 0x000fc800078e004c */
[----:B------:R-:W-:Y:S02]  /*17400*/  FFMA R119, R107, R124, R126 ;  /* 0x0000007c6b777223 */ /* 0x000fe4000000007e */
[----:B------:R-:W2:Y:S04]  /*17410*/  LDG.E.CONSTANT R124, desc[UR4][R82.64] ;  /* 0x00000004527c7981 */ /* 0x000ea8000c1e9900 */
[----:B------:R1:W3:Y:S04]  /*17420*/  LDG.E.CONSTANT R126, desc[UR4][R80.64] ;  /* 0x00000004507e7981 */ /* 0x0002e8000c1e9900 */
[----:B------:R-:W4:Y:S01]  /*17430*/  LDG.E.CONSTANT R82, desc[UR6][R84.64+0x8] ;  /* 0x0000080654527981 */ /* 0x000f22000c1e9900 */
[----:B------:R-:W-:-:S04]  /*17440*/  FMUL R130, R117, R130 ;  /* 0x0000008275827220 */ /* 0x000fc80000400000 */
[----:B------:R-:W-:Y:S02]  /*17450*/  FFMA R121, R113, R128, R130 ;  /* 0x0000008071797223 */ /* 0x000fe40000000082 */
[----:B------:R-:W3:Y:S04]  /*17460*/  LDG.E.CONSTANT R130, desc[UR4][R84.64+0x4] ;  /* 0x0000040454827981 */ /* 0x000ee8000c1e9900 */
[----:B------:R0:W3:Y:S01]  /*17470*/  LDG.E.CONSTANT R128, desc[UR4][R84.64] ;  /* 0x0000000454807981 */ /* 0x0000e2000c1e9900 */
[----:B-1----:R-:W-:Y:S01]  /*17480*/  FMUL R80, R109, R109 ;  /* 0x0000006d6d507220 */ /* 0x002fe20000400000 */
[----:B----4-:R-:W-:Y:S02]  /*17490*/  FMUL R132, R117, R82 ;  /* 0x0000005275847220 */ /* 0x010fe40000400000 */
[----:B------:R-:W1:Y:S01]  /*174a0*/  F2F.F64.F32 R82, R109 ;  /* 0x0000006d00527310 */ /* 0x000e620000201800 */
[----:B------:R-:W-:Y:S01]  /*174b0*/  FMUL R107, R109, R80 ;  /* 0x000000506d6b7220 */ /* 0x000fe20000400000 */
[----:B-1----:R-:W-:-:S08]  /*174c0*/  DFMA R80, R82, R78, -15 ;  /* 0xc02e00005250742b */ /* 0x002fd0000000004e */
[----:B------:R-:W-:Y:S01]  /*174d0*/  DFMA R80, R82, R80, 10 ;  /* 0x402400005250742b */ /* 0x000fe20000000050 */
[----:B------:R-:W1:Y:S01]  /*174e0*/  F2F.F64.F32 R82, R107 ;  /* 0x0000006b00527310 */ /* 0x000e620000201800 */
[----:B0-----:R-:W-:-:S07]  /*174f0*/  FADD R85, R93, -1 ;  /* 0xbf8000005d557421 */ /* 0x001fce0000000000 */
[----:B------:R-:W0:Y:S01]  /*17500*/  F2F.F32.F64 R88, R88 ;  /* 0x0000005800587310 */ /* 0x000e220000301000 */
[----:B------:R-:W-:Y:S01]  /*17510*/  FFMA R116, R85, R95, R116 ;  /* 0x0000005f55747223 */ /* 0x000fe20000000074 */
[----:B------:R-:W-:Y:S01]  /*17520*/  FFMA R115, R93, R118, R115 ;  /* 0x000000765d737223 */ /* 0x000fe20000000073 */
[----:B------:R-:W-:Y:S01]  /*17530*/  FFMA R122, R85, R111, R122 ;  /* 0x0000006f557a7223 */ /* 0x000fe2000000007a */
[----:B------:R-:W-:Y:S01]  /*17540*/  FFMA R95, R93, R112, R120 ;  /* 0x000000705d5f7223 */ /* 0x000fe20000000078 */
[----:B--2---:R-:W-:Y:S01]  /*17550*/  FFMA R124, R85, R124, R119 ;  /* 0x0000007c557c7223 */ /* 0x004fe20000000077 */
[C---:B---3--:R-:W-:Y:S01]  /*17560*/  FFMA R121, R93.reuse, R126, R121 ;  /* 0x0000007e5d797223 */ /* 0x048fe20000000079 */
[----:B-1----:R-:W-:Y:S01]  /*17570*/  DMUL R80, R82, R80 ;  /* 0x0000005052507228 */ /* 0x002fe20000000000 */
[----:B------:R-:W1:Y:S01]  /*17580*/  F2F.F32.F64 R86, R86 ;  /* 0x0000005600567310 */ /* 0x000e620000301000 */
[----:B------:R-:W-:Y:S01]  /*17590*/  FFMA R83, R93, R110, R114 ;  /* 0x0000006e5d537223 */ /* 0x000fe20000000072 */
[----:B------:R-:W-:Y:S01]  /*175a0*/  FADD R122, -R115, R122 ;  /* 0x0000007a737a7221 */ /* 0x000fe20000000100 */
[----:B------:R-:W-:-:S02]  /*175b0*/  FADD R124, -R95, R124 ;  /* 0x0000007c5f7c7221 */ /* 0x000fc40000000100 */
[----:B------:R-:W-:Y:S01]  /*175c0*/  FADD R116, -R83, R116 ;  /* 0x0000007453747221 */ /* 0x000fe20000000100 */
[----:B------:R-:W-:Y:S01]  /*175d0*/  IADD3 R92, PT, PT, R92, 0x1, RZ ;  /* 0x000000015c5c7810 */ /* 0x000fe20007ffe0ff */
[C---:B0-----:R-:W-:Y:S01]  /*175e0*/  FFMA R122, R88.reuse, R122, R115 ;  /* 0x0000007a587a7223 */ /* 0x041fe20000000073 */
[C---:B------:R-:W-:Y:S01]  /*175f0*/  FFMA R95, R88.reuse, R124, R95 ;  /* 0x0000007c585f7223 */ /* 0x040fe2000000005f */
[----:B------:R-:W-:Y:S01]  /*17600*/  FFMA R83, R88, R116, R83 ;  /* 0x0000007458537223 */ /* 0x000fe20000000053 */
[----:B------:R-:W0:Y:S01]  /*17610*/  F2F.F32.F64 R80, R80 ;  /* 0x0000005000507310 */ /* 0x000e220000301000 */
[----:B------:R-:W-:Y:S02]  /*17620*/  ISETP.NE.AND P0, PT, R92, 0x10, PT ;  /* 0x000000105c00780c */ /* 0x000fe40003f05270 */
[----:B------:R-:W-:-:S04]  /*17630*/  FADD R122, -R83, R122 ;  /* 0x0000007a537a7221 */ /* 0x000fc80000000100 */
[----:B-1----:R-:W-:Y:S01]  /*17640*/  FFMA R83, R86, R122, R83 ;  /* 0x0000007a56537223 */ /* 0x002fe20000000053 */
[----:B------:R-:W-:-:S04]  /*17650*/  FFMA R113, R113, R130, R132 ;  /* 0x0000008271717223 */ /* 0x000fc80000000084 */
[----:B------:R-:W-:-:S04]  /*17660*/  FFMA R128, R85, R128, R113 ;  /* 0x0000008055807223 */ /* 0x000fc80000000071 */
[----:B------:R-:W-:-:S04]  /*17670*/  FADD R128, -R121, R128 ;  /* 0x0000008079807221 */ /* 0x000fc80000000100 */
[----:B------:R-:W-:-:S04]  /*17680*/  FFMA R128, R88, R128, R121 ;  /* 0x0000008058807223 */ /* 0x000fc80000000079 */
[----:B------:R-:W-:-:S04]  /*17690*/  FADD R128, -R95, R128 ;  /* 0x000000805f807221 */ /* 0x000fc80000000100 */
[----:B------:R-:W-:-:S04]  /*176a0*/  FFMA R128, R86, R128, R95 ;  /* 0x0000008056807223 */ /* 0x000fc8000000005f */
[----:B------:R-:W-:-:S04]  /*176b0*/  FADD R128, -R83, R128 ;  /* 0x0000008053807221 */ /* 0x000fc80000000100 */
[----:B0-----:R-:W-:-:S04]  /*176c0*/  FFMA R128, R80, R128, R83 ;  /* 0x0000008050807223 */ /* 0x001fc80000000053 */
[----:B------:R-:W-:Y:S01]  /*176d0*/  FFMA R94, R91, R128, R94 ;  /* 0x000000805b5e7223 */ /* 0x000fe2000000005e */
[----:B------:R-:W-:Y:S06]  /*176e0*/  @P0 BRA `(.L_x_81) ;  /* 0xfffffff000500947 */ /* 0x000fec000383ffff */
[----:B------:R-:W-:Y:S05]  /*176f0*/  BSYNC.RECONVERGENT B5 ;  /* 0x0000000000057941 */ /* 0x000fea0003800200 */
.L_x_74:
[----:B------:R-:W-:Y:S01]  /*17700*/  FSETP.GT.AND P0, PT, |R94|, 8000, PT ;  /* 0x45fa00005e00780b */ /* 0x000fe20003f04200 */
[----:B------:R-:W-:Y:S01]  /*17710*/  BSSY.RECONVERGENT B1, `(.L_x_82) ;  /* 0x00005ef000017945 */ /* 0x000fe20003800200 */
[----:B------:R-:W-:-:S11]  /*17720*/  MOV R80, RZ ;  /* 0x000000ff00507202 */ /* 0x000fd60000000f00 */
[----:B------:R-:W-:Y:S05]  /*17730*/  @!P0 BRA `(.L_x_83) ;  /* 0x0000005c00b08947 */ /* 0x000fea0003800000 */
[C---:B------:R-:W-:Y:S01]  /*17740*/  LOP3.LUT R80, R96.reuse, 0xff, RZ, 0xc0, !PT ;  /* 0x000000ff60507812 */ /* 0x040fe200078ec0ff */
[----:B------:R-:W-:-:S03]  /*17750*/  VIADD R81, R96, 0x1 ;  /* 0x0000000160517836 */ /* 0x000fc60000000000 */
[----:B------:R-:W-:Y:S02]  /*17760*/  IADD3 R85, PT, PT, R1, R80, RZ ;  /* 0x0000005001557210 */ /* 0x000fe40007ffe0ff */
[----:B------:R-:W-:-:S03]  /*17770*/  LOP3.LUT R80, R81, 0xff, RZ, 0xc0, !PT ;  /* 0x000000ff51507812 */ /* 0x000fc600078ec0ff */
[----:B------:R-:W2:Y:S01]  /*17780*/  LDL.U8 R82, [R85] ;  /* 0x0000000055527983 */ /* 0x000ea20000100000 */
[----:B------:R-:W-:-:S05]  /*17790*/  IADD3 R83, PT, PT, R1, R80, RZ ;  /* 0x0000005001537210 */ /* 0x000fca0007ffe0ff */
[----:B------:R-:W3:Y:S01]  /*177a0*/  LDL.U8 R84, [R83] ;  /* 0x0000000053547983 */ /* 0x000ee20000100000 */
[----:B--2---:R-:W-:-:S05]  /*177b0*/  IMAD.IADD R82, R41, 0x1, R82 ;  /* 0x0000000129527824 */ /* 0x004fca00078e0252 */
[C---:B------:R-:W-:Y:S01]  /*177c0*/  LOP3.LUT R80, R82.reuse, 0xff, RZ, 0xc0, !PT ;  /* 0x000000ff52507812 */ /* 0x040fe200078ec0ff */
[----:B------:R-:W-:Y:S01]  /*177d0*/  VIADD R82, R82, 0x1 ;  /* 0x0000000152527836 */ /* 0x000fe20000000000 */
[----:B---3--:R-:W-:Y:S02]  /*177e0*/  IADD3 R81, PT, PT, R41, R84, RZ ;  /* 0x0000005429517210 */ /* 0x008fe40007ffe0ff */
[----:B------:R-:W-:Y:S02]  /*177f0*/  IADD3 R84, PT, PT, R1, R80, RZ ;  /* 0x0000005001547210 */ /* 0x000fe40007ffe0ff */
[----:B------:R-:W-:Y:S02]  /*17800*/  LOP3.LUT R80, R81, 0xff, RZ, 0xc0, !PT ;  /* 0x000000ff51507812 */ /* 0x000fe400078ec0ff */
[----:B------:R-:W-:Y:S02]  /*17810*/  LOP3.LUT R82, R82, 0xff, RZ, 0xc0, !PT ;  /* 0x000000ff52527812 */ /* 0x000fe400078ec0ff */
[----:B------:R-:W-:Y:S01]  /*17820*/  IADD3 R86, PT, PT, R1, R80, RZ ;  /* 0x0000005001567210 */ /* 0x000fe20007ffe0ff */
[----:B------:R-:W2:Y:S01]  /*17830*/  LDL.U8 R84, [R84] ;  /* 0x0000000054547983 */ /* 0x000ea20000100000 */
[----:B------:R-:W-:Y:S01]  /*17840*/  IADD3 R80, PT, PT, R81, 0x1, RZ ;  /* 0x0000000151507810 */ /* 0x000fe20007ffe0ff */
[----:B------:R-:W-:-:S03]  /*17850*/  IMAD.IADD R85, R1, 0x1, R82 ;  /* 0x0000000101557824 */ /* 0x000fc600078e0252 */
[----:B------:R-:W-:Y:S01]  /*17860*/  LOP3.LUT R80, R80, 0xff, RZ, 0xc0, !PT ;  /* 0x000000ff50507812 */ /* 0x000fe200078ec0ff */
[----:B------:R-:W3:Y:S03]  /*17870*/  LDL.U8 R86, [R86] ;  /* 0x0000000056567983 */ /* 0x000ee60000100000 */
[----:B------:R-:W-:Y:S01]  /*17880*/  IADD3 R88, PT, PT, R1, R80, RZ ;  /* 0x0000005001587210 */ /* 0x000fe20007ffe0ff */
[----:B------:R-:W4:Y:S05]  /*17890*/  LDL.U8 R82, [R85] ;  /* 0x0000000055527983 */ /* 0x000f2a0000100000 */
[----:B------:R-:W4:Y:S01]  /*178a0*/  LDL.U8 R88, [R88] ;  /* 0x0000000058587983 */ /* 0x000f220000100000 */
[----:B------:R-:W-:-:S04]  /*178b0*/  FADD R109, R30, R108 ;  /* 0x0000006c1e6d7221 */ /* 0x000fc80000000000 */
[----:B------:R-:W2:Y:S02]  /*178c0*/  F2I.FLOOR.NTZ R81, R109 ;  /* 0x0000006d00517305 */ /* 0x000ea40000207100 */
[----:B--2---:R-:W-:-:S04]  /*178d0*/  IADD3 R87, PT, PT, R81, R84, RZ ;  /* 0x0000005451577210 */ /* 0x004fc80007ffe0ff */
[----:B------:R-:W-:Y:S01]  /*178e0*/  LOP3.LUT R80, R87, 0xff, RZ, 0xc0, !PT ;  /* 0x000000ff57507812 */ /* 0x000fe200078ec0ff */
[----:B---3--:R-:W-:-:S03]  /*178f0*/  IMAD.IADD R90, R81, 0x1, R86 ;  /* 0x00000001515a7824 */ /* 0x008fc600078e0256 */
[----:B------:R-:W-:Y:S02]  /*17900*/  IADD3 R83, PT, PT, R1, R80, RZ ;  /* 0x0000005001537210 */ /* 0x000fe40007ffe0ff */
[----:B----4-:R-:W-:Y:S02]  /*17910*/  IADD3 R91, PT, PT, R81, R82, RZ ;  /* 0x00000052515b7210 */ /* 0x010fe40007ffe0ff */
[----:B------:R-:W-:Y:S02]  /*17920*/  LOP3.LUT R82, R90, 0xff, RZ, 0xc0, !PT ;  /* 0x000000ff5a527812 */ /* 0x000fe400078ec0ff */
[----:B------:R-:W-:Y:S01]  /*17930*/  LOP3.LUT R80, R91, 0xff, RZ, 0xc0, !PT ;  /* 0x000000ff5b507812 */ /* 0x000fe200078ec0ff */
[----:B------:R-:W2:Y:S01]  /*17940*/  LDL.U8 R83, [R83] ;  /* 0x0000000053537983 */ /* 0x000ea20000100000 */
[----:B------:R-:W-:Y:S01]  /*17950*/  IADD3 R92, PT, PT, R81, R88, RZ ;  /* 0x00000058515c7210 */ /* 0x000fe20007ffe0ff */
[C---:B------:R-:W-:Y:S01]  /*17960*/  IMAD.IADD R82, R1.reuse, 0x1, R82 ;  /* 0x0000000101527824 */ /* 0x040fe200078e0252 */
[----:B------:R-:W-:-:S02]  /*17970*/  IADD3 R84, PT, PT, R1, R80, RZ ;  /* 0x0000005001547210 */ /* 0x000fc40007ffe0ff */
[----:B------:R-:W-:-:S03]  /*17980*/  LOP3.LUT R80, R92, 0xff, RZ, 0xc0, !PT ;  /* 0x000000ff5c507812 */ /* 0x000fc600078ec0ff */
[----:B------:R-:W3:Y:S02]  /*17990*/  LDL.U8 R82, [R82] ;  /* 0x0000000052527983 */ /* 0x000ee40000100000 */
[----:B------:R-:W-:Y:S02]  /*179a0*/  IMAD.IADD R86, R1, 0x1, R80 ;  /* 0x0000000101567824 */ /* 0x000fe400078e0250 */
[----:B------:R-:W4:Y:S01]  /*179b0*/  LDL.U8 R84, [R84] ;  /* 0x0000000054547983 */ /* 0x000f220000100000 */
[C---:B------:R-:W-:Y:S02]  /*179c0*/  LOP3.LUT R80, R97.reuse, 0xff, RZ, 0xc0, !PT ;  /* 0x000000ff61507812 */ /* 0x040fe400078ec0ff */
[----:B------:R-:W-:Y:S01]  /*179d0*/  IADD3 R81, PT, PT, R97, 0x1, RZ ;  /* 0x0000000161517810 */ /* 0x000fe20007ffe0ff */
[----:B------:R-:W4:Y:S01]  /*179e0*/  LDL.U8 R86, [R86] ;  /* 0x0000000056567983 */ /* 0x000f220000100000 */
[----:B------:R-:W-:Y:S02]  /*179f0*/  IADD3 R95, PT, PT, R1, R80, RZ ;  /* 0x00000050015f7210 */ /* 0x000fe40007ffe0ff */
[----:B------:R-:W-:-:S04]  /*17a00*/  LOP3.LUT R80, R81, 0xff, RZ, 0xc0, !PT ;  /* 0x000000ff51507812 */ /* 0x000fc800078ec0ff */
[----:B------:R-:W4:Y:S01]  /*17a10*/  LDL.U8 R95, [R95+0x10c] ;  /* 0x00010c005f5f7983 */ /* 0x000f220000100000 */
[----:B------:R-:W-:-:S06]  /*17a20*/  IMAD.IADD R107, R1, 0x1, R80 ;  /* 0x00000001016b7824 */ /* 0x000fcc00078e0250 */
[----:B------:R-:W4:Y:S01]  /*17a30*/  LDL.U8 R107, [R107+0x10c] ;  /* 0x00010c006b6b7983 */ /* 0x000f220000100000 */
        /* <DEDUP_REMOVED lines=12> */
[----:B------:R-:W-:Y:S02]  /*17b00*/  R2UR UR16, R72 ;  /* 0x00000000481072ca */ /* 0x000fe400000e0000 */
[----:B------:R-:W-:Y:S02]  /*17b10*/  R2UR UR17, R73 ;  /* 0x00000000491172ca */ /* 0x000fe400000e0000 */
[----:B------:R-:W-:Y:S02]  /*17b20*/  IADD3 R90, PT, PT, R90, 0x1, RZ ;  /* 0x000000015a5a7810 */ /* 0x000fe40007ffe0ff */
[----:B------:R-:W-:Y:S02]  /*17b30*/  IADD3 R92, PT, PT, R92, 0x1, RZ ;  /* 0x000000015c5c7810 */ /* 0x000fe40007ffe0ff */
[----:B--2---:R-:W-:-:S05]  /*17b40*/  LOP3.LUT R81, R83, 0xf, RZ, 0xc0, !PT ;  /* 0x0000000f53517812 */ /* 0x004fca00078ec0ff */
[----:B------:R-:W-:Y:S01]  /*17b50*/  IMAD.WIDE.U32 R80, R81, 0xc, R76 ;  /* 0x0000000c51507825 */ /* 0x000fe200078e004c */
[----:B---3--:R-:W-:-:S04]  /*17b60*/  LOP3.LUT R85, R82, 0xf, RZ, 0xc0, !PT ;  /* 0x0000000f52557812 */ /* 0x008fc800078ec0ff */
[----:B------:R-:W2:Y:S01]  /*17b70*/  LDG.E.CONSTANT R120, desc[UR8][R80.64+0x8] ;  /* 0x0000080850787981 */ /* 0x000ea2000c1e9900 */
[----:B----4-:R-:W-:Y:S01]  /*17b80*/  LOP3.LUT R83, R84, 0xf, RZ, 0xc0, !PT ;  /* 0x0000000f54537812 */ /* 0x010fe200078ec0ff */
[--C-:B------:R-:W-:Y:S02]  /*17b90*/  IMAD.WIDE.U32 R84, R85, 0xc, R76.reuse ;  /* 0x0000000c55547825 */ /* 0x100fe400078e004c */
[----:B------:R-:W3:Y:S01]  /*17ba0*/  LDG.E.CONSTANT R110, desc[UR6][R80.64+0x4] ;  /* 0x00000406506e7981 */ /* 0x000ee2000c1e9900 */
[----:B------:R-:W-:Y:S01]  /*17bb0*/  LOP3.LUT R89, R86, 0xf, RZ, 0xc0, !PT ;  /* 0x0000000f56597812 */ /* 0x000fe200078ec0ff */
[----:B------:R-:W-:Y:S01]  /*17bc0*/  IMAD.WIDE.U32 R82, R83, 0xc, R76 ;  /* 0x0000000c53527825 */ /* 0x000fe200078e004c */
[----:B------:R-:W-:Y:S01]  /*17bd0*/  IADD3 R86, PT, PT, R87, 0x1, RZ ;  /* 0x0000000157567810 */ /* 0x000fe20007ffe0ff */
[----:B------:R0:W4:Y:S04]  /*17be0*/  LDG.E.CONSTANT R88, desc[UR4][R80.64] ;  /* 0x0000000450587981 */ /* 0x000128000c1e9900 */
[----:B------:R-:W4:Y:S01]  /*17bf0*/  LDG.E.CONSTANT R114, desc[UR14][R82.64+0x8] ;  /* 0x0000080e52727981 */ /* 0x000f22000c1e9900 */
[----:B------:R-:W-:-:S03]  /*17c00*/  LOP3.LUT R86, R86, 0xff, RZ, 0xc0, !PT ;  /* 0x000000ff56567812 */ /* 0x000fc600078ec0ff */
[----:B------:R-:W4:Y:S01]  /*17c10*/  LDG.E.CONSTANT R124, desc[UR12][R84.64+0x8] ;  /* 0x0000080c547c7981 */ /* 0x000f22000c1e9900 */
[----:B0-----:R-:W-:-:S03]  /*17c20*/  IMAD.WIDE.U32 R80, R89, 0xc, R76 ;  /* 0x0000000c59507825 */ /* 0x001fc600078e004c */
[----:B------:R-:W4:Y:S04]  /*17c30*/  LDG.E.CONSTANT R122, desc[UR10][R84.64+0x4] ;  /* 0x0000040a547a7981 */ /* 0x000f28000c1e9900 */
[----:B------:R-:W4:Y:S01]  /*17c40*/  LDG.E.CONSTANT R89, desc[UR8][R82.64+0x4] ;  /* 0x0000040852597981 */ /* 0x000f22000c1e9900 */
[----:B------:R-:W-:-:S03]  /*17c50*/  IMAD.IADD R115, R1, 0x1, R86 ;  /* 0x0000000101737824 */ /* 0x000fc600078e0256 */
[----:B------:R0:W4:Y:S01]  /*17c60*/  LDG.E.CONSTANT R116, desc[UR4][R84.64] ;  /* 0x0000000454747981 */ /* 0x000122000c1e9900 */
[----:B------:R-:W-:-:S03]  /*17c70*/  LOP3.LUT R86, R90, 0xff, RZ, 0xc0, !PT ;  /* 0x000000ff5a567812 */ /* 0x000fc600078ec0ff */
[----:B------:R-:W4:Y:S04]  /*17c80*/  LDG.E.CONSTANT R112, desc[UR16][R80.64+0x8] ;  /* 0x0000081050707981 */ /* 0x000f28000c1e9900 */
[----:B------:R1:W4:Y:S01]  /*17c90*/  LDG.E.CONSTANT R118, desc[UR6][R82.64] ;  /* 0x0000000652767981 */ /* 0x000322000c1e9900 */
[----:B0-----:R-:W-:-:S03]  /*17ca0*/  IADD3 R84, PT, PT, R42, R95, RZ ;  /* 0x0000005f2a547210 */ /* 0x001fc60007ffe0ff */
[----:B------:R-:W4:Y:S01]  /*17cb0*/  LDG.E.CONSTANT R87, desc[UR12][R80.64+0x4] ;  /* 0x0000040c50577981 */ /* 0x000f22000c1e9900 */
[----:B------:R-:W-:-:S03]  /*17cc0*/  IADD3 R86, PT, PT, R1, R86, RZ ;  /* 0x0000005601567210 */ /* 0x000fc60007ffe0ff */
[----:B------:R0:W4:Y:S01]  /*17cd0*/  LDG.E.CONSTANT R126, desc[UR6][R80.64] ;  /* 0x00000006507e7981 */ /* 0x000122000c1e9900 */
[----:B-1----:R-:W-:Y:S01]  /*17ce0*/  VIADD R83, R84, 0x1 ;  /* 0x0000000154537836 */ /* 0x002fe20000000000 */
[----:B------:R-:W-:Y:S02]  /*17cf0*/  LOP3.LUT R82, R92, 0xff, RZ, 0xc0, !PT ;  /* 0x000000ff5c527812 */ /* 0x000fe400078ec0ff */
[----:B------:R-:W4:Y:S01]  /*17d00*/  LDL.U8 R115, [R115] ;  /* 0x0000000073737983 */ /* 0x000f220000100000 */
[----:B------:R-:W-:Y:S02]  /*17d10*/  IADD3 R92, PT, PT, R42, R107, RZ ;  /* 0x0000006b2a5c7210 */ /* 0x000fe40007ffe0ff */
[----:B------:R-:W-:Y:S01]  /*17d20*/  IMAD.IADD R93, R1, 0x1, R82 ;  /* 0x00000001015d7824 */ /* 0x000fe200078e0252 */
[----:B------:R-:W4:Y:S01]  /*17d30*/  LDL.U8 R86, [R86] ;  /* 0x0000000056567983 */ /* 0x000f220000100000 */
[----:B0-----:R-:W-:Y:S02]  /*17d40*/  LOP3.LUT R80, R83, 0xff, RZ, 0xc0, !PT ;  /* 0x000000ff53507812 */ /* 0x001fe400078ec0ff */
[----:B------:R-:W-:-:S02]  /*17d50*/  IADD3 R81, PT, PT, R92, 0x1, RZ ;  /* 0x000000015c517810 */ /* 0x000fc40007ffe0ff */
[----:B------:R-:W-:Y:S01]  /*17d60*/  IADD3 R82, PT, PT, R91, 0x1, RZ ;  /* 0x000000015b527810 */ /* 0x000fe20007ffe0ff */
[----:B------:R-:W4:Y:S01]  /*17d70*/  LDL.U8 R93, [R93] ;  /* 0x000000005d5d7983 */ /* 0x000f220000100000 */
[----:B------:R-:W-:Y:S02]  /*17d80*/  IADD3 R94, PT, PT, R1, R80, RZ ;  /* 0x00000050015e7210 */ /* 0x000fe40007ffe0ff */
[----:B------:R-:W-:Y:S02]  /*17d90*/  LOP3.LUT R80, R81, 0xff, RZ, 0xc0, !PT ;  /* 0x000000ff51507812 */ /* 0x000fe400078ec0ff */
[----:B------:R-:W-:Y:S02]  /*17da0*/  LOP3.LUT R82, R82, 0xff, RZ, 0xc0, !PT ;  /* 0x000000ff52527812 */ /* 0x000fe400078ec0ff */
[C---:B------:R-:W-:Y:S01]  /*17db0*/  IADD3 R90, PT, PT, R1.reuse, R80, RZ ;  /* 0x00000050015a7210 */ /* 0x040fe20007ffe0ff */
[----:B------:R-:W4:Y:S02]  /*17dc0*/  LDL.U8 R94, [R94+0x10c] ;  /* 0x00010c005e5e7983 */ /* 0x000f240000100000 */
[----:B------:R-:W-:-:S03]  /*17dd0*/  IMAD.IADD R95, R1, 0x1, R82 ;  /* 0x00000001015f7824 */ /* 0x000fc600078e0252 */
[----:B------:R-:W4:Y:S04]  /*17de0*/  LDL.U8 R90, [R90+0x10c] ;  /* 0x00010c005a5a7983 */ /* 0x000f280000100000 */
[----:B------:R-:W4:Y:S01]  /*17df0*/  LDL.U8 R95, [R95] ;  /* 0x000000005f5f7983 */ /* 0x000f220000100000 */
[----:B------:R-:W0:Y:S02]  /*17e00*/  FRND.FLOOR R80, R109 ;  /* 0x0000006d00507307 */ /* 0x000e240000205000 */
[----:B0-----:R-:W-:-:S06]  /*17e10*/  FADD R91, R109, -R80 ;  /* 0x800000506d5b7221 */ /* 0x001fcc0000000000 */
[----:B------:R-:W0:Y:S01]  /*17e20*/  F2F.F64.F32 R80, R91 ;  /* 0x0000005b00507310 */ /* 0x000e220000201800 */
[----:B------:R-:W-:Y:S01]  /*17e30*/  FFMA R111, R108, 0.5, R19 ;  /* 0x3f0000006c6f7823 */ /* 0x000fe20000000013 */
[----:B0-----:R-:W-:-:S08]  /*17e40*/  DFMA R82, R80, R78, -15 ;  /* 0xc02e00005052742b */ /* 0x001fd0000000004e */
[----:B------:R-:W-:Y:S01]  /*17e50*/  DFMA R82, R80, R82, 10 ;  /* 0x402400005052742b */ /* 0x000fe20000000052 */
[----:B------:R-:W-:Y:S02]  /*17e60*/  LOP3.LUT R80, R84, 0xff, RZ, 0xc0, !PT ;  /* 0x000000ff54507812 */ /* 0x000fe400078ec0ff */
[----:B------:R-:W0:Y:S03]  /*17e70*/  FRND.FLOOR R84, R111 ;  /* 0x0000006f00547307 */ /* 0x000e260000205000 */
[----:B------:R-:W-:Y:S02]  /*17e80*/  IMAD.IADD R107, R1, 0x1, R80 ;  /* 0x00000001016b7824 */ /* 0x000fe400078e0250 */
[----:B------:R-:W-:-:S04]  /*17e90*/  FMUL R80, R91, R91 ;  /* 0x0000005b5b507220 */ /* 0x000fc80000400000 */
[----:B------:R-:W-:Y:S01]  /*17ea0*/  FMUL R109, R91, R80 ;  /* 0x000000505b6d7220 */ /* 0x000fe20000400000 */
[----:B------:R-:W1:Y:S01]  /*17eb0*/  F2I.FLOOR.NTZ R119, R111 ;  /* 0x0000006f00777305 */ /* 0x000e620000207100 */
[----:B------:R-:W4:Y:S01]  /*17ec0*/  LDL.U8 R107, [R107+0x10c] ;  /* 0x00010c006b6b7983 */ /* 0x000f220000100000 */
[----:B0-----:R-:W-:-:S06]  /*17ed0*/  FADD R113, R111, -R84 ;  /* 0x800000546f717221 */ /* 0x001fcc0000000000 */
[----:B------:R-:W0:Y:S08]  /*17ee0*/  F2F.F64.F32 R80, R109 ;  /* 0x0000006d00507310 */ /* 0x000e300000201800 */
[----:B------:R-:W1:Y:S01]  /*17ef0*/  F2F.F64.F32 R84, R113 ;  /* 0x0000007100547310 */ /* 0x000e620000201800 */
[----:B0-----:R-:W-:Y:S02]  /*17f00*/  DMUL R82, R80, R82 ;  /* 0x0000005250527228 */ /* 0x001fe40000000000 */
[----:B-1----:R-:W-:-:S08]  /*17f10*/  DFMA R80, R84, R78, -15 ;  /* 0xc02e00005450742b */ /* 0x002fd0000000004e */
[----:B------:R-:W-:Y:S01]  /*17f20*/  DFMA R80, R84, R80, 10 ;  /* 0x402400005450742b */ /* 0x000fe20000000050 */
[----:B------:R-:W-:-:S04]  /*17f30*/  FMUL R84, R113, R113 ;  /* 0x0000007171547220 */ /* 0x000fc80000400000 */
[----:B------:R-:W-:-:S04]  /*17f40*/  FMUL R117, R113, R84 ;  /* 0x0000005471757220 */ /* 0x000fc80000400000 */
[----:B------:R-:W0:Y:S02]  /*17f50*/  F2F.F64.F32 R84, R117 ;  /* 0x0000007500547310 */ /* 0x000e240000201800 */
[----:B0-----:R-:W-:Y:S01]  /*17f60*/  DMUL R80, R84, R80 ;  /* 0x0000005054507228 */ /* 0x001fe20000000000 */
[----:B--2---:R-:W-:-:S04]  /*17f70*/  FMUL R120, R91, R120 ;  /* 0x000000785b787220 */ /* 0x004fc80000400000 */
[----:B---3--:R-:W-:-:S04]  /*17f80*/  FFMA R110, R29, R110, R120 ;  /* 0x0000006e1d6e7223 */ /* 0x008fc80000000078 */
[----:B----4-:R-:W-:Y:S01]  /*17f90*/  FFMA R88, R53, R88, R110 ;  /* 0x0000005835587223 */ /* 0x010fe2000000006e */
[----:B------:R-:W-:Y:S01]  /*17fa0*/  FADD R110, R29, -1 ;  /* 0xbf8000001d6e7421 */ /* 0x000fe20000000000 */
[C---:B------:R-:W-:Y:S01]  /*17fb0*/  FMUL R109, R91.reuse, R114 ;  /* 0x000000725b6d7220 */ /* 0x040fe20000400000 */
[----:B------:R-:W-:-:S04]  /*17fc0*/  FMUL R85, R91, R124 ;  /* 0x0000007c5b557220 */ /* 0x000fc80000400000 */
[----:B------:R-:W-:Y:S01]  /*17fd0*/  FFMA R85, R29, R122, R85 ;  /* 0x0000007a1d557223 */ /* 0x000fe20000000055 */
[----:B------:R-:W-:Y:S01]  /*17fe0*/  FFMA R84, R110, R89, R109 ;  /* 0x000000596e547223 */ /* 0x000fe2000000006d */
[----:B------:R-:W-:-:S04]  /*17ff0*/  FADD R109, R53, -1 ;  /* 0xbf800000356d7421 */ /* 0x000fc80000000000 */
[----:B------:R-:W-:Y:S01]  /*18000*/  FFMA R85, R116, R109, R85 ;  /* 0x0000006d74557223 */ /* 0x000fe20000000055 */
[----:B------:R-:W-:-:S03]  /*18010*/  FMUL R112, R91, R112 ;  /* 0x000000705b707220 */ /* 0x000fc60000400000 */
[----:B------:R-:W-:Y:S01]  /*18020*/  FADD R85, -R88, R85 ;  /* 0x0000005558557221 */ /* 0x000fe20000000100 */
[----:B------:R-:W-:Y:S01]  /*18030*/  FFMA R84, R53, R118, R84 ;  /* 0x0000007635547223 */ /* 0x000fe20000000054 */
[----:B------:R-:W-:-:S04]  /*18040*/  FFMA R112, R110, R87, R112 ;  /* 0x000000576e707223 */ /* 0x000fc80000000070 */
[----:B------:R-:W-:Y:S01]  /*18050*/  FFMA R87, R109, R126, R112 ;  /* 0x0000007e6d577223 */ /* 0x000fe20000000070 */
[----:B------:R-:W-:Y:S01]  /*18060*/  LOP3.LUT R89, R115, 0xf, RZ, 0xc0, !PT ;  /* 0x0000000f73597812 */ /* 0x000fe200078ec0ff */
[----:B------:R-:W-:Y:S02]  /*18070*/  FFMA R115, R55, R85, R88 ;  /* 0x0000005537737223 */ /* 0x000fe40000000058 */
[----:B------:R-:W-:Y:S01]  /*18080*/  FADD R87, -R84, R87 ;  /* 0x0000005754577221 */ /* 0x000fe20000000100 */
[----:B------:R-:W-:Y:S01]  /*18090*/  LOP3.LUT R85, R86, 0xf, RZ, 0xc0, !PT ;  /* 0x0000000f56557812 */ /* 0x000fe200078ec0ff */
[----:B------:R-:W-:-:S04]  /*180a0*/  IMAD.WIDE.U32 R88, R89, 0xc, R76 ;  /* 0x0000000c59587825 */ /* 0x000fc800078e004c */
[----:B------:R-:W-:Y:S01]  /*180b0*/  FFMA R112, R55, R87, R84 ;  /* 0x0000005737707223 */ /* 0x000fe20000000054 */
[--C-:B------:R-:W-:Y:S01]  /*180c0*/  IMAD.WIDE.U32 R86, R85, 0xc, R76.reuse ;  /* 0x0000000c55567825 */ /* 0x100fe200078e004c */
[----:B------:R-:W-:Y:S01]  /*180d0*/  LOP3.LUT R85, R93, 0xf, RZ, 0xc0, !PT ;  /* 0x0000000f5d557812 */ /* 0x000fe200078ec0ff */
[----:B------:R-:W2:Y:S04]  /*180e0*/  LDG.E.CONSTANT R114, desc[UR4][R88.64] ;  /* 0x0000000458727981 */ /* 0x000ea8000c1e9900 */
[----:B------:R-:W3:Y:S01]  /*180f0*/  LDG.E.CONSTANT R116, desc[UR6][R88.64+0x4] ;  /* 0x0000040658747981 */ /* 0x000ee2000c1e9900 */
[----:B------:R-:W-:-:S03]  /*18100*/  IMAD.WIDE.U32 R84, R85, 0xc, R76 ;  /* 0x0000000c55547825 */ /* 0x000fc600078e004c */
[----:B------:R0:W4:Y:S01]  /*18110*/  LDG.E.CONSTANT R118, desc[UR8][R88.64+0x8] ;  /* 0x0000080858767981 */ /* 0x000122000c1e9900 */
[C---:B------:R-:W-:Y:S02]  /*18120*/  IADD3 R94, PT, PT, R119.reuse, R94, RZ ;  /* 0x0000005e775e7210 */ /* 0x040fe40007ffe0ff */
[----:B------:R-:W-:Y:S01]  /*18130*/  IADD3 R90, PT, PT, R119, R90, RZ ;  /* 0x0000005a775a7210 */ /* 0x000fe20007ffe0ff */
[----:B------:R-:W2:Y:S01]  /*18140*/  LDG.E.CONSTANT R124, desc[UR14][R86.64+0x8] ;  /* 0x0000080e567c7981 */ /* 0x000ea2000c1e9900 */
[----:B------:R-:W-:-:S03]  /*18150*/  LOP3.LUT R95, R95, 0xf, RZ, 0xc0, !PT ;  /* 0x0000000f5f5f7812 */ /* 0x000fc600078ec0ff */
[----:B------:R-:W3:Y:S01]  /*18160*/  LDG.E.CONSTANT R128, desc[UR4][R84.64] ;  /* 0x0000000454807981 */ /* 0x000ee2000c1e9900 */
[----:B0-----:R-:W-:-:S03]  /*18170*/  LOP3.LUT R88, R92, 0xff, RZ, 0xc0, !PT ;  /* 0x000000ff5c587812 */ /* 0x001fc600078ec0ff */
[----:B------:R-:W3:Y:S01]  /*18180*/  LDG.E.CONSTANT R93, desc[UR6][R84.64+0x4] ;  /* 0x00000406545d7981 */ /* 0x000ee2000c1e9900 */
[----:B------:R-:W-:Y:S02]  /*18190*/  IADD3 R132, PT, PT, R1, R88, RZ ;  /* 0x0000005801847210 */ /* 0x000fe40007ffe0ff */
[C---:B------:R-:W-:Y:S01]  /*181a0*/  LOP3.LUT R88, R94.reuse, 0xff, RZ, 0xc0, !PT ;  /* 0x000000ff5e587812 */ /* 0x040fe200078ec0ff */
[----:B------:R0:W3:Y:S01]  /*181b0*/  LDG.E.CONSTANT R130, desc[UR8][R84.64+0x8] ;  /* 0x0000080854827981 */ /* 0x0000e2000c1e9900 */
[----:B------:R-:W-:-:S03]  /*181c0*/  VIADD R94, R94, 0x1 ;  /* 0x000000015e5e7836 */ /* 0x000fc60000000000 */
[----:B------:R-:W3:Y:S01]  /*181d0*/  LDG.E.CONSTANT R122, desc[UR12][R86.64+0x4] ;  /* 0x0000040c567a7981 */ /* 0x000ee2000c1e9900 */
[----:B------:R-:W-:-:S03]  /*181e0*/  IADD3 R117, PT, PT, R1, R88, RZ ;  /* 0x0000005801757210 */ /* 0x000fc60007ffe0ff */
[----:B------:R1:W3:Y:S01]  /*181f0*/  LDG.E.CONSTANT R120, desc[UR10][R86.64] ;  /* 0x0000000a56787981 */ /* 0x0002e2000c1e9900 */
[C---:B0-----:R-:W-:Y:S01]  /*18200*/  VIADD R84, R90.reuse, 0x1 ;  /* 0x000000015a547836 */ /* 0x041fe20000000000 */
[----:B------:R-:W-:Y:S02]  /*18210*/  LOP3.LUT R90, R90, 0xff, RZ, 0xc0, !PT ;  /* 0x000000ff5a5a7812 */ /* 0x000fe400078ec0ff */
[----:B------:R-:W3:Y:S01]  /*18220*/  LDL.U8 R117, [R117+0x10c] ;  /* 0x00010c0075757983 */ /* 0x000ee20000100000 */
[----:B------:R-:W-:Y:S02]  /*18230*/  LOP3.LUT R88, R94, 0xff, RZ, 0xc0, !PT ;  /* 0x000000ff5e587812 */ /* 0x000fe400078ec0ff */
[----:B------:R-:W-:Y:S01]  /*18240*/  IADD3 R85, PT, PT, R1, R90, RZ ;  /* 0x0000005a01557210 */ /* 0x000fe20007ffe0ff */
[----:B------:R-:W3:Y:S01]  /*18250*/  LDL.U8 R132, [R132+0x10c] ;  /* 0x00010c0084847983 */ /* 0x000ee20000100000 */
[----:B-1----:R-:W-:Y:S01]  /*18260*/  IMAD.WIDE.U32 R86, R95, 0xc, R76 ;  /* 0x0000000c5f567825 */ /* 0x002fe200078e004c */
[----:B------:R-:W-:-:S02]  /*18270*/  IADD3 R90, PT, PT, R1, R88, RZ ;  /* 0x00000058015a7210 */ /* 0x000fc40007ffe0ff */
[----:B------:R2:W3:Y:S04]  /*18280*/  LDL.U8 R88, [R85+0x10c] ;  /* 0x00010c0055587983 */ /* 0x0004e80000100000 */
[----:B------:R-:W3:Y:S01]  /*18290*/  LDG.E.CONSTANT R126, desc[UR6][R86.64+0x8] ;  /* 0x00000806567e7981 */ /* 0x000ee2000c1e9900 */
[----:B------:R-:W-:-:S03]  /*182a0*/  LOP3.LUT R84, R84, 0xff, RZ, 0xc0, !PT ;  /* 0x000000ff54547812 */ /* 0x000fc600078ec0ff */
[----:B------:R-:W3:Y:S02]  /*182b0*/  LDG.E.CONSTANT R89, desc[UR4][R86.64+0x4] ;  /* 0x0000040456597981 */ /* 0x000ee4000c1e9900 */
[----:B------:R-:W-:Y:S02]  /*182c0*/  IMAD.IADD R121, R1, 0x1, R84 ;  /* 0x0000000101797824 */ /* 0x000fe400078e0254 */
[----:B------:R-:W3:Y:S04]  /*182d0*/  LDL.U8 R90, [R90+0x10c] ;  /* 0x00010c005a5a7983 */ /* 0x000ee80000100000 */
[----:B------:R-:W3:Y:S01]  /*182e0*/  LDL.U8 R121, [R121+0x10c] ;  /* 0x00010c0079797983 */ /* 0x000ee20000100000 */
[----:B------:R-:W-:-:S03]  /*182f0*/  FADD R91, R91, -1 ;  /* 0xbf8000005b5b7421 */ /* 0x000fc60000000000 */
[----:B------:R-:W3:Y:S01]  /*18300*/  LDG.E.CONSTANT R94, desc[UR4][R86.64] ;  /* 0x00000004565e7981 */ /* 0x000ee2000c1e9900 */
[----:B------:R-:W-:-:S04]  /*18310*/  IADD3 R111, PT, PT, R119, R107, RZ ;  /* 0x0000006b776f7210 */ /* 0x000fc80007ffe0ff */
[----:B------:R-:W-:-:S04]  /*18320*/  LOP3.LUT R84, R111, 0xff, RZ, 0xc0, !PT ;  /* 0x000000ff6f547812 */ /* 0x000fc800078ec0ff */
[----:B------:R-:W-:-:S05]  /*18330*/  IADD3 R84, PT, PT, R1, R84, RZ ;  /* 0x0000005401547210 */ /* 0x000fca0007ffe0ff */
[----:B------:R0:W3:Y:S01]  /*18340*/  LDL.U8 R95, [R84+0x10c] ;  /* 0x00010c00545f7983 */ /* 0x0000e20000100000 */
[----:B------:R1:W1:Y:S01]  /*18350*/  F2F.F32.F64 R107, R82 ;  /* 0x00000052006b7310 */ /* 0x0002620000301000 */
[----:B------:R-:W-:-:S04]  /*18360*/  FADD R92, -R115, R112 ;  /* 0x00000070735c7221 */ /* 0x000fc80000000100 */
[----:B------:R-:W-:Y:S01]  /*18370*/  FFMA R92, R0, R92, R115 ;  /* 0x0000005c005c7223 */ /* 0x000fe20000000073 */
[C---:B--2---:R-:W-:Y:S01]  /*18380*/  FMUL R85, R91.reuse, R124 ;  /* 0x0000007c5b557220 */ /* 0x044fe20000400000 */
[----:B----4-:R-:W-:-:S03]  /*18390*/  FMUL R118, R91, R118 ;  /* 0x000000765b767220 */ /* 0x010fc60000400000 */
[----:B---3--:R-:W-:Y:S01]  /*183a0*/  FFMA R122, R29, R122, R85 ;  /* 0x0000007a1d7a7223 */ /* 0x008fe20000000055 */
[----:B------:R-:W-:-:S04]  /*183b0*/  FMUL R85, R91, R130 ;  /* 0x000000825b557220 */ /* 0x000fc80000400000 */
[----:B------:R-:W-:Y:S01]  /*183c0*/  FFMA R85, R110, R93, R85 ;  /* 0x0000005d6e557223 */ /* 0x000fe20000000055 */
[----:B------:R-:W-:Y:S01]  /*183d0*/  FFMA R116, R29, R116, R118 ;  /* 0x000000741d747223 */ /* 0x000fe20000000076 */
[----:B------:R-:W-:Y:S01]  /*183e0*/  FMUL R126, R91, R126 ;  /* 0x0000007e5b7e7220 */ /* 0x000fe20000400000 */
[C---:B------:R-:W-:Y:S01]  /*183f0*/  FFMA R91, R109.reuse, R120, R122 ;  /* 0x000000786d5b7223 */ /* 0x040fe2000000007a */
[----:B------:R-:W-:Y:S01]  /*18400*/  FFMA R109, R109, R128, R85 ;  /* 0x000000806d6d7223 */ /* 0x000fe20000000055 */
[----:B------:R-:W-:-:S05]  /*18410*/  LOP3.LUT R85, R88, 0xf, RZ, 0xc0, !PT ;  /* 0x0000000f58557812 */ /* 0x000fca00078ec0ff */
[----:B0-----:R-:W-:-:S04]  /*18420*/  IMAD.WIDE.U32 R84, R85, 0xc, R76 ;  /* 0x0000000c55547825 */ /* 0x001fc800078e004c */
[----:B------:R-:W-:Y:S01]  /*18430*/  FFMA R126, R110, R89, R126 ;  /* 0x000000596e7e7223 */ /* 0x000fe2000000007e */
[----:B------:R-:W2:Y:S01]  /*18440*/  LDG.E.CONSTANT R118, desc[UR10][R84.64+0x8] ;  /* 0x0000080a54767981 */ /* 0x000ea2000c1e9900 */
[----:B------:R-:W-:-:S03]  /*18450*/  LOP3.LUT R89, R121, 0xf, RZ, 0xc0, !PT ;  /* 0x0000000f79597812 */ /* 0x000fc600078ec0ff */
[----:B------:R-:W3:Y:S01]  /*18460*/  LDG.E.CONSTANT R121, desc[UR8][R84.64+0x4] ;  /* 0x0000040854797981 */ /* 0x000ee2000c1e9900 */
[----:B------:R-:W-:Y:S01]  /*18470*/  LOP3.LUT R87, R90, 0xf, RZ, 0xc0, !PT ;  /* 0x0000000f5a577812 */ /* 0x000fe200078ec0ff */
[----:B------:R-:W-:Y:S01]  /*18480*/  IMAD.IADD R119, R119, 0x1, R132 ;  /* 0x0000000177777824 */ /* 0x000fe200078e0284 */
[----:B-1----:R-:W-:Y:S01]  /*18490*/  LOP3.LUT R83, R117, 0xf, RZ, 0xc0, !PT ;  /* 0x0000000f75537812 */ /* 0x002fe200078ec0ff */
[----:B------:R-:W-:-:S03]  /*184a0*/  IMAD.WIDE.U32 R88, R89, 0xc, R76 ;  /* 0x0000000c59587825 */ /* 0x000fc600078e004c */
[----:B------:R-:W-:Y:S01]  /*184b0*/  LOP3.LUT R90, R119, 0xff, RZ, 0xc0, !PT ;  /* 0x000000ff775a7812 */ /* 0x000fe200078ec0ff */
[--C-:B------:R-:W-:Y:S01]  /*184c0*/  IMAD.WIDE.U32 R86, R87, 0xc, R76.reuse ;  /* 0x0000000c57567825 */ /* 0x100fe200078e004c */
[----:B------:R-:W4:Y:S03]  /*184d0*/  LDG.E.CONSTANT R125, desc[UR16][R88.64+0x8] ;  /* 0x00000810587d7981 */ /* 0x000f26000c1e9900 */
[----:B------:R-:W-:Y:S01]  /*184e0*/  IMAD.WIDE.U32 R82, R83, 0xc, R76 ;  /* 0x0000000c53527825 */ /* 0x000fe200078e004c */
[----:B------:R-:W4:Y:S01]  /*184f0*/  LDG.E.CONSTANT R123, desc[UR14][R86.64+0x8] ;  /* 0x0000080e567b7981 */ /* 0x000f22000c1e9900 */
[----:B------:R-:W-:-:S03]  /*18500*/  IADD3 R110, PT, PT, R1, R90, RZ ;  /* 0x0000005a016e7210 */ /* 0x000fc60007ffe0ff */
[----:B------:R-:W4:Y:S04]  /*18510*/  LDG.E.CONSTANT R112, desc[UR6][R82.64+0x8] ;  /* 0x0000080652707981 */ /* 0x000f28000c1e9900 */
[----:B------:R-:W4:Y:S04]  /*18520*/  LDG.E.CONSTANT R117, desc[UR12][R86.64+0x4] ;  /* 0x0000040c56757981 */ /* 0x000f28000c1e9900 */
[----:B------:R-:W4:Y:S04]  /*18530*/  LDG.E.CONSTANT R115, desc[UR4][R82.64+0x4] ;  /* 0x0000040452737981 */ /* 0x000f28000c1e9900 */
[----:B------:R-:W4:Y:S04]  /*18540*/  LDG.E.CONSTANT R124, desc[UR6][R88.64+0x4] ;  /* 0x00000406587c7981 */ /* 0x000f28000c1e9900 */
[----:B------:R-:W4:Y:S01]  /*18550*/  LDL.U8 R110, [R110+0x10c] ;  /* 0x00010c006e6e7983 */ /* 0x000f220000100000 */
[C---:B------:R-:W-:Y:S01]  /*18560*/  FFMA R114, R53.reuse, R114, R116 ;  /* 0x0000007235727223 */ /* 0x040fe20000000074 */
[----:B------:R-:W-:Y:S01]  /*18570*/  FFMA R94, R53, R94, R126 ;  /* 0x0000005e355e7223 */ /* 0x000fe2000000007e */
[----:B------:R-:W-:Y:S01]  /*18580*/  IADD3 R119, PT, PT, R119, 0x1, RZ ;  /* 0x0000000177777810 */ /* 0x000fe20007ffe0ff */
[----:B------:R-:W4:Y:S01]  /*18590*/  LDG.E.CONSTANT R87, desc[UR4][R86.64] ;  /* 0x0000000456577981 */ /* 0x000f22000c1e9900 */
[----:B------:R-:W-:Y:S01]  /*185a0*/  FADD R91, -R114, R91 ;  /* 0x0000005b725b7221 */ /* 0x000fe20000000100 */
[----:B------:R-:W-:-:S02]  /*185b0*/  FADD R109, -R94, R109 ;  /* 0x0000006d5e6d7221 */ /* 0x000fc40000000100 */
[----:B------:R-:W4:Y:S01]  /*185c0*/  LDG.E.CONSTANT R88, desc[UR4][R88.64] ;  /* 0x0000000458587981 */ /* 0x000f22000c1e9900 */
[C---:B------:R-:W-:Y:S01]  /*185d0*/  FFMA R93, R55.reuse, R91, R114 ;  /* 0x0000005b375d7223 */ /* 0x040fe20000000072 */
[----:B------:R-:W-:-:S04]  /*185e0*/  FFMA R94, R55, R109, R94 ;  /* 0x0000006d375e7223 */ /* 0x000fc8000000005e */
[----:B------:R-:W-:-:S04]  /*185f0*/  FADD R94, -R93, R94 ;  /* 0x0000005e5d5e7221 */ /* 0x000fc80000000100 */
[----:B------:R-:W-:-:S04]  /*18600*/  FFMA R93, R0, R94, R93 ;  /* 0x0000005e005d7223 */ /* 0x000fc8000000005d */
[----:B------:R-:W-:-:S04]  /*18610*/  FADD R93, -R92, R93 ;  /* 0x0000005d5c5d7221 */ /* 0x000fc80000000100 */
[----:B------:R-:W-:Y:S01]  /*18620*/  FFMA R107, R107, R93, R92 ;  /* 0x0000005d6b6b7223 */ /* 0x000fe2000000005c */
[----:B------:R-:W-:Y:S01]  /*18630*/  FADD R93, R33, -1 ;  /* 0xbf800000215d7421 */ /* 0x000fe20000000000 */
[----:B------:R-:W-:Y:S01]  /*18640*/  LOP3.LUT R91, R95, 0xf, RZ, 0xc0, !PT ;  /* 0x0000000f5f5b7812 */ /* 0x000fe200078ec0ff */
[----:B------:R-:W-:-:S04]  /*18650*/  FADD R116, R113, -1 ;  /* 0xbf80000071747421 */ /* 0x000fc80000000000 */
[----:B------:R-:W-:-:S05]  /*18660*/  IMAD.WIDE.U32 R90, R91, 0xc, R76 ;  /* 0x0000000c5b5a7825 */ /* 0x000fca00078e004c */
[----:B------:R-:W4:Y:S04]  /*18670*/  LDG.E.CONSTANT R122, desc[UR6][R90.64+0x8] ;  /* 0x000008065a7a7981 */ /* 0x000f28000c1e9900 */
[----:B------:R-:W4:Y:S04]  /*18680*/  LDG.E.CONSTANT R120, desc[UR4][R90.64+0x4] ;  /* 0x000004045a787981 */ /* 0x000f28000c1e9900 */
[----:B------:R0:W4:Y:S02]  /*18690*/  LDG.E.CONSTANT R91, desc[UR4][R90.64] ;  /* 0x000000045a5b7981 */ /* 0x000124000c1e9900 */
[----:B0-----:R-:W-:-:S04]  /*186a0*/  IADD3 R90, PT, PT, R98, 0x1, RZ ;  /* 0x00000001625a7810 */ /* 0x001fc80007ffe0ff */
[----:B------:R-:W-:-:S05]  /*186b0*/  LOP3.LUT R90, R90, 0xff, RZ, 0xc0, !PT ;  /* 0x000000ff5a5a7812 */ /* 0x000fca00078ec0ff */
[----:B------:R-:W-:-:S06]  /*186c0*/  IMAD.IADD R128, R1, 0x1, R90 ;  /* 0x0000000101807824 */ /* 0x000fcc00078e025a */
[----:B------:R-:W4:Y:S01]  /*186d0*/  LDL.U8 R128, [R128+0x218] ;  /* 0x0002180080807983 */ /* 0x000f220000100000 */
[----:B--2---:R-:W-:-:S04]  /*186e0*/  FMUL R118, R113, R118 ;  /* 0x0000007671767220 */ /* 0x004fc80000400000 */
[----:B---3--:R-:W-:Y:S01]  /*186f0*/  FFMA R121, R93, R121, R118 ;  /* 0x000000795d797223 */ /* 0x008fe20000000076 */
[----:B------:R-:W-:-:S04]  /*18700*/  FFMA R118, R108, 0.25, R27 ;  /* 0x3e8000006c767823 */ /* 0x000fc8000000001b */
[----:B------:R-:W0:Y:S01]  /*18710*/  FRND.FLOOR R95, R118 ;  /* 0x00000076005f7307 */ /* 0x000e220000205000 */
[C---:B----4-:R-:W-:Y:S01]  /*18720*/  FMUL R125, R116.reuse, R125 ;  /* 0x0000007d747d7220 */ /* 0x050fe20000400000 */
[----:B------:R-:W-:Y:S01]  /*18730*/  FMUL R92, R116, R123 ;  /* 0x0000007b745c7220 */ /* 0x000fe20000400000 */
[----:B0-----:R-:W-:Y:S01]  /*18740*/  FADD R114, R118, -R95 ;  /* 0x8000005f76727221 */ /* 0x001fe20000000000 */
[----:B------:R-:W-:-:S04]  /*18750*/  FMUL R112, R113, R112 ;  /* 0x0000007071707220 */ /* 0x000fc80000400000 */
[----:B------:R-:W0:Y:S01]  /*18760*/  F2F.F64.F32 R94, R114 ;  /* 0x00000072005e7310 */ /* 0x000e220000201800 */
[C---:B------:R-:W-:Y:S01]  /*18770*/  FFMA R109, R93.reuse, R117, R92 ;  /* 0x000000755d6d7223 */ /* 0x040fe2000000005c */
[C---:B------:R-:W-:Y:S01]  /*18780*/  FFMA R115, R93.reuse, R115, R112 ;  /* 0x000000735d737223 */ /* 0x040fe20000000070 */
[----:B------:R-:W-:Y:S01]  /*18790*/  FFMA R117, R93, R124, R125 ;  /* 0x0000007c5d757223 */ /* 0x000fe2000000007d */
[----:B------:R-:W-:Y:S01]  /*187a0*/  IADD3 R112, PT, PT, R111, 0x1, RZ ;  /* 0x000000016f707810 */ /* 0x000fe20007ffe0ff */
[----:B------:R-:W2:Y:S01]  /*187b0*/  LDG.E.CONSTANT R125, desc[UR12][R84.64] ;  /* 0x0000000c547d7981 */ /* 0x000ea2000c1e9900 */
[----:B------:R-:W-:Y:S02]  /*187c0*/  LOP3.LUT R93, R110, 0xf, RZ, 0xc0, !PT ;  /* 0x0000000f6e5d7812 */ /* 0x000fe400078ec0ff */
[----:B------:R-:W-:-:S03]  /*187d0*/  LOP3.LUT R112, R112, 0xff, RZ, 0xc0, !PT ;  /* 0x000000ff70707812 */ /* 0x000fc600078ec0ff */
[----:B------:R-:W-:Y:S01]  /*187e0*/  IMAD.WIDE.U32 R92, R93, 0xc, R76 ;  /* 0x0000000c5d5c7825 */ /* 0x000fe200078e004c */
[----:B0-----:R-:W-:-:S03]  /*187f0*/  DFMA R110, R94, R78, -15 ;  /* 0xc02e00005e6e742b */ /* 0x001fc6000000004e */
[----:B------:R-:W-:Y:S01]  /*18800*/  IMAD.IADD R112, R1, 0x1, R112 ;  /* 0x0000000101707824 */ /* 0x000fe200078e0270 */
[----:B------:R-:W3:Y:S04]  /*18810*/  LDG.E.CONSTANT R126, desc[UR10][R92.64+0x8] ;  /* 0x0000080a5c7e7981 */ /* 0x000ee8000c1e9900 */
[----:B------:R-:W4:Y:S04]  /*18820*/  LDG.E.CONSTANT R123, desc[UR6][R92.64] ;  /* 0x000000065c7b7981 */ /* 0x000f28000c1e9900 */
[----:B------:R0:W2:Y:S01]  /*18830*/  LDG.E.CONSTANT R124, desc[UR8][R92.64+0x4] ;  /* 0x000004085c7c7981 */ /* 0x0000a2000c1e9900 */
[----:B------:R-:W-:-:S03]  /*18840*/  DFMA R110, R94, R110, 10 ;  /* 0x402400005e6e742b */ /* 0x000fc6000000006e */
[----:B------:R-:W4:Y:S01]  /*18850*/  LDL.U8 R94, [R112+0x10c] ;  /* 0x00010c00705e7983 */ /* 0x000f220000100000 */
[----:B0-----:R-:W-:-:S04]  /*18860*/  LOP3.LUT R92, R119, 0xff, RZ, 0xc0, !PT ;  /* 0x000000ff775c7812 */ /* 0x001fc800078ec0ff */
[----:B------:R-:W-:-:S06]  /*18870*/  IADD3 R92, PT, PT, R1, R92, RZ ;  /* 0x0000005c015c7210 */ /* 0x000fcc0007ffe0ff */
[----:B------:R-:W2:Y:S01]  /*18880*/  LDL.U8 R92, [R92+0x10c] ;  /* 0x00010c005c5c7983 */ /* 0x000ea20000100000 */
[----:B------:R-:W-:Y:S01]  /*18890*/  FMUL R85, R114, R114 ;  /* 0x0000007272557220 */ /* 0x000fe20000400000 */
[----:B------:R-:W-:Y:S01]  /*188a0*/  FMUL R122, R113, R122 ;  /* 0x0000007a717a7220 */ /* 0x000fe20000400000 */
[----:B------:R-:W-:Y:S02]  /*188b0*/  LOP3.LUT R84, R98, 0xff, RZ, 0xc0, !PT ;  /* 0x000000ff62547812 */ /* 0x000fe400078ec0ff */
[----:B------:R-:W-:Y:S01]  /*188c0*/  FMUL R90, R114, R85 ;  /* 0x00000055725a7220 */ /* 0x000fe20000400000 */
[----:B------:R-:W-:Y:S01]  /*188d0*/  FFMA R93, R33, R120, R122 ;  /* 0x00000078215d7223 */ /* 0x000fe2000000007a */
[----:B------:R-:W-:Y:S02]  /*188e0*/  IADD3 R122, PT, PT, R1, R84, RZ ;  /* 0x00000054017a7210 */ /* 0x000fe40007ffe0ff */
[----:B------:R-:W0:Y:S01]  /*188f0*/  F2F.F64.F32 R84, R90 ;  /* 0x0000005a00547310 */ /* 0x000e220000201800 */
[----:B------:R-:W-:-:S03]  /*18900*/  FADD R120, R54, -1 ;  /* 0xbf80000036787421 */ /* 0x000fc60000000000 */
[----:B------:R-:W2:Y:S01]  /*18910*/  LDL.U8 R122, [R122+0x218] ;  /* 0x000218007a7a7983 */ /* 0x000ea20000100000 */
[----:B0-----:R-:W-:Y:S01]  /*18920*/  DMUL R84, R84, R110 ;  /* 0x0000006e54547228 */ /* 0x001fe20000000000 */
[----:B------:R-:W-:Y:S02]  /*18930*/  FFMA R110, R54, R91, R93 ;  /* 0x0000005b366e7223 */ /* 0x000fe4000000005d */
[----:B------:R0:W2:Y:S01]  /*18940*/  LDG.E.CONSTANT R111, desc[UR4][R82.64] ;  /* 0x00000004526f7981 */ /* 0x0000a2000c1e9900 */
[----:B------:R-:W-:Y:S02]  /*18950*/  IMAD.IADD R128, R43, 0x1, R128 ;  /* 0x000000012b807824 */ /* 0x000fe400078e0280 */
[----:B---3--:R-:W-:Y:S01]  /*18960*/  FMUL R126, R113, R126 ;  /* 0x0000007e717e7220 */ /* 0x008fe20000400000 */
[----:B----4-:R-:W-:-:S03]  /*18970*/  LOP3.LUT R91, R94, 0xf, RZ, 0xc0, !PT ;  /* 0x0000000f5e5b7812 */ /* 0x010fc600078ec0ff */
[----:B--2---:R-:W-:Y:S02]  /*18980*/  FFMA R124, R33, R124, R126 ;  /* 0x0000007c217c7223 */ /* 0x004fe4000000007e */
[----:B------:R-:W-:-:S04]  /*18990*/  IMAD.WIDE.U32 R90, R91, 0xc, R76 ;  /* 0x0000000c5b5a7825 */ /* 0x000fc800078e004c */
[----:B------:R-:W-:Y:S01]  /*189a0*/  FFMA R113, R123, R120, R124 ;  /* 0x000000787b717223 */ /* 0x000fe2000000007c */
[----:B------:R-:W2:Y:S04]  /*189b0*/  LDG.E.CONSTANT R95, desc[UR4][R90.64] ;  /* 0x000000045a5f7981 */ /* 0x000ea8000c1e9900 */
[----:B------:R-:W3:Y:S01]  /*189c0*/  LDG.E.CONSTANT R112, desc[UR6][R90.64+0x4] ;  /* 0x000004065a707981 */ /* 0x000ee2000c1e9900 */
[----:B0-----:R-:W-:Y:S02]  /*189d0*/  LOP3.LUT R83, R92, 0xf, RZ, 0xc0, !PT ;  /* 0x0000000f5c537812 */ /* 0x001fe400078ec0ff */
[C---:B------:R-:W-:Y:S01]  /*189e0*/  LOP3.LUT R92, R128.reuse, 0xff, RZ, 0xc0, !PT ;  /* 0x000000ff805c7812 */ /* 0x040fe200078ec0ff */
[----:B------:R0:W4:Y:S01]  /*189f0*/  LDG.E.CONSTANT R119, desc[UR8][R90.64+0x8] ;  /* 0x000008085a777981 */ /* 0x000122000c1e9900 */
[----:B------:R-:W-:-:S02]  /*18a00*/  IADD3 R128, PT, PT, R128, 0x1, RZ ;  /* 0x0000000180807810 */ /* 0x000fc40007ffe0ff */
[----:B------:R-:W-:Y:S01]  /*18a10*/  IADD3 R123, PT, PT, R1, R92, RZ ;  /* 0x0000005c017b7210 */ /* 0x000fe20007ffe0ff */
[----:B------:R-:W-:-:S05]  /*18a20*/  FFMA R94, R120, R125, R121 ;  /* 0x0000007d785e7223 */ /* 0x000fca0000000079 */
[----:B------:R-:W2:Y:S01]  /*18a30*/  LDL.U8 R123, [R123+0x218] ;  /* 0x000218007b7b7983 */ /* 0x000ea20000100000 */
[----:B0-----:R-:W-:-:S05]  /*18a40*/  LOP3.LUT R90, R128, 0xff, RZ, 0xc0, !PT ;  /* 0x000000ff805a7812 */ /* 0x001fca00078ec0ff */
[----:B------:R-:W-:-:S06]  /*18a50*/  IMAD.IADD R125, R1, 0x1, R90 ;  /* 0x00000001017d7824 */ /* 0x000fcc00078e025a */
[----:B------:R-:W3:Y:S01]  /*18a60*/  LDL.U8 R125, [R125+0x218] ;  /* 0x000218007d7d7983 */ /* 0x000ee20000100000 */
[----:B------:R-:W2:Y:S01]  /*18a70*/  F2I.FLOOR.NTZ R118, R118 ;  /* 0x0000007600767305 */ /* 0x000ea20000207100 */
[----:B------:R-:W-:-:S04]  /*18a80*/  IADD3 R122, PT, PT, R43, R122, RZ ;  /* 0x0000007a2b7a7210 */ /* 0x000fc80007ffe0ff */
[----:B------:R-:W-:Y:S01]  /*18a90*/  IADD3 R90, PT, PT, R122, 0x1, RZ ;  /* 0x000000017a5a7810 */ /* 0x000fe20007ffe0ff */
[----:B------:R-:W-:-:S03]  /*18aa0*/  IMAD.WIDE.U32 R82, R83, 0xc, R76 ;  /* 0x0000000c53527825 */ /* 0x000fc600078e004c */
[----:B------:R-:W-:Y:S02]  /*18ab0*/  LOP3.LUT R90, R90, 0xff, RZ, 0xc0, !PT ;  /* 0x000000ff5a5a7812 */ /* 0x000fe400078ec0ff */
[----:B------:R-:W4:Y:S03]  /*18ac0*/  LDG.E.CONSTANT R93, desc[UR6][R82.64+0x8] ;  /* 0x00000806525d7981 */ /* 0x000f26000c1e9900 */
[----:B------:R-:W-:Y:S01]  /*18ad0*/  IMAD.IADD R121, R1, 0x1, R90 ;  /* 0x0000000101797824 */ /* 0x000fe200078e025a */
[----:B------:R-:W4:Y:S04]  /*18ae0*/  LDG.E.CONSTANT R92, desc[UR4][R82.64+0x4] ;  /* 0x00000404525c7981 */ /* 0x000f28000c1e9900 */
[----:B------:R0:W4:Y:S04]  /*18af0*/  LDG.E.CONSTANT R91, desc[UR4][R82.64] ;  /* 0x00000004525b7981 */ /* 0x000128000c1e9900 */
[----:B------:R-:W4:Y:S01]  /*18b00*/  LDL.U8 R121, [R121+0x218] ;  /* 0x0002180079797983 */ /* 0x000f220000100000 */
[----:B--2---:R-:W-:-:S04]  /*18b10*/  IADD3 R123, PT, PT, R118, R123, RZ ;  /* 0x0000007b767b7210 */ /* 0x004fc80007ffe0ff */
[----:B0-----:R-:W-:-:S04]  /*18b20*/  LOP3.LUT R82, R123, 0xff, RZ, 0xc0, !PT ;  /* 0x000000ff7b527812 */ /* 0x001fc800078ec0ff */
[----:B------:R-:W-:Y:S01]  /*18b30*/  IADD3 R83, PT, PT, R1, R82, RZ ;  /* 0x0000005201537210 */ /* 0x000fe20007ffe0ff */
[----:B---3--:R-:W-:-:S05]  /*18b40*/  IMAD.IADD R125, R118, 0x1, R125 ;  /* 0x00000001767d7824 */ /* 0x008fca00078e027d */
[----:B------:R-:W2:Y:S01]  /*18b50*/  LDL.U8 R83, [R83+0x218] ;  /* 0x0002180053537983 */ /* 0x000ea20000100000 */
[----:B------:R-:W-:-:S04]  /*18b60*/  LOP3.LUT R82, R125, 0xff, RZ, 0xc0, !PT ;  /* 0x000000ff7d527812 */ /* 0x000fc800078ec0ff */
[----:B------:R-:W-:Y:S02]  /*18b70*/  IADD3 R124, PT, PT, R1, R82, RZ ;  /* 0x00000052017c7210 */ /* 0x000fe40007ffe0ff */
[----:B------:R-:W-:-:S04]  /*18b80*/  IADD3 R82, PT, PT, R123, 0x1, RZ ;  /* 0x000000017b527810 */ /* 0x000fc80007ffe0ff */
[----:B------:R-:W-:Y:S01]  /*18b90*/  LOP3.LUT R82, R82, 0xff, RZ, 0xc0, !PT ;  /* 0x000000ff52527812 */ /* 0x000fe200078ec0ff */
[----:B------:R-:W3:Y:S04]  /*18ba0*/  LDL.U8 R124, [R124+0x218] ;  /* 0x000218007c7c7983 */ /* 0x000ee80000100000 */
[----:B------:R-:W-:-:S06]  /*18bb0*/  IMAD.IADD R126, R1, 0x1, R82 ;  /* 0x00000001017e7824 */ /* 0x000fcc00078e0252 */
[----:B------:R-:W3:Y:S01]  /*18bc0*/  LDL.U8 R126, [R126+0x218] ;  /* 0x000218007e7e7983 */ /* 0x000ee20000100000 */
[----:B----4-:R-:W-:Y:S01]  /*18bd0*/  FMUL R90, R116, R93 ;  /* 0x0000005d745a7220 */ /* 0x010fe20000400000 */
[----:B------:R-:W-:Y:S02]  /*18be0*/  LOP3.LUT R82, R122, 0xff, RZ, 0xc0, !PT ;  /* 0x000000ff7a527812 */ /* 0x000fe400078ec0ff */
[----:B------:R-:W-:Y:S01]  /*18bf0*/  IADD3 R121, PT, PT, R118, R121, RZ ;  /* 0x0000007976797210 */ /* 0x000fe20007ffe0ff */
[----:B------:R-:W-:-:S04]  /*18c00*/  FFMA R93, R33, R92, R90 ;  /* 0x0000005c215d7223 */ /* 0x000fc8000000005a */
[C---:B------:R-:W-:Y:S01]  /*18c10*/  FFMA R90, R120.reuse, R91, R93 ;  /* 0x0000005b785a7223 */ /* 0x040fe2000000005d */
[----:B------:R-:W-:Y:S01]  /*18c20*/  IADD3 R91, PT, PT, R1, R82, RZ ;  /* 0x00000052015b7210 */ /* 0x000fe20007ffe0ff */
[C---:B------:R-:W-:Y:S01]  /*18c30*/  VIADD R89, R121.reuse, 0x1 ;  /* 0x0000000179597836 */ /* 0x040fe20000000000 */
[----:B------:R-:W-:Y:S01]  /*18c40*/  LOP3.LUT R82, R121, 0xff, RZ, 0xc0, !PT ;  /* 0x000000ff79527812 */ /* 0x000fe200078ec0ff */
[----:B------:R-:W-:Y:S01]  /*18c50*/  FFMA R93, R120, R88, R117 ;  /* 0x00000058785d7223 */ /* 0x000fe20000000075 */
[----:B------:R-:W-:Y:S01]  /*18c60*/  FADD R113, -R110, R113 ;  /* 0x000000716e717221 */ /* 0x000fe20000000100 */
[----:B------:R0:W4:Y:S01]  /*18c70*/  LDL.U8 R121, [R91+0x218] ;  /* 0x000218005b797983 */ /* 0x0001220000100000 */
[----:B------:R-:W-:Y:S02]  /*18c80*/  IADD3 R122, PT, PT, R1, R82, RZ ;  /* 0x00000052017a7210 */ /* 0x000fe40007ffe0ff */
[----:B------:R-:W-:-:S04]  /*18c90*/  LOP3.LUT R82, R89, 0xff, RZ, 0xc0, !PT ;  /* 0x000000ff59527812 */ /* 0x000fc800078ec0ff */
[----:B------:R-:W-:Y:S01]  /*18ca0*/  IADD3 R82, PT, PT, R1, R82, RZ ;  /* 0x0000005201527210 */ /* 0x000fe20007ffe0ff */
[----:B------:R-:W-:Y:S01]  /*18cb0*/  FMUL R116, R116, R119 ;  /* 0x0000007774747220 */ /* 0x000fe20000400000 */
[----:B------:R1:W-:Y:S01]  /*18cc0*/  F2F.F32.F64 R92, R80 ;  /* 0x00000050005c7310 */ /* 0x0003e20000301000 */
[----:B------:R-:W4:Y:S04]  /*18cd0*/  LDL.U8 R122, [R122+0x218] ;  /* 0x000218007a7a7983 */ /* 0x000f280000100000 */
[----:B------:R1:W4:Y:S01]  /*18ce0*/  LDL.U8 R128, [R82+0x218] ;  /* 0x0002180052807983 */ /* 0x0003220000100000 */
[----:B------:R-:W-:Y:S02]  /*18cf0*/  VIADD R125, R125, 0x1 ;  /* 0x000000017d7d7836 */ /* 0x000fe40000000000 */
[----:B------:R-:W-:Y:S01]  /*18d00*/  FFMA R113, R57, R113, R110 ;  /* 0x0000007139717223 */ /* 0x000fe2000000006e */
[----:B------:R-:W-:Y:S01]  /*18d10*/  FFMA R110, R54, R111, R115 ;  /* 0x0000006f366e7223 */ /* 0x000fe20000000073 */
[----:B0-----:R-:W-:Y:S01]  /*18d20*/  FFMA R91, R33, R112, R116 ;  /* 0x00000070215b7223 */ /* 0x001fe20000000074 */
[----:B--2---:R-:W-:-:S05]  /*18d30*/  LOP3.LUT R83, R83, 0xf, RZ, 0xc0, !PT ;  /* 0x0000000f53537812 */ /* 0x004fca00078ec0ff */
[----:B------:R-:W-:-:S05]  /*18d40*/  IMAD.WIDE.U32 R88, R83, 0xc, R76 ;  /* 0x0000000c53587825 */ /* 0x000fca00078e004c */
[----:B------:R-:W2:Y:S01]  /*18d50*/  LDG.E.CONSTANT R115, desc[UR4][R88.64] ;  /* 0x0000000458737981 */ /* 0x000ea2000c1e9900 */
[----:B---3--:R-:W-:-:S03]  /*18d60*/  LOP3.LUT R83, R124, 0xf, RZ, 0xc0, !PT ;  /* 0x0000000f7c537812 */ /* 0x008fc600078ec0ff */
[----:B------:R-:W3:Y:S02]  /*18d70*/  LDG.E.CONSTANT R117, desc[UR6][R88.64+0x4] ;  /* 0x0000040658757981 */ /* 0x000ee4000c1e9900 */
[----:B-1----:R-:W-:Y:S02]  /*18d80*/  IMAD.WIDE.U32 R82, R83, 0xc, R76 ;  /* 0x0000000c53527825 */ /* 0x002fe400078e004c */
[----:B------:R0:W2:Y:S01]  /*18d90*/  LDG.E.CONSTANT R119, desc[UR8][R88.64+0x8] ;  /* 0x0000080858777981 */ /* 0x0000a2000c1e9900 */
[----:B------:R-:W-:-:S03]  /*18da0*/  LOP3.LUT R81, R126, 0xf, RZ, 0xc0, !PT ;  /* 0x0000000f7e517812 */ /* 0x000fc600078ec0ff */
[----:B------:R-:W3:Y:S04]  /*18db0*/  LDG.E.CONSTANT R123, desc[UR14][R82.64+0x8] ;  /* 0x0000080e527b7981 */ /* 0x000ee8000c1e9900 */
[----:B------:R-:W3:Y:S01]  /*18dc0*/  LDG.E.CONSTANT R116, desc[UR12][R82.64+0x4] ;  /* 0x0000040c52747981 */ /* 0x000ee2000c1e9900 */
[----:B------:R-:W-:Y:S01]  /*18dd0*/  IMAD.WIDE.U32 R80, R81, 0xc, R76 ;  /* 0x0000000c51507825 */ /* 0x000fe200078e004c */
[----:B0-----:R-:W-:Y:S02]  /*18de0*/  LOP3.LUT R88, R125, 0xff, RZ, 0xc0, !PT ;  /* 0x000000ff7d587812 */ /* 0x001fe400078ec0ff */
[----:B------:R0:W3:Y:S02]  /*18df0*/  LDG.E.CONSTANT R112, desc[UR10][R82.64] ;  /* 0x0000000a52707981 */ /* 0x0000e4000c1e9900 */
[----:B------:R-:W-:-:S02]  /*18e00*/  IADD3 R88, PT, PT, R1, R88, RZ ;  /* 0x0000005801587210 */ /* 0x000fc40007ffe0ff */
[----:B------:R-:W3:Y:S04]  /*18e10*/  LDG.E.CONSTANT R127, desc[UR8][R80.64+0x8] ;  /* 0x00000808507f7981 */ /* 0x000ee8000c1e9900 */
[----:B------:R-:W3:Y:S04]  /*18e20*/  LDG.E.CONSTANT R125, desc[UR6][R80.64+0x4] ;  /* 0x00000406507d7981 */ /* 0x000ee8000c1e9900 */
[----:B------:R-:W3:Y:S04]  /*18e30*/  LDL.U8 R124, [R88+0x218] ;  /* 0x00021800587c7983 */ /* 0x000ee80000100000 */
[----:B------:R1:W3:Y:S01]  /*18e40*/  LDG.E.CONSTANT R120, desc[UR4][R80.64] ;  /* 0x0000000450787981 */ /* 0x0002e2000c1e9900 */
[----:B------:R-:W-:Y:S01]  /*18e50*/  FADD R94, -R110, R94 ;  /* 0x0000005e6e5e7221 */ /* 0x000fe20000000100 */
[----:B----4-:R-:W-:-:S03]  /*18e60*/  IADD3 R118, PT, PT, R118, R121, RZ ;  /* 0x0000007976767210 */ /* 0x010fc60007ffe0ff */
[----:B------:R-:W-:Y:S01]  /*18e70*/  FFMA R94, R57, R94, R110 ;  /* 0x0000005e395e7223 */ /* 0x000fe2000000006e */
[----:B0-----:R-:W-:-:S03]  /*18e80*/  FFMA R82, R54, R95, R91 ;  /* 0x0000005f36527223 */ /* 0x001fc6000000005b */
[----:B------:R-:W-:Y:S01]  /*18e90*/  FADD R94, -R113, R94 ;  /* 0x0000005e715e7221 */ /* 0x000fe20000000100 */
[----:B-1----:R-:W-:Y:S01]  /*18ea0*/  LOP3.LUT R81, R122, 0xf, RZ, 0xc0, !PT ;  /* 0x0000000f7a517812 */ /* 0x002fe200078ec0ff */
[----:B------:R-:W-:Y:S01]  /*18eb0*/  FADD R122, R32, -1 ;  /* 0xbf800000207a7421 */ /* 0x000fe20000000000 */
[----:B------:R-:W-:Y:S01]  /*18ec0*/  LOP3.LUT R80, R118, 0xff, RZ, 0xc0, !PT ;  /* 0x000000ff76507812 */ /* 0x000fe200078ec0ff */
[----:B------:R-:W-:-:S04]  /*18ed0*/  FFMA R95, R18, R94, R113 ;  /* 0x0000005e125f7223 */ /* 0x000fc80000000071 */
[----:B------:R-:W-:Y:S01]  /*18ee0*/  IMAD.IADD R88, R1, 0x1, R80 ;  /* 0x0000000101587824 */ /* 0x000fe200078e0250 */
[----:B------:R0:W-:Y:S01]  /*18ef0*/  F2F.F32.F64 R110, R84 ;  /* 0x00000054006e7310 */ /* 0x0001e20000301000 */
[----:B------:R-:W-:Y:S01]  /*18f00*/  FADD R90, -R82, R90 ;  /* 0x0000005a525a7221 */ /* 0x000fe20000000100 */
[----:B------:R-:W-:-:S03]  /*18f10*/  LOP3.LUT R83, R128, 0xf, RZ, 0xc0, !PT ;  /* 0x0000000f80537812 */ /* 0x000fc600078ec0ff */
[----:B------:R-:W-:Y:S01]  /*18f20*/  FFMA R111, R57, R90, R82 ;  /* 0x0000005a396f7223 */ /* 0x000fe20000000052 */
[----:B------:R-:W4:Y:S01]  /*18f30*/  LDL.U8 R88, [R88+0x218] ;  /* 0x0002180058587983 */ /* 0x000f220000100000 */
[----:B0-----:R-:W-:-:S04]  /*18f40*/  IMAD.WIDE.U32 R84, R81, 0xc, R76 ;  /* 0x0000000c51547825 */ /* 0x001fc800078e004c */
[----:B------:R-:W-:Y:S01]  /*18f50*/  IMAD.WIDE.U32 R82, R83, 0xc, R76 ;  /* 0x0000000c53527825 */ /* 0x000fe200078e004c */
[----:B------:R-:W4:Y:S04]  /*18f60*/  LDG.E.CONSTANT R89, desc[UR6][R84.64+0x8] ;  /* 0x0000080654597981 */ /* 0x000f28000c1e9900 */
[----:B------:R-:W4:Y:S04]  /*18f70*/  LDG.E.CONSTANT R121, desc[UR4][R84.64+0x4] ;  /* 0x0000040454797981 */ /* 0x000f28000c1e9900 */
[----:B------:R-:W4:Y:S04]  /*18f80*/  LDG.E.CONSTANT R129, desc[UR10][R82.64+0x8] ;  /* 0x0000080a52817981 */ /* 0x000f28000c1e9900 */
[----:B------:R-:W4:Y:S01]  /*18f90*/  LDG.E.CONSTANT R91, desc[UR8][R82.64+0x4] ;  /* 0x00000408525b7981 */ /* 0x000f22000c1e9900 */
[----:B------:R-:W-:-:S03]  /*18fa0*/  LOP3.LUT R86, R99, 0xff, RZ, 0xc0, !PT ;  /* 0x000000ff63567812 */ /* 0x000fc600078ec0ff */
[----:B------:R-:W4:Y:S01]  /*18fb0*/  LDG.E.CONSTANT R85, desc[UR4][R84.64] ;  /* 0x0000000454557981 */ /* 0x000f22000c1e9900 */
[C---:B--2---:R-:W-:Y:S01]  /*18fc0*/  FMUL R119, R114.reuse, R119 ;  /* 0x0000007772777220 */ /* 0x044fe20000400000 */
[----:B---3--:R-:W-:-:S03]  /*18fd0*/  FMUL R123, R114, R123 ;  /* 0x0000007b727b7220 */ /* 0x008fc60000400000 */
[----:B------:R-:W-:Y:S01]  /*18fe0*/  FFMA R80, R32, R117, R119 ;  /* 0x0000007520507223 */ /* 0x000fe20000000077 */
[----:B------:R-:W-:Y:S01]  /*18ff0*/  FFMA R94, R122, R116, R123 ;  /* 0x000000747a5e7223 */ /* 0x000fe2000000007b */
[----:B------:R-:W-:Y:S01]  /*19000*/  FADD R116, R114, -1 ;  /* 0xbf80000072747421 */ /* 0x000fe20000000000 */
[----:B------:R-:W-:-:S03]  /*19010*/  FADD R117, R56, -1 ;  /* 0xbf80000038757421 */ /* 0x000fc60000000000 */
[----:B------:R-:W-:Y:S01]  /*19020*/  FMUL R127, R116, R127 ;  /* 0x0000007f747f7220 */ /* 0x000fe20000400000 */
[----:B------:R-:W-:-:S03]  /*19030*/  FFMA R115, R115, R117, R80 ;  /* 0x0000007573737223 */ /* 0x000fc60000000050 */
[----:B------:R-:W-:Y:S01]  /*19040*/  FFMA R80, R32, R125, R127 ;  /* 0x0000007d20507223 */ /* 0x000fe2000000007f */
[----:B------:R-:W-:Y:S01]  /*19050*/  LOP3.LUT R81, R124, 0xf, RZ, 0xc0, !PT ;  /* 0x0000000f7c517812 */ /* 0x000fe200078ec0ff */
[C---:B------:R-:W-:Y:S01]  /*19060*/  FFMA R94, R117.reuse, R112, R94 ;  /* 0x00000070755e7223 */ /* 0x040fe2000000005e */
[----:B------:R-:W2:Y:S01]  /*19070*/  LDG.E.CONSTANT R124, desc[UR10][R82.64] ;  /* 0x0000000a527c7981 */ /* 0x000ea2000c1e9900 */
[----:B------:R-:W-:Y:S02]  /*19080*/  FFMA R113, R117, R120, R80 ;  /* 0x0000007875717223 */ /* 0x000fe40000000050 */
[----:B------:R-:W-:-:S05]  /*19090*/  IMAD.WIDE.U32 R80, R81, 0xc, R76 ;  /* 0x0000000c51507825 */ /* 0x000fca00078e004c */
[----:B------:R-:W3:Y:S04]  /*190a0*/  LDG.E.CONSTANT R123, desc[UR6][R80.64+0x8] ;  /* 0x00000806507b7981 */ /* 0x000ee8000c1e9900 */
[----:B------:R-:W2:Y:S04]  /*190b0*/  LDG.E.CONSTANT R120, desc[UR4][R80.64+0x4] ;  /* 0x0000040450787981 */ /* 0x000ea8000c1e9900 */
[----:B------:R0:W2:Y:S01]  /*190c0*/  LDG.E.CONSTANT R112, desc[UR4][R80.64] ;  /* 0x0000000450707981 */ /* 0x0000a2000c1e9900 */
[----:B----4-:R-:W-:-:S04]  /*190d0*/  FMUL R90, R114, R89 ;  /* 0x00000059725a7220 */ /* 0x010fc80000400000 */
[----:B------:R-:W-:Y:S01]  /*190e0*/  FFMA R121, R122, R121, R90 ;  /* 0x000000797a797223 */ /* 0x000fe2000000005a */
[----:B------:R-:W-:-:S04]  /*190f0*/  FMUL R90, R116, R129 ;  /* 0x00000081745a7220 */ /* 0x000fc80000400000 */
[----:B------:R-:W-:Y:S01]  /*19100*/  FFMA R119, R122, R91, R90 ;  /* 0x0000005b7a777223 */ /* 0x000fe2000000005a */
[----:B------:R-:W-:Y:S02]  /*19110*/  IADD3 R129, PT, PT, R1, R86, RZ ;  /* 0x0000005601817210 */ /* 0x000fe40007ffe0ff */
[----:B------:R-:W-:-:S04]  /*19120*/  LOP3.LUT R89, R88, 0xf, RZ, 0xc0, !PT ;  /* 0x0000000f58597812 */ /* 0x000fc800078ec0ff */
[----:B------:R-:W4:Y:S01]  /*19130*/  LDL.U8 R129, [R129+0x324] ;  /* 0x0003240081817983 */ /* 0x000f220000100000 */
[----:B------:R-:W-:-:S05]  /*19140*/  IMAD.WIDE.U32 R88, R89, 0xc, R76 ;  /* 0x0000000c59587825 */ /* 0x000fca00078e004c */
[----:B------:R-:W4:Y:S04]  /*19150*/  LDG.E.CONSTANT R127, desc[UR4][R88.64+0x8] ;  /* 0x00000804587f7981 */ /* 0x000f28000c1e9900 */
[----:B------:R-:W4:Y:S01]  /*19160*/  LDG.E.CONSTANT R125, desc[UR8][R88.64+0x4] ;  /* 0x00000408587d7981 */ /* 0x000f22000c1e9900 */
[----:B---3--:R-:W-:-:S04]  /*19170*/  FMUL R123, R116, R123 ;  /* 0x0000007b747b7220 */ /* 0x008fc80000400000 */
[----:B--2---:R-:W-:Y:S01]  /*19180*/  FFMA R90, R122, R120, R123 ;  /* 0x000000787a5a7223 */ /* 0x004fe2000000007b */
[----:B------:R-:W-:Y:S01]  /*19190*/  FFMA R120, R108, 0.125, R15 ;  /* 0x3e0000006c787823 */ /* 0x000fe2000000000f */
[----:B------:R1:W2:Y:S03]  /*191a0*/  LDG.E.CONSTANT R123, desc[UR6][R88.64] ;  /* 0x00000006587b7981 */ /* 0x0002a6000c1e9900 */
[----:B0-----:R-:W0:Y:S01]  /*191b0*/  FRND.FLOOR R81, R120 ;  /* 0x0000007800517307 */ /* 0x001e220000205000 */
[----:B------:R-:W-:Y:S01]  /*191c0*/  FFMA R117, R117, R112, R90 ;  /* 0x0000007075757223 */ /* 0x000fe2000000005a */
[----:B0-----:R-:W-:-:S06]  /*191d0*/  FADD R112, R120, -R81 ;  /* 0x8000005178707221 */ /* 0x001fcc0000000000 */
[----:B------:R-:W0:Y:S02]  /*191e0*/  F2F.F64.F32 R80, R112 ;  /* 0x0000007000507310 */ /* 0x000e240000201800 */
[----:B0-----:R-:W-:-:S08]  /*191f0*/  DFMA R90, R80, R78, -15 ;  /* 0xc02e0000505a742b */ /* 0x001fd0000000004e */
[----:B------:R-:W-:Y:S01]  /*19200*/  DFMA R80, R80, R90, 10 ;  /* 0x402400005050742b */ /* 0x000fe2000000005a */
[----:B------:R-:W-:-:S04]  /*19210*/  FMUL R91, R112, R112 ;  /* 0x00000070705b7220 */ /* 0x000fc80000400000 */
[----:B------:R-:W-:-:S06]  /*19220*/  FMUL R91, R112, R91 ;  /* 0x0000005b705b7220 */ /* 0x000fcc0000400000 */
[----:B------:R-:W0:Y:S02]  /*19230*/  F2F.F64.F32 R90, R91 ;  /* 0x0000005b005a7310 */ /* 0x000e240000201800 */
[----:B0-----:R-:W-:Y:S01]  /*19240*/  DMUL R80, R90, R80 ;  /* 0x000000505a507228 */ /* 0x001fe20000000000 */
[----:B------:R-:W-:-:S04]  /*19250*/  IADD3 R90, PT, PT, R99, 0x1, RZ ;  /* 0x00000001635a7810 */ /* 0x000fc80007ffe0ff */
[----:B------:R-:W-:-:S05]  /*19260*/  LOP3.LUT R90, R90, 0xff, RZ, 0xc0, !PT ;  /* 0x000000ff5a5a7812 */ /* 0x000fca00078ec0ff */
[----:B------:R-:W-:-:S05]  /*19270*/  IMAD.IADD R90, R1, 0x1, R90 ;  /* 0x00000001015a7824 */ /* 0x000fca00078e025a */
[----:B------:R-:W3:Y:S01]  /*19280*/  LDL.U8 R131, [R90+0x324] ;  /* 0x000324005a837983 */ /* 0x000ee20000100000 */
[----:B------:R-:W-:-:S04]  /*19290*/  IADD3 R86, PT, PT, R118, 0x1, RZ ;  /* 0x0000000176567810 */ /* 0x000fc80007ffe0ff */
[----:B------:R-:W-:Y:S01]  /*192a0*/  LOP3.LUT R86, R86, 0xff, RZ, 0xc0, !PT ;  /* 0x000000ff56567812 */ /* 0x000fe200078ec0ff */
[----:B----4-:R-:W-:-:S03]  /*192b0*/  IMAD.IADD R91, R44, 0x1, R129 ;  /* 0x000000012c5b7824 */ /* 0x010fc600078e0281 */
[----:B-1----:R-:W-:Y:S02]  /*192c0*/  IADD3 R89, PT, PT, R1, R86, RZ ;  /* 0x0000005601597210 */ /* 0x002fe40007ffe0ff */
[----:B------:R-:W-:-:S04]  /*192d0*/  IADD3 R88, PT, PT, R91, 0x1, RZ ;  /* 0x000000015b587810 */ /* 0x000fc80007ffe0ff */
[----:B------:R-:W4:Y:S01]  /*192e0*/  LDL.U8 R89, [R89+0x218] ;  /* 0x0002180059597983 */ /* 0x000f220000100000 */
[----:B------:R-:W-:Y:S01]  /*192f0*/  LOP3.LUT R88, R88, 0xff, RZ, 0xc0, !PT ;  /* 0x000000ff58587812 */ /* 0x000fe200078ec0ff */
[----:B------:R-:W-:-:S03]  /*19300*/  FMUL R127, R114, R127 ;  /* 0x0000007f727f7220 */ /* 0x000fc60000400000 */
[----:B------:R-:W-:Y:S01]  /*19310*/  IADD3 R88, PT, PT, R1, R88, RZ ;  /* 0x0000005801587210 */ /* 0x000fe20007ffe0ff */
[----:B------:R-:W-:-:S04]  /*19320*/  FFMA R125, R32, R125, R127 ;  /* 0x0000007d207d7223 */ /* 0x000fc8000000007f */
[----:B------:R-:W4:Y:S01]  /*19330*/  LDL.U8 R127, [R88+0x324] ;  /* 0x00032400587f7983 */ /* 0x000f220000100000 */
[----:B---3--:R-:W-:-:S05]  /*19340*/  IADD3 R131, PT, PT, R44, R131, RZ ;  /* 0x000000832c837210 */ /* 0x008fca0007ffe0ff */
[----:B------:R-:W-:-:S05]  /*19350*/  VIADD R86, R131, 0x1 ;  /* 0x0000000183567836 */ /* 0x000fca0000000000 */
[----:B------:R-:W-:-:S04]  /*19360*/  LOP3.LUT R86, R86, 0xff, RZ, 0xc0, !PT ;  /* 0x000000ff56567812 */ /* 0x000fc800078ec0ff */
[----:B------:R-:W-:-:S06]  /*19370*/  IADD3 R129, PT, PT, R1, R86, RZ ;  /* 0x0000005601817210 */ /* 0x000fcc0007ffe0ff */
[----:B------:R-:W3:Y:S01]  /*19380*/  LDL.U8 R129, [R129+0x324] ;  /* 0x0003240081817983 */ /* 0x000ee20000100000 */
[----:B------:R-:W-:Y:S01]  /*19390*/  LOP3.LUT R86, R131, 0xff, RZ, 0xc0, !PT ;  /* 0x000000ff83567812 */ /* 0x000fe200078ec0ff */
[----:B--2---:R-:W-:-:S04]  /*193a0*/  FFMA R122, R56, R123, R125 ;  /* 0x0000007b387a7223 */ /* 0x004fc8000000007d */
[----:B------:R-:W-:-:S06]  /*193b0*/  IMAD.IADD R125, R1, 0x1, R86 ;  /* 0x00000001017d7824 */ /* 0x000fcc00078e0256 */
[----:B------:R-:W2:Y:S01]  /*193c0*/  LDL.U8 R125, [R125+0x324] ;  /* 0x000324007d7d7983 */ /* 0x000ea20000100000 */
[----:B------:R-:W0:Y:S01]  /*193d0*/  F2I.FLOOR.NTZ R114, R120 ;  /* 0x0000007800727305 */ /* 0x000e220000207100 */
[----:B------:R-:W-:Y:S01]  /*193e0*/  FFMA R118, R54, R87, R109 ;  /* 0x0000005736767223 */ /* 0x000fe2000000006d */
[----:B----4-:R-:W-:-:S05]  /*193f0*/  LOP3.LUT R87, R89, 0xf, RZ, 0xc0, !PT ;  /* 0x0000000f59577812 */ /* 0x010fca00078ec0ff */
[----:B------:R-:W-:-:S05]  /*19400*/  IMAD.WIDE.U32 R86, R87, 0xc, R76 ;  /* 0x0000000c57567825 */ /* 0x000fca00078e004c */
[----:B------:R-:W4:Y:S01]  /*19410*/  LDG.E.CONSTANT R123, desc[UR4][R86.64+0x8] ;  /* 0x00000804567b7981 */ /* 0x000f22000c1e9900 */
[----:B0-----:R-:W-:-:S03]  /*19420*/  IADD3 R127, PT, PT, R114, R127, RZ ;  /* 0x0000007f727f7210 */ /* 0x001fc60007ffe0ff */
[----:B------:R-:W4:Y:S01]  /*19430*/  LDG.E.CONSTANT R109, desc[UR8][R86.64+0x4] ;  /* 0x00000408566d7981 */ /* 0x000f22000c1e9900 */
[----:B------:R-:W-:-:S03]  /*19440*/  LOP3.LUT R90, R127, 0xff, RZ, 0xc0, !PT ;  /* 0x000000ff7f5a7812 */ /* 0x000fc600078ec0ff */
[----:B------:R-:W4:Y:S01]  /*19450*/  LDG.E.CONSTANT R89, desc[UR6][R86.64] ;  /* 0x0000000656597981 */ /* 0x000f22000c1e9900 */
[----:B------:R-:W-:Y:S01]  /*19460*/  IADD3 R84, PT, PT, R127, 0x1, RZ ;  /* 0x000000017f547810 */ /* 0x000fe20007ffe0ff */
[----:B------:R-:W-:-:S03]  /*19470*/  IMAD.IADD R90, R1, 0x1, R90 ;  /* 0x00000001015a7824 */ /* 0x000fc600078e025a */
[----:B------:R-:W-:Y:S02]  /*19480*/  LOP3.LUT R84, R84, 0xff, RZ, 0xc0, !PT ;  /* 0x000000ff54547812 */ /* 0x000fe400078ec0ff */
[----:B------:R0:W4:Y:S03]  /*19490*/  LDL.U8 R120, [R90+0x324] ;  /* 0x000324005a787983 */ /* 0x0001260000100000 */
[----:B------:R-:W-:-:S05]  /*194a0*/  IMAD.IADD R84, R1, 0x1, R84 ;  /* 0x0000000101547824 */ /* 0x000fca00078e0254 */
[----:B------:R1:W4:Y:S01]  /*194b0*/  LDL.U8 R87, [R84+0x324] ;  /* 0x0003240054577983 */ /* 0x0003220000100000 */
[----:B---3--:R-:W-:-:S04]  /*194c0*/  IADD3 R129, PT, PT, R114, R129, RZ ;  /* 0x0000008172817210 */ /* 0x008fc80007ffe0ff */
[----:B------:R-:W-:-:S04]  /*194d0*/  LOP3.LUT R88, R129, 0xff, RZ, 0xc0, !PT ;  /* 0x000000ff81587812 */ /* 0x000fc800078ec0ff */
[----:B------:R-:W-:-:S06]  /*194e0*/  IADD3 R126, PT, PT, R1, R88, RZ ;  /* 0x00000058017e7210 */ /* 0x000fcc0007ffe0ff */
[----:B------:R-:W3:Y:S01]  /*194f0*/  LDL.U8 R126, [R126+0x324] ;  /* 0x000324007e7e7983 */ /* 0x000ee20000100000 */
[----:B------:R-:W-:-:S04]  /*19500*/  IADD3 R82, PT, PT, R129, 0x1, RZ ;  /* 0x0000000181527810 */ /* 0x000fc80007ffe0ff */
[----:B------:R-:W-:-:S04]  /*19510*/  LOP3.LUT R82, R82, 0xff, RZ, 0xc0, !PT ;  /* 0x000000ff52527812 */ /* 0x000fc800078ec0ff */
[----:B------:R-:W-:-:S06]  /*19520*/  IADD3 R88, PT, PT, R1, R82, RZ ;  /* 0x0000005201587210 */ /* 0x000fcc0007ffe0ff */
[----:B------:R-:W3:Y:S01]  /*19530*/  LDL.U8 R88, [R88+0x324] ;  /* 0x0003240058587983 */ /* 0x000ee20000100000 */
[----:B--2---:R-:W-:-:S05]  /*19540*/  IMAD.IADD R125, R114, 0x1, R125 ;  /* 0x00000001727d7824 */ /* 0x004fca00078e027d */
[----:B------:R-:W-:-:S04]  /*19550*/  LOP3.LUT R82, R125, 0xff, RZ, 0xc0, !PT ;  /* 0x000000ff7d527812 */ /* 0x000fc800078ec0ff */
[----:B0-----:R-:W-:-:S06]  /*19560*/  IADD3 R90, PT, PT, R1, R82, RZ ;  /* 0x00000052015a7210 */ /* 0x001fcc0007ffe0ff */
[----:B------:R-:W2:Y:S01]  /*19570*/  LDL.U8 R90, [R90+0x324] ;  /* 0x000324005a5a7983 */ /* 0x000ea20000100000 */
[----:B----4-:R-:W-:Y:S01]  /*19580*/  FMUL R123, R116, R123 ;  /* 0x0000007b747b7220 */ /* 0x010fe20000400000 */
[----:B------:R-:W-:-:S03]  /*19590*/  FFMA R82, R56, R85, R121 ;  /* 0x0000005538527223 */ /* 0x000fc60000000079 */
[----:B-1----:R-:W-:Y:S01]  /*195a0*/  FFMA R84, R32, R109, R123 ;  /* 0x0000006d20547223 */ /* 0x002fe2000000007b */
[----:B------:R-:W-:-:S03]  /*195b0*/  IADD3 R86, PT, PT, R125, 0x1, RZ ;  /* 0x000000017d567810 */ /* 0x000fc60007ffe0ff */
[----:B------:R-:W-:Y:S01]  /*195c0*/  FFMA R84, R56, R89, R84 ;  /* 0x0000005938547223 */ /* 0x000fe20000000054 */
[----:B------:R-:W-:Y:S01]  /*195d0*/  FADD R94, -R82, R94 ;  /* 0x0000005e525e7221 */ /* 0x000fe20000000100 */
[----:B------:R-:W-:Y:S02]  /*195e0*/  LOP3.LUT R86, R86, 0xff, RZ, 0xc0, !PT ;  /* 0x000000ff56567812 */ /* 0x000fe400078ec0ff */
[----:B------:R-:W-:Y:S01]  /*195f0*/  FADD R113, -R84, R113 ;  /* 0x0000007154717221 */ /* 0x000fe20000000100 */
[----:B------:R-:W-:Y:S01]  /*19600*/  FFMA R89, R59, R94, R82 ;  /* 0x0000005e3b597223 */ /* 0x000fe20000000052 */
[----:B------:R-:W-:Y:S01]  /*19610*/  LOP3.LUT R83, R120, 0xf, RZ, 0xc0, !PT ;  /* 0x0000000f78537812 */ /* 0x000fe200078ec0ff */
[----:B------:R-:W-:Y:S02]  /*19620*/  IMAD.IADD R120, R1, 0x1, R86 ;  /* 0x0000000101787824 */ /* 0x000fe400078e0256 */
[----:B------:R-:W-:Y:S01]  /*19630*/  FFMA R94, R59, R113, R84 ;  /* 0x000000713b5e7223 */ /* 0x000fe20000000054 */
[----:B------:R-:W-:Y:S01]  /*19640*/  FFMA R124, R56, R124, R119 ;  /* 0x0000007c387c7223 */ /* 0x000fe20000000077 */
[----:B------:R-:W-:Y:S01]  /*19650*/  LOP3.LUT R87, R87, 0xf, RZ, 0xc0, !PT ;  /* 0x0000000f57577812 */ /* 0x000fe200078ec0ff */
[----:B------:R-:W-:Y:S01]  /*19660*/  IMAD.WIDE.U32 R82, R83, 0xc, R76 ;  /* 0x0000000c53527825 */ /* 0x000fe200078e004c */
[----:B------:R-:W4:Y:S03]  /*19670*/  LDL.U8 R120, [R120+0x324] ;  /* 0x0003240078787983 */ /* 0x000f260000100000 */
[----:B------:R-:W-:Y:S01]  /*19680*/  FADD R115, -R122, R115 ;  /* 0x000000737a737221 */ /* 0x000fe20000000100 */
[----:B------:R-:W-:Y:S01]  /*19690*/  IMAD.WIDE.U32 R86, R87, 0xc, R76 ;  /* 0x0000000c57567825 */ /* 0x000fe200078e004c */
[----:B------:R-:W4:Y:S03]  /*196a0*/  LDG.E.CONSTANT R113, desc[UR6][R82.64+0x8] ;  /* 0x0000080652717981 */ /* 0x000f26000c1e9900 */
[----:B------:R-:W-:-:S02]  /*196b0*/  FFMA R122, R59, R115, R122 ;  /* 0x000000733b7a7223 */ /* 0x000fc4000000007a */
[----:B------:R-:W4:Y:S04]  /*196c0*/  LDG.E.CONSTANT R115, desc[UR4][R82.64+0x4] ;  /* 0x0000040452737981 */ /* 0x000f28000c1e9900 */
[----:B------:R-:W4:Y:S01]  /*196d0*/  LDG.E.CONSTANT R125, desc[UR12][R86.64+0x8] ;  /* 0x0000080c567d7981 */ /* 0x000f22000c1e9900 */
[----:B------:R-:W-:Y:S01]  /*196e0*/  FADD R117, -R124, R117 ;  /* 0x000000757c757221 */ /* 0x000fe20000000100 */
[----:B------:R-:W-:Y:S02]  /*196f0*/  FADD R93, -R118, R93 ;  /* 0x0000005d765d7221 */ /* 0x000fe40000000100 */
[----:B------:R-:W4:Y:S01]  /*19700*/  LDG.E.CONSTANT R121, desc[UR6][R86.64+0x4] ;  /* 0x0000040656797981 */ /* 0x000f22000c1e9900 */
[----:B------:R-:W-:Y:S01]  /*19710*/  FFMA R117, R59, R117, R124 ;  /* 0x000000753b757223 */ /* 0x000fe2000000007c */
[----:B------:R-:W-:-:S03]  /*19720*/  FADD R89, -R122, R89 ;  /* 0x000000597a597221 */ /* 0x000fc60000000100 */
[----:B------:R-:W-:Y:S01]  /*19730*/  FADD R117, -R94, R117 ;  /* 0x000000755e757221 */ /* 0x000fe20000000100 */
[----:B------:R-:W-:Y:S01]  /*19740*/  FFMA R89, R17, R89, R122 ;  /* 0x0000005911597223 */ /* 0x000fe2000000007a */
[----:B---3--:R-:W-:Y:S01]  /*19750*/  LOP3.LUT R85, R126, 0xf, RZ, 0xc0, !PT ;  /* 0x0000000f7e557812 */ /* 0x008fe200078ec0ff */
[----:B------:R-:W-:Y:S01]  /*19760*/  FFMA R118, R57, R93, R118 ;  /* 0x0000005d39767223 */ /* 0x000fe20000000076 */
[----:B------:R-:W-:Y:S01]  /*19770*/  FADD R129, R31, -1 ;  /* 0xbf8000001f817421 */ /* 0x000fe20000000000 */
[----:B------:R-:W3:Y:S02]  /*19780*/  LDG.E.CONSTANT R86, desc[UR12][R86.64] ;  /* 0x0000000c56567981 */ /* 0x000ee4000c1e9900 */
[----:B------:R-:W-:-:S05]  /*19790*/  IMAD.WIDE.U32 R84, R85, 0xc, R76 ;  /* 0x0000000c55547825 */ /* 0x000fca00078e004c */
[----:B------:R-:W3:Y:S04]  /*197a0*/  LDG.E.CONSTANT R119, desc[UR10][R84.64+0x8] ;  /* 0x0000080a54777981 */ /* 0x000ee8000c1e9900 */
[----:B------:R-:W3:Y:S01]  /*197b0*/  LDG.E.CONSTANT R116, desc[UR8][R84.64+0x4] ;  /* 0x0000040854747981 */ /* 0x000ee2000c1e9900 */
[----:B------:R-:W-:-:S04]  /*197c0*/  FFMA R94, R17, R117, R94 ;  /* 0x00000075115e7223 */ /* 0x000fc8000000005e */
[----:B------:R-:W-:-:S04]  /*197d0*/  FADD R94, -R89, R94 ;  /* 0x0000005e595e7221 */ /* 0x000fc80000000100 */
[----:B------:R-:W-:Y:S01]  /*197e0*/  FFMA R110, R110, R94, R89 ;  /* 0x0000005e6e6e7223 */ /* 0x000fe20000000059 */
[----:B------:R-:W-:-:S05]  /*197f0*/  LOP3.LUT R89, R88, 0xf, RZ, 0xc0, !PT ;  /* 0x0000000f58597812 */ /* 0x000fca00078ec0ff */
[----:B------:R-:W-:-:S04]  /*19800*/  IMAD.WIDE.U32 R88, R89, 0xc, R76 ;  /* 0x0000000c59587825 */ /* 0x000fc800078e004c */
[----:B------:R-:W-:Y:S01]  /*19810*/  FADD R118, -R111, R118 ;  /* 0x000000766f767221 */ /* 0x000fe20000000100 */
[----:B------:R-:W3:Y:S04]  /*19820*/  LDG.E.CONSTANT R127, desc[UR6][R88.64+0x8] ;  /* 0x00000806587f7981 */ /* 0x000ee8000c1e9900 */
[----:B------:R-:W3:Y:S01]  /*19830*/  LDG.E.CONSTANT R117, desc[UR4][R88.64+0x4] ;  /* 0x0000040458757981 */ /* 0x000ee2000c1e9900 */
[----:B------:R-:W-:Y:S01]  /*19840*/  FFMA R118, R18, R118, R111 ;  /* 0x0000007612767223 */ /* 0x000fe2000000006f */
[----:B--2---:R-:W-:-:S03]  /*19850*/  LOP3.LUT R93, R90, 0xf, RZ, 0xc0, !PT ;  /* 0x0000000f5a5d7812 */ /* 0x004fc600078ec0ff */
[----:B------:R-:W-:-:S04]  /*19860*/  FADD R109, -R95, R118 ;  /* 0x000000765f6d7221 */ /* 0x000fc80000000100 */
[----:B------:R-:W-:Y:S01]  /*19870*/  FFMA R109, R92, R109, R95 ;  /* 0x0000006d5c6d7223 */ /* 0x000fe2000000005f */
[----:B------:R-:W-:Y:S01]  /*19880*/  LOP3.LUT R92, R91, 0xff, RZ, 0xc0, !PT ;  /* 0x000000ff5b5c7812 */ /* 0x000fe200078ec0ff */
[----:B------:R-:W-:Y:S01]  /*19890*/  IMAD.WIDE.U32 R90, R93, 0xc, R76 ;  /* 0x0000000c5d5a7825 */ /* 0x000fe200078e004c */
[----:B------:R-:W2:Y:S02]  /*198a0*/  LDG.E.CONSTANT R89, desc[UR4][R88.64] ;  /* 0x0000000458597981 */ /* 0x000ea4000c1e9900 */
[----:B------:R-:W-:Y:S02]  /*198b0*/  IADD3 R93, PT, PT, R1, R92, RZ ;  /* 0x0000005c015d7210 */ /* 0x000fe40007ffe0ff */
[----:B------:R-:W2:Y:S04]  /*198c0*/  LDG.E.CONSTANT R95, desc[UR6][R90.64+0x8] ;  /* 0x000008065a5f7981 */ /* 0x000ea8000c1e9900 */
[----:B------:R-:W2:Y:S04]  /*198d0*/  LDL.U8 R93, [R93+0x324] ;  /* 0x000324005d5d7983 */ /* 0x000ea80000100000 */
[----:B------:R-:W2:Y:S01]  /*198e0*/  LDG.E.CONSTANT R92, desc[UR4][R90.64+0x4] ;  /* 0x000004045a5c7981 */ /* 0x000ea2000c1e9900 */
[----:B----4-:R-:W-:Y:S01]  /*198f0*/  LOP3.LUT R111, R120, 0xf, RZ, 0xc0, !PT ;  /* 0x0000000f786f7812 */ /* 0x010fe200078ec0ff */
[----:B------:R-:W-:-:S02]  /*19900*/  FMUL R94, R112, R113 ;  /* 0x00000071705e7220 */ /* 0x000fc40000400000 */
[----:B------:R0:W4:Y:S02]  /*19910*/  LDG.E.CONSTANT R118, desc[UR4][R90.64] ;  /* 0x000000045a767981 */ /* 0x000124000c1e9900 */
[----:B------:R-:W-:Y:S01]  /*19920*/  FFMA R115, R129, R115, R94 ;  /* 0x0000007381737223 */ /* 0x000fe2000000005e */
[----:B0-----:R-:W-:-:S05]  /*19930*/  IMAD.WIDE.U32 R90, R111, 0xc, R76 ;  /* 0x0000000c6f5a7825 */ /* 0x001fca00078e004c */
[----:B------:R-:W4:Y:S01]  /*19940*/  LDG.E.CONSTANT R122, desc[UR4][R90.64+0x4] ;  /* 0x000004045a7a7981 */ /* 0x000f22000c1e9900 */
[----:B---3--:R-:W-:-:S04]  /*19950*/  FMUL R119, R112, R119 ;  /* 0x0000007770777220 */ /* 0x008fc80000400000 */
[----:B------:R-:W-:Y:S01]  /*19960*/  FFMA R123, R129, R116, R119 ;  /* 0x00000074817b7223 */ /* 0x000fe20000000077 */
[----:B------:R-:W-:-:S04]  /*19970*/  FADD R116, R112, -1 ;  /* 0xbf80000070747421 */ /* 0x000fc80000000000 */
[C---:B------:R-:W-:Y:S02]  /*19980*/  FMUL R94, R116.reuse, R125 ;  /* 0x0000007d745e7220 */ /* 0x040fe40000400000 */
[----:B------:R-:W3:Y:S02]  /*19990*/  LDG.E.CONSTANT R125, desc[UR6][R90.64+0x8] ;  /* 0x000008065a7d7981 */ /* 0x000ee4000c1e9900 */
[----:B------:R-:W-:Y:S02]  /*199a0*/  FFMA R113, R129, R121, R94 ;  /* 0x0000007981717223 */ /* 0x000fe4000000005e */
[----:B------:R0:W4:Y:S04]  /*199b0*/  LDG.E.CONSTANT R121, desc[UR4][R84.64] ;  /* 0x0000000454797981 */ /* 0x000128000c1e9900 */
[----:B------:R1:W4:Y:S01]  /*199c0*/  LDG.E.CONSTANT R91, desc[UR6][R90.64] ;  /* 0x000000065a5b7981 */ /* 0x000322000c1e9900 */
[----:B------:R-:W-:-:S04]  /*199d0*/  FMUL R94, R116, R127 ;  /* 0x0000007f745e7220 */ /* 0x000fc80000400000 */
[----:B------:R-:W-:Y:S01]  /*199e0*/  FFMA R124, R129, R117, R94 ;  /* 0x00000075817c7223 */ /* 0x000fe2000000005e */
[----:B------:R-:W-:-:S04]  /*199f0*/  FFMA R117, R108, 0.0625, R25 ;  /* 0x3d8000006c757823 */ /* 0x000fc80000000019 */
[----:B------:R-:W0:Y:S01]  /*19a00*/  FRND.FLOOR R126, R117 ;  /* 0x00000075007e7307 */ /* 0x000e220000205000 */
[----:B--2---:R-:W-:Y:S01]  /*19a10*/  FMUL R94, R112, R95 ;  /* 0x0000005f705e7220 */ /* 0x004fe20000400000 */
[----:B0-----:R-:W-:Y:S01]  /*19a20*/  FADD R111, R117, -R126 ;  /* 0x8000007e756f7221 */ /* 0x001fe20000000000 */
[----:B------:R-:W-:Y:S02]  /*19a30*/  IADD3 R120, PT, PT, R114, R93, RZ ;  /* 0x0000005d72787210 */ /* 0x000fe40007ffe0ff */
[----:B------:R-:W-:-:S03]  /*19a40*/  FFMA R119, R31, R92, R94 ;  /* 0x0000005c1f777223 */ /* 0x000fc6000000005e */
[----:B------:R-:W0:Y:S02]  /*19a50*/  F2F.F64.F32 R92, R111 ;  /* 0x0000006f005c7310 */ /* 0x000e240000201800 */
[----:B0-----:R-:W-:-:S08]  /*19a60*/  DFMA R94, R92, R78, -15 ;  /* 0xc02e00005c5e742b */ /* 0x001fd0000000004e */
[----:B------:R-:W-:Y:S01]  /*19a70*/  DFMA R94, R92, R94, 10 ;  /* 0x402400005c5e742b */ /* 0x000fe2000000005e */
[----:B------:R-:W-:-:S04]  /*19a80*/  FMUL R92, R111, R111 ;  /* 0x0000006f6f5c7220 */ /* 0x000fc80000400000 */
[----:B------:R-:W-:-:S04]  /*19a90*/  FMUL R126, R111, R92 ;  /* 0x0000005c6f7e7220 */ /* 0x000fc80000400000 */
[----:B------:R-:W0:Y:S01]  /*19aa0*/  F2F.F64.F32 R92, R126 ;  /* 0x0000007e005c7310 */ /* 0x000e220000201800 */
[----:B------:R-:W-:Y:S01]  /*19ab0*/  LOP3.LUT R84, R120, 0xff, RZ, 0xc0, !PT ;  /* 0x000000ff78547812 */ /* 0x000fe200078ec0ff */
[----:B-1----:R-:W-:-:S05]  /*19ac0*/  VIADD R90, R100, 0x1 ;  /* 0x00000001645a7836 */ /* 0x002fca0000000000 */
[----:B------:R-:W-:Y:S01]  /*19ad0*/  LOP3.LUT R90, R90, 0xff, RZ, 0xc0, !PT ;  /* 0x000000ff5a5a7812 */ /* 0x000fe200078ec0ff */
[----:B0-----:R-:W-:-:S04]  /*19ae0*/  DMUL R92, R92, R94 ;  /* 0x0000005e5c5c7228 */ /* 0x001fc80000000000 */
[----:B------:R-:W-:-:S06]  /*19af0*/  IMAD.IADD R90, R1, 0x1, R90 ;  /* 0x00000001015a7824 */ /* 0x000fcc00078e025a */
[----:B------:R-:W2:Y:S01]  /*19b00*/  LDL.U8 R90, [R90+0x430] ;  /* 0x000430005a5a7983 */ /* 0x000ea20000100000 */
[----:B---3--:R-:W-:Y:S01]  /*19b10*/  FMUL R94, R116, R125 ;  /* 0x0000007d745e7220 */ /* 0x008fe20000400000 */
[----:B------:R-:W-:Y:S02]  /*19b20*/  IADD3 R125, PT, PT, R1, R84, RZ ;  /* 0x00000054017d7210 */ /* 0x000fe40007ffe0ff */
[----:B------:R-:W-:Y:S01]  /*19b30*/  LOP3.LUT R84, R100, 0xff, RZ, 0xc0, !PT ;  /* 0x000000ff64547812 */ /* 0x000fe200078ec0ff */
[----:B----4-:R-:W-:Y:S02]  /*19b40*/  FFMA R94, R31, R122, R94 ;  /* 0x0000007a1f5e7223 */ /* 0x010fe4000000005e */
[----:B------:R-:W3:Y:S01]  /*19b50*/  LDL.U8 R85, [R125+0x324] ;  /* 0x000324007d557983 */ /* 0x000ee20000100000 */
[----:B------:R-:W-:-:S05]  /*19b60*/  IADD3 R122, PT, PT, R1, R84, RZ ;  /* 0x00000054017a7210 */ /* 0x000fca0007ffe0ff */
[----:B------:R-:W4:Y:S01]  /*19b70*/  LDL.U8 R88, [R122+0x430] ;  /* 0x000430007a587983 */ /* 0x000f220000100000 */
[----:B------:R-:W-:-:S04]  /*19b80*/  FADD R114, R58, -1 ;  /* 0xbf8000003a727421 */ /* 0x000fc80000000000 */
[----:B------:R-:W-:Y:S01]  /*19b90*/  FFMA R95, R114, R91, R94 ;  /* 0x0000005b725f7223 */ /* 0x000fe2000000005e */
[----:B------:R-:W-:-:S04]  /*19ba0*/  IADD3 R84, PT, PT, R120, 0x1, RZ ;  /* 0x0000000178547810 */ /* 0x000fc80007ffe0ff */
[----:B------:R-:W-:-:S04]  /*19bb0*/  LOP3.LUT R84, R84, 0xff, RZ, 0xc0, !PT ;  /* 0x000000ff54547812 */ /* 0x000fc800078ec0ff */
[----:B------:R-:W-:Y:S01]  /*19bc0*/  IADD3 R120, PT, PT, R1, R84, RZ ;  /* 0x0000005401787210 */ /* 0x000fe20007ffe0ff */
[----:B------:R-:W-:Y:S01]  /*19bd0*/  FFMA R118, R118, R114, R119 ;  /* 0x0000007276767223 */ /* 0x000fe20000000077 */
[----:B------:R-:W-:-:S03]  /*19be0*/  FFMA R119, R114, R121, R123 ;  /* 0x0000007972777223 */ /* 0x000fc6000000007b */
[----:B------:R-:W3:Y:S01]  /*19bf0*/  LDL.U8 R122, [R120+0x324] ;  /* 0x00032400787a7983 */ /* 0x000ee20000100000 */
[----:B------:R-:W-:Y:S01]  /*19c00*/  FFMA R114, R114, R89, R124 ;  /* 0x0000005972727223 */ /* 0x000fe2000000007c */
[C---:B--2---:R-:W-:Y:S01]  /*19c10*/  IADD3 R91, PT, PT, R45.reuse, R90, RZ ;  /* 0x0000005a2d5b7210 */ /* 0x044fe20007ffe0ff */
[----:B----4-:R-:W-:-:S05]  /*19c20*/  IMAD.IADD R94, R45, 0x1, R88 ;  /* 0x000000012d5e7824 */ /* 0x010fca00078e0258 */
[----:B------:R-:W-:Y:S01]  /*19c30*/  IADD3 R90, PT, PT, R94, 0x1, RZ ;  /* 0x000000015e5a7810 */ /* 0x000fe20007ffe0ff */
[----:B------:R-:W-:-:S03]  /*19c40*/  VIADD R88, R91, 0x1 ;  /* 0x000000015b587836 */ /* 0x000fc60000000000 */
[----:B------:R-:W-:Y:S02]  /*19c50*/  LOP3.LUT R90, R90, 0xff, RZ, 0xc0, !PT ;  /* 0x000000ff5a5a7812 */ /* 0x000fe400078ec0ff */
[----:B------:R-:W-:Y:S02]  /*19c60*/  LOP3.LUT R88, R88, 0xff, RZ, 0xc0, !PT ;  /* 0x000000ff58587812 */ /* 0x000fe400078ec0ff */
[----:B------:R-:W-:Y:S02]  /*19c70*/  IADD3 R90, PT, PT, R1, R90, RZ ;  /* 0x0000005a015a7210 */ /* 0x000fe40007ffe0ff */
[----:B---3--:R-:W-:Y:S02]  /*19c80*/  LOP3.LUT R85, R85, 0xf, RZ, 0xc0, !PT ;  /* 0x0000000f55557812 */ /* 0x008fe400078ec0ff */
[----:B------:R-:W-:Y:S02]  /*19c90*/  IADD3 R128, PT, PT, R1, R88, RZ ;  /* 0x0000005801807210 */ /* 0x000fe40007ffe0ff */
[----:B------:R-:W2:Y:S01]  /*19ca0*/  LDL.U8 R90, [R90+0x430] ;  /* 0x000430005a5a7983 */ /* 0x000ea20000100000 */
[----:B------:R-:W-:Y:S01]  /*19cb0*/  LOP3.LUT R88, R91, 0xff, RZ, 0xc0, !PT ;  /* 0x000000ff5b587812 */ /* 0x000fe200078ec0ff */
[----:B------:R-:W-:-:S02]  /*19cc0*/  IMAD.WIDE.U32 R84, R85, 0xc, R76 ;  /* 0x0000000c55547825 */ /* 0x000fc400078e004c */
[----:B------:R-:W3:Y:S02]  /*19cd0*/  LDL.U8 R128, [R128+0x430] ;  /* 0x0004300080807983 */ /* 0x000ee40000100000 */
[----:B------:R-:W-:Y:S02]  /*19ce0*/  IMAD.IADD R88, R1, 0x1, R88 ;  /* 0x0000000101587824 */ /* 0x000fe400078e0258 */
[----:B------:R-:W4:Y:S04]  /*19cf0*/  LDG.E.CONSTANT R89, desc[UR4][R84.64+0x8] ;  /* 0x0000080454597981 */ /* 0x000f28000c1e9900 */
[----:B------:R-:W3:Y:S01]  /*19d00*/  LDL.U8 R126, [R88+0x430] ;  /* 0x00043000587e7983 */ /* 0x000ee20000100000 */
[----:B------:R-:W2:Y:S01]  /*19d10*/  F2I.FLOOR.NTZ R91, R117 ;  /* 0x00000075005b7305 */ /* 0x000ea20000207100 */
[----:B------:R-:W-:-:S02]  /*19d20*/  LOP3.LUT R123, R122, 0xf, RZ, 0xc0, !PT ;  /* 0x0000000f7a7b7812 */ /* 0x000fc400078ec0ff */
[----:B------:R0:W3:Y:S04]  /*19d30*/  LDG.E.CONSTANT R122, desc[UR6][R82.64] ;  /* 0x00000006527a7981 */ /* 0x0000e8000c1e9900 */
[----:B------:R-:W3:Y:S04]  /*19d40*/  LDG.E.CONSTANT R120, desc[UR4][R84.64+0x4] ;  /* 0x0000040454787981 */ /* 0x000ee8000c1e9900 */
[----:B------:R-:W3:Y:S01]  /*19d50*/  LDG.E.CONSTANT R121, desc[UR4][R84.64] ;  /* 0x0000000454797981 */ /* 0x000ee2000c1e9900 */
[----:B--2---:R-:W-:-:S04]  /*19d60*/  IADD3 R125, PT, PT, R91, R90, RZ ;  /* 0x0000005a5b7d7210 */ /* 0x004fc80007ffe0ff */
[----:B0-----:R-:W-:Y:S01]  /*19d70*/  IADD3 R82, PT, PT, R125, 0x1, RZ ;  /* 0x000000017d527810 */ /* 0x001fe20007ffe0ff */
[----:B----4-:R-:W-:Y:S01]  /*19d80*/  FMUL R112, R112, R89 ;  /* 0x0000005970707220 */ /* 0x010fe20000400000 */
[----:B------:R-:W-:Y:S02]  /*19d90*/  IMAD.WIDE.U32 R88, R123, 0xc, R76 ;  /* 0x0000000c7b587825 */ /* 0x000fe400078e004c */
[----:B------:R-:W-:Y:S02]  /*19da0*/  LOP3.LUT R82, R82, 0xff, RZ, 0xc0, !PT ;  /* 0x000000ff52527812 */ /* 0x000fe400078ec0ff */
[----:B------:R-:W-:Y:S02]  /*19db0*/  LOP3.LUT R90, R125, 0xff, RZ, 0xc0, !PT ;  /* 0x000000ff7d5a7812 */ /* 0x000fe400078ec0ff */
[C---:B---3--:R-:W-:Y:S01]  /*19dc0*/  IADD3 R126, PT, PT, R91.reuse, R126, RZ ;  /* 0x0000007e5b7e7210 */ /* 0x048fe20007ffe0ff */
[----:B------:R-:W2:Y:S01]  /*19dd0*/  LDG.E.CONSTANT R123, desc[UR4][R88.64] ;  /* 0x00000004587b7981 */ /* 0x000ea2000c1e9900 */
[----:B------:R-:W-:-:S03]  /*19de0*/  IADD3 R128, PT, PT, R91, R128, RZ ;  /* 0x000000805b807210 */ /* 0x000fc60007ffe0ff */
[----:B------:R-:W3:Y:S01]  /*19df0*/  LDG.E.CONSTANT R124, desc[UR8][R88.64+0x4] ;  /* 0x00000408587c7981 */ /* 0x000ee2000c1e9900 */
[----:B------:R-:W-:-:S03]  /*19e00*/  IMAD.IADD R90, R1, 0x1, R90 ;  /* 0x00000001015a7824 */ /* 0x000fc600078e025a */
[----:B------:R0:W4:Y:S04]  /*19e10*/  LDG.E.CONSTANT R85, desc[UR10][R88.64+0x8] ;  /* 0x0000080a58557981 */ /* 0x000128000c1e9900 */
[----:B------:R-:W2:Y:S01]  /*19e20*/  LDL.U8 R90, [R90+0x430] ;  /* 0x000430005a5a7983 */ /* 0x000ea20000100000 */
[----:B0-----:R-:W-:Y:S01]  /*19e30*/  IMAD.IADD R89, R1, 0x1, R82 ;  /* 0x0000000101597824 */ /* 0x001fe200078e0252 */
[----:B------:R-:W-:-:S04]  /*19e40*/  LOP3.LUT R82, R126, 0xff, RZ, 0xc0, !PT ;  /* 0x000000ff7e527812 */ /* 0x000fc800078ec0ff */
[C---:B------:R-:W-:Y:S01]  /*19e50*/  IADD3 R88, PT, PT, R1.reuse, R82, RZ ;  /* 0x0000005201587210 */ /* 0x040fe20007ffe0ff */
[C---:B------:R-:W-:Y:S01]  /*19e60*/  VIADD R82, R128.reuse, 0x1 ;  /* 0x0000000180527836 */ /* 0x040fe20000000000 */
[----:B------:R-:W-:Y:S01]  /*19e70*/  LOP3.LUT R84, R128, 0xff, RZ, 0xc0, !PT ;  /* 0x000000ff80547812 */ /* 0x000fe200078ec0ff */
[----:B------:R-:W2:Y:S03]  /*19e80*/  LDL.U8 R89, [R89+0x430] ;  /* 0x0004300059597983 */ /* 0x000ea60000100000 */
[----:B------:R-:W-:Y:S01]  /*19e90*/  LOP3.LUT R82, R82, 0xff, RZ, 0xc0, !PT ;  /* 0x000000ff52527812 */ /* 0x000fe200078ec0ff */
[----:B------:R-:W2:Y:S01]  /*19ea0*/  LDL.U8 R88, [R88+0x430] ;  /* 0x0004300058587983 */ /* 0x000ea20000100000 */
[C---:B------:R-:W-:Y:S02]  /*19eb0*/  IADD3 R84, PT, PT, R1.reuse, R84, RZ ;  /* 0x0000005401547210 */ /* 0x040fe40007ffe0ff */
[----:B------:R-:W-:-:S03]  /*19ec0*/  IADD3 R125, PT, PT, R1, R82, RZ ;  /* 0x00000052017d7210 */ /* 0x000fc60007ffe0ff */
[----:B------:R0:W2:Y:S04]  /*19ed0*/  LDL.U8 R117, [R84+0x430] ;  /* 0x0004300054757983 */ /* 0x0000a80000100000 */
[----:B------:R-:W2:Y:S01]  /*19ee0*/  LDL.U8 R125, [R125+0x430] ;  /* 0x000430007d7d7983 */ /* 0x000ea20000100000 */
[----:B------:R-:W-:-:S04]  /*19ef0*/  FFMA R83, R31, R120, R112 ;  /* 0x000000781f537223 */ /* 0x000fc80000000070 */
[C---:B------:R-:W-:Y:S01]  /*19f00*/  FFMA R83, R58.reuse, R121, R83 ;  /* 0x000000793a537223 */ /* 0x040fe20000000053 */
[----:B------:R-:W-:-:S03]  /*19f10*/  FFMA R115, R58, R122, R115 ;  /* 0x0000007a3a737223 */ /* 0x000fc60000000073 */
[----:B------:R-:W-:Y:S01]  /*19f20*/  FADD R118, -R83, R118 ;  /* 0x0000007653767221 */ /* 0x000fe20000000100 */
[----:B------:R-:W-:Y:S01]  /*19f30*/  FADD R82, -R115, R119 ;  /* 0x0000007773527221 */ /* 0x000fe20000000100 */
[----:B------:R1:W1:Y:S03]  /*19f40*/  F2F.F32.F64 R112, R80 ;  /* 0x0000005000707310 */ /* 0x0002660000301000 */
[----:B0-----:R-:W-:Y:S01]  /*19f50*/  FFMA R84, R60, R82, R115 ;  /* 0x000000523c547223 */ /* 0x001fe20000000073 */
[----:B------:R-:W-:-:S04]  /*19f60*/  IADD3 R82, PT, PT, R126, 0x1, RZ ;  /* 0x000000017e527810 */ /* 0x000fc80007ffe0ff */
[----:B------:R-:W-:Y:S01]  /*19f70*/  LOP3.LUT R82, R82, 0xff, RZ, 0xc0, !PT ;  /* 0x000000ff52527812 */ /* 0x000fe200078ec0ff */
[----:B------:R-:W-:-:S04]  /*19f80*/  FFMA R113, R58, R86, R113 ;  /* 0x000000563a717223 */ /* 0x000fc80000000071 */
[----:B------:R-:W-:Y:S02]  /*19f90*/  IMAD.IADD R119, R1, 0x1, R82 ;  /* 0x0000000101777824 */ /* 0x000fe400078e0252 */
[----:B------:R-:W-:-:S04]  /*19fa0*/  FADD R114, -R113, R114 ;  /* 0x0000007271727221 */ /* 0x000fc80000000100 */
[----:B------:R-:W-:Y:S01]  /*19fb0*/  FFMA R114, R60, R114, R113 ;  /* 0x000000723c727223 */ /* 0x000fe20000000071 */
[----:B------:R-:W2:Y:S01]  /*19fc0*/  LDL.U8 R119, [R119+0x430] ;  /* 0x0004300077777983 */ /* 0x000ea20000100000 */
[----:B----4-:R-:W-:Y:S01]  /*19fd0*/  FMUL R116, R116, R85 ;  /* 0x0000005574747220 */ /* 0x010fe20000400000 */
[----:B------:R-:W-:-:S03]  /*19fe0*/  FFMA R85, R60, R118, R83 ;  /* 0x000000763c557223 */ /* 0x000fc60000000053 */
[----:B---3--:R-:W-:Y:S01]  /*19ff0*/  FFMA R87, R31, R124, R116 ;  /* 0x0000007c1f577223 */ /* 0x008fe20000000074 */
[----:B--2---:R-:W-:-:S03]  /*1a000*/  LOP3.LUT R83, R90, 0xf, RZ, 0xc0, !PT ;  /* 0x0000000f5a537812 */ /* 0x004fc600078ec0ff */
[----:B------:R-:W-:Y:S02]  /*1a010*/  FFMA R123, R58, R123, R87 ;  /* 0x0000007b3a7b7223 */ /* 0x000fe40000000057 */
[----:B-1----:R-:W-:-:S04]  /*1a020*/  IMAD.WIDE.U32 R80, R83, 0xc, R76 ;  /* 0x0000000c53507825 */ /* 0x002fc800078e004c */
[----:B------:R-:W-:Y:S01]  /*1a030*/  FADD R84, -R85, R84 ;  /* 0x0000005455547221 */ /* 0x000fe20000000100 */
[----:B------:R-:W-:Y:S01]  /*1a040*/  FADD R95, -R123, R95 ;  /* 0x0000005f7b5f7221 */ /* 0x000fe20000000100 */
[----:B------:R-:W2:Y:S03]  /*1a050*/  LDG.E.CONSTANT R118, desc[UR6][R80.64+0x8] ;  /* 0x0000080650767981 */ /* 0x000ea6000c1e9900 */
[----:B------:R-:W-:Y:S01]  /*1a060*/  FFMA R123, R60, R95, R123 ;  /* 0x0000005f3c7b7223 */ /* 0x000fe2000000007b */
[----:B------:R-:W-:Y:S01]  /*1a070*/  FFMA R95, R14, R84, R85 ;  /* 0x000000540e5f7223 */ /* 0x000fe20000000055 */
[----:B------:R-:W-:Y:S01]  /*1a080*/  LOP3.LUT R83, R89, 0xf, RZ, 0xc0, !PT ;  /* 0x0000000f59537812 */ /* 0x000fe200078ec0ff */
[----:B------:R-:W3:Y:S01]  /*1a090*/  LDG.E.CONSTANT R115, desc[UR4][R80.64+0x4] ;  /* 0x0000040450737981 */ /* 0x000ee2000c1e9900 */
[----:B------:R-:W-:-:S03]  /*1a0a0*/  LOP3.LUT R89, R88, 0xf, RZ, 0xc0, !PT ;  /* 0x0000000f58597812 */ /* 0x000fc600078ec0ff */
[----:B------:R-:W-:Y:S01]  /*1a0b0*/  IMAD.WIDE.U32 R82, R83, 0xc, R76 ;  /* 0x0000000c53527825 */ /* 0x000fe200078e004c */
[----:B------:R-:W-:Y:S02]  /*1a0c0*/  LOP3.LUT R87, R117, 0xf, RZ, 0xc0, !PT ;  /* 0x0000000f75577812 */ /* 0x000fe400078ec0ff */
[----:B------:R-:W-:-:S03]  /*1a0d0*/  LOP3.LUT R85, R125, 0xf, RZ, 0xc0, !PT ;  /* 0x0000000f7d557812 */ /* 0x000fc600078ec0ff */
[--C-:B------:R-:W-:Y:S01]  /*1a0e0*/  IMAD.WIDE.U32 R86, R87, 0xc, R76.reuse ;  /* 0x0000000c57567825 */ /* 0x100fe200078e004c */
[----:B------:R-:W4:Y:S03]  /*1a0f0*/  LDG.E.CONSTANT R128, desc[UR12][R82.64+0x8] ;  /* 0x0000080c52807981 */ /* 0x000f26000c1e9900 */
[--C-:B------:R-:W-:Y:S01]  /*1a100*/  IMAD.WIDE.U32 R84, R85, 0xc, R76.reuse ;  /* 0x0000000c55547825 */ /* 0x100fe200078e004c */
[----:B------:R-:W4:Y:S03]  /*1a110*/  LDG.E.CONSTANT R126, desc[UR10][R86.64+0x8] ;  /* 0x0000080a567e7981 */ /* 0x000f26000c1e9900 */
[----:B------:R-:W-:Y:S01]  /*1a120*/  IMAD.WIDE.U32 R88, R89, 0xc, R76 ;  /* 0x0000000c59587825 */ /* 0x000fe200078e004c */
[----:B------:R-:W4:Y:S04]  /*1a130*/  LDG.E.CONSTANT R132, desc[UR6][R84.64+0x8] ;  /* 0x0000080654847981 */ /* 0x000f28000c1e9900 */
[----:B------:R-:W4:Y:S04]  /*1a140*/  LDG.E.CONSTANT R122, desc[UR8][R88.64+0x8] ;  /* 0x00000808587a7981 */ /* 0x000f28000c1e9900 */
[----:B------:R-:W4:Y:S04]  /*1a150*/  LDG.E.CONSTANT R121, desc[UR6][R82.64+0x4] ;  /* 0x0000040652797981 */ /* 0x000f28000c1e9900 */
[----:B------:R-:W4:Y:S04]  /*1a160*/  LDG.E.CONSTANT R117, desc[UR8][R86.64+0x4] ;  /* 0x0000040856757981 */ /* 0x000f28000c1e9900 */
[----:B------:R-:W4:Y:S04]  /*1a170*/  LDG.E.CONSTANT R113, desc[UR4][R84.64+0x4] ;  /* 0x0000040454717981 */ /* 0x000f28000c1e9900 */
[----:B------:R-:W4:Y:S04]  /*1a180*/  LDG.E.CONSTANT R120, desc[UR6][R88.64+0x4] ;  /* 0x0000040658787981 */ /* 0x000f28000c1e9900 */
[----:B------:R-:W4:Y:S01]  /*1a190*/  LDG.E.CONSTANT R116, desc[UR4][R88.64] ;  /* 0x0000000458747981 */ /* 0x000f22000c1e9900 */
[----:B------:R-:W-:-:S03]  /*1a1a0*/  LOP3.LUT R90, R94, 0xff, RZ, 0xc0, !PT ;  /* 0x000000ff5e5a7812 */ /* 0x000fc600078ec0ff */
[----:B------:R0:W4:Y:S01]  /*1a1b0*/  LDG.E.CONSTANT R124, desc[UR10][R86.64] ;  /* 0x0000000a567c7981 */ /* 0x000122000c1e9900 */
[----:B------:R-:W-:Y:S01]  /*1a1c0*/  IADD3 R90, PT, PT, R1, R90, RZ ;  /* 0x0000005a015a7210 */ /* 0x000fe20007ffe0ff */
[----:B------:R-:W-:Y:S01]  /*1a1d0*/  FADD R114, -R123, R114 ;  /* 0x000000727b727221 */ /* 0x000fe20000000100 */
[----:B------:R-:W-:Y:S01]  /*1a1e0*/  F2F.F32.F64 R92, R92 ;  /* 0x0000005c005c7310 */ /* 0x000fe20000301000 */
[----:B------:R-:W4:Y:S04]  /*1a1f0*/  LDG.E.CONSTANT R81, desc[UR4][R80.64] ;  /* 0x0000000450517981 */ /* 0x000f28000c1e9900 */
[----:B------:R-:W4:Y:S01]  /*1a200*/  LDL.U8 R90, [R90+0x430] ;  /* 0x000430005a5a7983 */ /* 0x000f220000100000 */
[----:B------:R-:W-:-:S04]  /*1a210*/  FFMA R114, R14, R114, R123 ;  /* 0x000000720e727223 */ /* 0x000fc8000000007b */
[----:B------:R-:W-:Y:S01]  /*1a220*/  FADD R94, -R95, R114 ;  /* 0x000000725f5e7221 */ /* 0x000fe20000000100 */
[----:B0-----:R-:W-:-:S03]  /*1a230*/  FADD R87, R9, -1 ;  /* 0xbf80000009577421 */ /* 0x001fc60000000000 */
[----:B------:R-:W-:Y:S01]  /*1a240*/  FFMA R94, R112, R94, R95 ;  /* 0x0000005e705e7223 */ /* 0x000fe2000000005f */
[----:B------:R-:W-:-:S05]  /*1a250*/  LOP3.LUT R89, R119, 0xf, RZ, 0xc0, !PT ;  /* 0x0000000f77597812 */ /* 0x000fca00078ec0ff */
[----:B------:R-:W-:-:S05]  /*1a260*/  IMAD.WIDE.U32 R88, R89, 0xc, R76 ;  /* 0x0000000c59587825 */ /* 0x000fca00078e004c */
[----:B------:R-:W4:Y:S01]  /*1a270*/  LDG.E.CONSTANT R130, desc[UR6][R88.64+0x8] ;  /* 0x0000080658827981 */ /* 0x000f22000c1e9900 */
[----:B--2---:R-:W-:Y:S01]  /*1a280*/  FMUL R114, R111, R118 ;  /* 0x000000766f727220 */ /* 0x004fe20000400000 */
[----:B------:R-:W-:-:S04]  /*1a290*/  FFMA R118, R108, 0.03125, R11 ;  /* 0x3d0000006c767823 */ /* 0x000fc8000000000b */
[----:B------:R-:W0:Y:S01]  /*1a2a0*/  FRND.FLOOR R95, R118 ;  /* 0x00000076005f7307 */ /* 0x000e220000205000 */
[----:B---3--:R-:W-:Y:S01]  /*1a2b0*/  FFMA R114, R87, R115, R114 ;  /* 0x0000007357727223 */ /* 0x008fe20000000072 */
[----:B------:R-:W-:-:S04]  /*1a2c0*/  FADD R115, R111, -1 ;  /* 0xbf8000006f737421 */ /* 0x000fc80000000000 */
[----:B----4-:R-:W-:Y:S01]  /*1a2d0*/  FMUL R112, R115, R128 ;  /* 0x0000008073707220 */ /* 0x010fe20000400000 */
[----:B------:R-:W-:Y:S01]  /*1a2e0*/  FMUL R126, R111, R126 ;  /* 0x0000007e6f7e7220 */ /* 0x000fe20000400000 */
[----:B0-----:R-:W-:Y:S01]  /*1a2f0*/  FADD R95, R118, -R95 ;  /* 0x8000005f765f7221 */ /* 0x001fe20000000000 */
[----:B------:R-:W2:Y:S01]  /*1a300*/  LDG.E.CONSTANT R128, desc[UR4][R88.64+0x4] ;  /* 0x0000040458807981 */ /* 0x000ea2000c1e9900 */
[----:B------:R-:W-:Y:S01]  /*1a310*/  FMUL R132, R115, R132 ;  /* 0x0000008473847220 */ /* 0x000fe20000400000 */
[----:B------:R-:W-:Y:S01]  /*1a320*/  FMUL R122, R111, R122 ;  /* 0x0000007a6f7a7220 */ /* 0x000fe20000400000 */
[C---:B------:R-:W-:Y:S01]  /*1a330*/  FFMA R112, R87.reuse, R121, R112 ;  /* 0x0000007957707223 */ /* 0x040fe20000000070 */
[----:B------:R-:W-:Y:S01]  /*1a340*/  FFMA R126, R87, R117, R126 ;  /* 0x00000075577e7223 */ /* 0x000fe2000000007e */
[----:B------:R-:W-:Y:S01]  /*1a350*/  FADD R117, R61, -1 ;  /* 0xbf8000003d757421 */ /* 0x000fe20000000000 */
[----:B------:R-:W-:Y:S01]  /*1a360*/  FFMA R121, R87, R113, R132 ;  /* 0x0000007157797223 */ /* 0x000fe20000000084 */
[----:B------:R-:W-:-:S02]  /*1a370*/  FFMA R87, R9, R120, R122 ;  /* 0x0000007809577223 */ /* 0x000fc4000000007a */
[----:B------:R0:W3:Y:S02]  /*1a380*/  LDG.E.CONSTANT R122, desc[UR4][R88.64] ;  /* 0x00000004587a7981 */ /* 0x0000e4000c1e9900 */
[----:B------:R-:W-:Y:S02]  /*1a390*/  FFMA R116, R116, R117, R87 ;  /* 0x0000007574747223 */ /* 0x000fe40000000057 */
[----:B------:R-:W1:Y:S01]  /*1a3a0*/  F2F.F64.F32 R86, R95 ;  /* 0x0000005f00567310 */ /* 0x000e620000201800 */
[----:B0-----:R-:W-:Y:S01]  /*1a3b0*/  LOP3.LUT R88, R101, 0xff, RZ, 0xc0, !PT ;  /* 0x000000ff65587812 */ /* 0x001fe200078ec0ff */
[----:B------:R-:W-:Y:S02]  /*1a3c0*/  FFMA R113, R117, R124, R126 ;  /* 0x0000007c75717223 */ /* 0x000fe4000000007e */
[----:B------:R0:W4:Y:S02]  /*1a3d0*/  LDG.E.CONSTANT R124, desc[UR6][R84.64] ;  /* 0x00000006547c7981 */ /* 0x000124000c1e9900 */
[----:B------:R-:W-:Y:S01]  /*1a3e0*/  IMAD.IADD R88, R1, 0x1, R88 ;  /* 0x0000000101587824 */ /* 0x000fe200078e0258 */
[----:B------:R-:W-:Y:S01]  /*1a3f0*/  IADD3 R119, PT, PT, R91, R90, RZ ;  /* 0x0000005a5b777210 */ /* 0x000fe20007ffe0ff */
[----:B-1----:R-:W-:-:S03]  /*1a400*/  DFMA R90, R86, R78, -15 ;  /* 0xc02e0000565a742b */ /* 0x002fc6000000004e */
[----:B------:R1:W3:Y:S01]  /*1a410*/  LDL.U8 R89, [R88+0x53c] ;  /* 0x00053c0058597983 */ /* 0x0002e20000100000 */
[----:B0-----:R-:W-:-:S04]  /*1a420*/  IADD3 R84, PT, PT, R101, 0x1, RZ ;  /* 0x0000000165547810 */ /* 0x001fc80007ffe0ff */
[----:B------:R-:W-:Y:S01]  /*1a430*/  LOP3.LUT R84, R84, 0xff, RZ, 0xc0, !PT ;  /* 0x000000ff54547812 */ /* 0x000fe200078ec0ff */
[----:B------:R-:W-:Y:S01]  /*1a440*/  DFMA R90, R86, R90, 10 ;  /* 0x40240000565a742b */ /* 0x000fe2000000005a */
[----:B------:R-:W-:Y:S02]  /*1a450*/  LOP3.LUT R86, R119, 0xff, RZ, 0xc0, !PT ;  /* 0x000000ff77567812 */ /* 0x000fe400078ec0ff */
[C---:B------:R-:W-:Y:S02]  /*1a460*/  IADD3 R125, PT, PT, R1.reuse, R84, RZ ;  /* 0x00000054017d7210 */ /* 0x040fe40007ffe0ff */
[----:B------:R-:W-:-:S04]  /*1a470*/  IADD3 R120, PT, PT, R1, R86, RZ ;  /* 0x0000005601787210 */ /* 0x000fc80007ffe0ff */
[----:B------:R-:W4:Y:S04]  /*1a480*/  LDL.U8 R125, [R125+0x53c] ;  /* 0x00053c007d7d7983 */ /* 0x000f280000100000 */
[----:B------:R-:W4:Y:S01]  /*1a490*/  LDL.U8 R120, [R120+0x430] ;  /* 0x0004300078787983 */ /* 0x000f220000100000 */
[----:B------:R-:W-:-:S04]  /*1a4a0*/  FMUL R86, R95, R95 ;  /* 0x0000005f5f567220 */ /* 0x000fc80000400000 */
[----:B------:R-:W-:-:S04]  /*1a4b0*/  FMUL R123, R95, R86 ;  /* 0x000000565f7b7220 */ /* 0x000fc80000400000 */
[----:B------:R-:W0:Y:S01]  /*1a4c0*/  F2F.F64.F32 R86, R123 ;  /* 0x0000007b00567310 */ /* 0x000e220000201800 */
[----:B-1----:R-:W-:-:S04]  /*1a4d0*/  IADD3 R88, PT, PT, R119, 0x1, RZ ;  /* 0x0000000177587810 */ /* 0x002fc80007ffe0ff */
[----:B------:R-:W-:Y:S01]  /*1a4e0*/  LOP3.LUT R88, R88, 0xff, RZ, 0xc0, !PT ;  /* 0x000000ff58587812 */ /* 0x000fe200078ec0ff */
[----:B0-----:R-:W-:Y:S01]  /*1a4f0*/  DMUL R86, R86, R90 ;  /* 0x0000005a56567228 */ /* 0x001fe20000000000 */
[----:B------:R-:W-:-:S04]  /*1a500*/  FMUL R130, R115, R130 ;  /* 0x0000008273827220 */ /* 0x000fc80000400000 */
[----:B--2---:R-:W-:Y:S01]  /*1a510*/  FFMA R128, R9, R128, R130 ;  /* 0x0000008009807223 */ /* 0x004fe20000000082 */
[----:B---3--:R-:W-:Y:S01]  /*1a520*/  IMAD.IADD R91, R46, 0x1, R89 ;  /* 0x000000012e5b7824 */ /* 0x008fe200078e0259 */
[----:B------:R-:W-:-:S04]  /*1a530*/  IADD3 R89, PT, PT, R1, R88, RZ ;  /* 0x0000005801597210 */ /* 0x000fc80007ffe0ff */
[----:B------:R-:W-:Y:S02]  /*1a540*/  LOP3.LUT R88, R91, 0xff, RZ, 0xc0, !PT ;  /* 0x000000ff5b587812 */ /* 0x000fe400078ec0ff */
[----:B------:R-:W2:Y:S02]  /*1a550*/  LDL.U8 R89, [R89+0x430] ;  /* 0x0004300059597983 */ /* 0x000ea40000100000 */
[----:B------:R-:W-:-:S06]  /*1a560*/  IADD3 R126, PT, PT, R1, R88, RZ ;  /* 0x00000058017e7210 */ /* 0x000fcc0007ffe0ff */
[----:B------:R-:W3:Y:S01]  /*1a570*/  LDL.U8 R126, [R126+0x53c] ;  /* 0x00053c007e7e7983 */ /* 0x000ee20000100000 */
[----:B----4-:R-:W-:Y:S02]  /*1a580*/  IADD3 R125, PT, PT, R46, R125, RZ ;  /* 0x0000007d2e7d7210 */ /* 0x010fe40007ffe0ff */
[----:B------:R-:W-:Y:S02]  /*1a590*/  LOP3.LUT R85, R120, 0xf, RZ, 0xc0, !PT ;  /* 0x0000000f78557812 */ /* 0x000fe400078ec0ff */
[----:B------:R-:W-:-:S03]  /*1a5a0*/  LOP3.LUT R88, R125, 0xff, RZ, 0xc0, !PT ;  /* 0x000000ff7d587812 */ /* 0x000fc600078ec0ff */
[----:B------:R-:W-:-:S04]  /*1a5b0*/  IMAD.WIDE.U32 R84, R85, 0xc, R76 ;  /* 0x0000000c55547825 */ /* 0x000fc800078e004c */
[----:B------:R-:W-:Y:S01]  /*1a5c0*/  FFMA R90, R117, R122, R128 ;  /* 0x0000007a755a7223 */ /* 0x000fe20000000080 */
[----:B------:R-:W-:Y:S02]  /*1a5d0*/  IMAD.IADD R88, R1, 0x1, R88 ;  /* 0x0000000101587824 */ /* 0x000fe400078e0258 */
[----:B------:R-:W-:Y:S01]  /*1a5e0*/  FFMA R117, R117, R124, R121 ;  /* 0x0000007c75757223 */ /* 0x000fe20000000079 */
[----:B------:R-:W4:Y:S04]  /*1a5f0*/  LDG.E.CONSTANT R122, desc[UR4][R84.64+0x4] ;  /* 0x00000404547a7981 */ /* 0x000f28000c1e9900 */
[----:B------:R-:W4:Y:S04]  /*1a600*/  LDG.E.CONSTANT R124, desc[UR6][R84.64+0x8] ;  /* 0x00000806547c7981 */ /* 0x000f28000c1e9900 */
[----:B------:R-:W4:Y:S01]  /*1a610*/  LDL.U8 R128, [R88+0x53c] ;  /* 0x00053c0058807983 */ /* 0x000f220000100000 */
[----:B------:R-:W3:Y:S03]  /*1a620*/  F2I.FLOOR.NTZ R93, R118 ;  /* 0x00000076005d7305 */ /* 0x000ee60000207100 */
[----:B------:R3:W4:Y:S01]  /*1a630*/  LDG.E.CONSTANT R120, desc[UR4][R84.64] ;  /* 0x0000000454787981 */ /* 0x000722000c1e9900 */
[----:B------:R-:W-:-:S05]  /*1a640*/  VIADD R125, R125, 0x1 ;  /* 0x000000017d7d7836 */ /* 0x000fca0000000000 */
[----:B------:R-:W-:-:S04]  /*1a650*/  LOP3.LUT R80, R125, 0xff, RZ, 0xc0, !PT ;  /* 0x000000ff7d507812 */ /* 0x000fc800078ec0ff */
[----:B------:R-:W-:Y:S02]  /*1a660*/  IADD3 R125, PT, PT, R1, R80, RZ ;  /* 0x00000050017d7210 */ /* 0x000fe40007ffe0ff */
[----:B--2---:R-:W-:Y:S02]  /*1a670*/  LOP3.LUT R89, R89, 0xf, RZ, 0xc0, !PT ;  /* 0x0000000f59597812 */ /* 0x004fe400078ec0ff */
[----:B---3--:R-:W-:-:S04]  /*1a680*/  IADD3 R85, PT, PT, R93, R126, RZ ;  /* 0x0000007e5d557210 */ /* 0x008fc80007ffe0ff */
[----:B------:R-:W-:-:S04]  /*1a690*/  LOP3.LUT R84, R85, 0xff, RZ, 0xc0, !PT ;  /* 0x000000ff55547812 */ /* 0x000fc800078ec0ff */
[----:B------:R-:W-:Y:S02]  /*1a6a0*/  IADD3 R119, PT, PT, R1, R84, RZ ;  /* 0x0000005401777210 */ /* 0x000fe40007ffe0ff */
[----:B------:R-:W-:Y:S01]  /*1a6b0*/  IADD3 R84, PT, PT, R91, 0x1, RZ ;  /* 0x000000015b547810 */ /* 0x000fe20007ffe0ff */
[----:B------:R-:W-:-:S03]  /*1a6c0*/  IMAD.WIDE.U32 R88, R89, 0xc, R76 ;  /* 0x0000000c59587825 */ /* 0x000fc600078e004c */
[----:B------:R-:W-:Y:S01]  /*1a6d0*/  LOP3.LUT R84, R84, 0xff, RZ, 0xc0, !PT ;  /* 0x000000ff54547812 */ /* 0x000fe200078ec0ff */
[----:B------:R-:W2:Y:S01]  /*1a6e0*/  LDL.U8 R119, [R119+0x53c] ;  /* 0x00053c0077777983 */ /* 0x000ea20000100000 */
[----:B----4-:R-:W-:Y:S01]  /*1a6f0*/  FMUL R124, R111, R124 ;  /* 0x0000007c6f7c7220 */ /* 0x010fe20000400000 */
[----:B------:R-:W-:-:S03]  /*1a700*/  IADD3 R128, PT, PT, R93, R128, RZ ;  /* 0x000000805d807210 */ /* 0x000fc60007ffe0ff */
[----:B------:R-:W-:Y:S01]  /*1a710*/  FFMA R122, R9, R122, R124 ;  /* 0x0000007a097a7223 */ /* 0x000fe2000000007c */
[----:B------:R-:W-:Y:S01]  /*1a720*/  IADD3 R84, PT, PT, R1, R84, RZ ;  /* 0x0000005401547210 */ /* 0x000fe20007ffe0ff */
[----:B------:R-:W3:Y:S01]  /*1a730*/  LDG.E.CONSTANT R124, desc[UR6][R88.64] ;  /* 0x00000006587c7981 */ /* 0x000ee2000c1e9900 */
[----:B------:R-:W-:-:S03]  /*1a740*/  LOP3.LUT R80, R128, 0xff, RZ, 0xc0, !PT ;  /* 0x000000ff80507812 */ /* 0x000fc600078ec0ff */
[----:B------:R-:W4:Y:S04]  /*1a750*/  LDG.E.CONSTANT R126, desc[UR10][R88.64+0x8] ;  /* 0x0000080a587e7981 */ /* 0x000f28000c1e9900 */
[----:B------:R-:W3:Y:S01]  /*1a760*/  LDG.E.CONSTANT R118, desc[UR8][R88.64+0x4] ;  /* 0x0000040858767981 */ /* 0x000ee2000c1e9900 */
[----:B------:R-:W-:-:S03]  /*1a770*/  IMAD.IADD R121, R1, 0x1, R80 ;  /* 0x0000000101797824 */ /* 0x000fc600078e0250 */
[----:B------:R-:W3:Y:S04]  /*1a780*/  LDL.U8 R84, [R84+0x53c] ;  /* 0x00053c0054547983 */ /* 0x000ee80000100000 */
[----:B------:R-:W3:Y:S04]  /*1a790*/  LDL.U8 R121, [R121+0x53c] ;  /* 0x00053c0079797983 */ /* 0x000ee80000100000 */
[----:B------:R-:W3:Y:S01]  /*1a7a0*/  LDL.U8 R88, [R125+0x53c] ;  /* 0x00053c007d587983 */ /* 0x000ee20000100000 */
[----:B------:R-:W-:Y:S01]  /*1a7b0*/  IADD3 R80, PT, PT, R128, 0x1, RZ ;  /* 0x0000000180507810 */ /* 0x000fe20007ffe0ff */
[----:B------:R-:W-:-:S03]  /*1a7c0*/  FFMA R120, R61, R120, R122 ;  /* 0x000000783d787223 */ /* 0x000fc6000000007a */
[----:B------:R-:W-:Y:S01]  /*1a7d0*/  LOP3.LUT R80, R80, 0xff, RZ, 0xc0, !PT ;  /* 0x000000ff50507812 */ /* 0x000fe200078ec0ff */
[----:B------:R-:W-:-:S03]  /*1a7e0*/  FADD R91, -R120, R116 ;  /* 0x00000074785b7221 */ /* 0x000fc60000000100 */
[----:B------:R-:W-:Y:S01]  /*1a7f0*/  IADD3 R80, PT, PT, R1, R80, RZ ;  /* 0x0000005001507210 */ /* 0x000fe20007ffe0ff */
[----:B------:R-:W-:Y:S01]  /*1a800*/  FFMA R91, R63, R91, R120 ;  /* 0x0000005b3f5b7223 */ /* 0x000fe20000000078 */
[----:B------:R-:W-:-:S03]  /*1a810*/  FFMA R114, R61, R81, R114 ;  /* 0x000000513d727223 */ /* 0x000fc60000000072 */
[----:B------:R0:W3:Y:S01]  /*1a820*/  LDL.U8 R123, [R80+0x53c] ;  /* 0x00053c00507b7983 */ /* 0x0000e20000100000 */
[----:B------:R1:W-:Y:S03]  /*1a830*/  F2F.F32.F64 R111, R86 ;  /* 0x00000056006f7310 */ /* 0x0003e60000301000 */
[----:B-1----:R1:W3:Y:S01]  /*1a840*/  LDG.E.CONSTANT R86, desc[UR4][R82.64] ;  /* 0x0000000452567981 */ /* 0x0022e2000c1e9900 */
[----:B--2---:R-:W-:-:S05]  /*1a850*/  LOP3.LUT R119, R119, 0xf, RZ, 0xc0, !PT ;  /* 0x0000000f77777812 */ /* 0x004fca00078ec0ff */
[----:B0-----:R-:W-:-:S05]  /*1a860*/  IMAD.WIDE.U32 R80, R119, 0xc, R76 ;  /* 0x0000000c77507825 */ /* 0x001fca00078e004c */
[----:B------:R-:W2:Y:S04]  /*1a870*/  LDG.E.CONSTANT R116, desc[UR10][R80.64+0x8] ;  /* 0x0000080a50747981 */ /* 0x000ea8000c1e9900 */
[----:B------:R-:W2:Y:S01]  /*1a880*/  LDG.E.CONSTANT R87, desc[UR6][R80.64] ;  /* 0x0000000650577981 */ /* 0x000ea2000c1e9900 */
[----:B----4-:R-:W-:-:S03]  /*1a890*/  FMUL R126, R115, R126 ;  /* 0x0000007e737e7220 */ /* 0x010fc60000400000 */
[----:B------:R0:W4:Y:S01]  /*1a8a0*/  LDG.E.CONSTANT R115, desc[UR8][R80.64+0x4] ;  /* 0x0000040850737981 */ /* 0x000122000c1e9900 */
[C---:B---3--:R-:W-:Y:S01]  /*1a8b0*/  IADD3 R120, PT, PT, R93.reuse, R84, RZ ;  /* 0x000000545d787210 */ /* 0x048fe20007ffe0ff */
[----:B------:R-:W-:Y:S02]  /*1a8c0*/  IMAD.IADD R122, R93, 0x1, R88 ;  /* 0x000000015d7a7824 */ /* 0x000fe400078e0258 */
[----:B------:R-:W-:-:S03]  /*1a8d0*/  FFMA R89, R9, R118, R126 ;  /* 0x0000007609597223 */ /* 0x000fc6000000007e */
[----:B------:R-:W-:Y:S02]  /*1a8e0*/  LOP3.LUT R84, R122, 0xff, RZ, 0xc0, !PT ;  /* 0x000000ff7a547812 */ /* 0x000fe400078ec0ff */
[----:B------:R-:W-:Y:S02]  /*1a8f0*/  LOP3.LUT R121, R121, 0xf, RZ, 0xc0, !PT ;  /* 0x0000000f79797812 */ /* 0x000fe400078ec0ff */
[----:B------:R-:W-:Y:S02]  /*1a900*/  IADD3 R93, PT, PT, R1, R84, RZ ;  /* 0x00000054015d7210 */ /* 0x000fe40007ffe0ff */
[C---:B------:R-:W-:Y:S02]  /*1a910*/  LOP3.LUT R84, R120.reuse, 0xff, RZ, 0xc0, !PT ;  /* 0x000000ff78547812 */ /* 0x040fe400078ec0ff */
[----:B------:R-:W-:Y:S01]  /*1a920*/  IADD3 R120, PT, PT, R120, 0x1, RZ ;  /* 0x0000000178787810 */ /* 0x000fe20007ffe0ff */
[----:B------:R-:W-:Y:S01]  /*1a930*/  FFMA R89, R61, R124, R89 ;  /* 0x0000007c3d597223 */ /* 0x000fe20000000059 */
[----:B-1----:R-:W-:Y:S01]  /*1a940*/  IMAD.WIDE.U32 R82, R121, 0xc, R76 ;  /* 0x0000000c79527825 */ /* 0x002fe200078e004c */
[----:B------:R-:W-:Y:S01]  /*1a950*/  IADD3 R124, PT, PT, R1, R84, RZ ;  /* 0x00000054017c7210 */ /* 0x000fe20007ffe0ff */
[----:B------:R-:W3:Y:S01]  /*1a960*/  LDL.U8 R121, [R93+0x53c] ;  /* 0x00053c005d797983 */ /* 0x000ee20000100000 */
[----:B------:R-:W-:-:S03]  /*1a970*/  LOP3.LUT R84, R120, 0xff, RZ, 0xc0, !PT ;  /* 0x000000ff78547812 */ /* 0x000fc600078ec0ff */
[----:B------:R-:W3:Y:S02]  /*1a980*/  LDG.E.CONSTANT R118, desc[UR8][R82.64+0x8] ;  /* 0x0000080852767981 */ /* 0x000ee4000c1e9900 */
[----:B------:R-:W-:Y:S02]  /*1a990*/  IMAD.IADD R84, R1, 0x1, R84 ;  /* 0x0000000101547824 */ /* 0x000fe400078e0254 */
[----:B------:R-:W3:Y:S04]  /*1a9a0*/  LDL.U8 R120, [R124+0x53c] ;  /* 0x00053c007c787983 */ /* 0x000ee80000100000 */
[----:B------:R-:W3:Y:S04]  /*1a9b0*/  LDL.U8 R84, [R84+0x53c] ;  /* 0x00053c0054547983 */ /* 0x000ee80000100000 */
[----:B------:R-:W3:Y:S04]  /*1a9c0*/  LDG.E.CONSTANT R119, desc[UR6][R82.64+0x4] ;  /* 0x0000040652777981 */ /* 0x000ee8000c1e9900 */
[----:B------:R1:W3:Y:S01]  /*1a9d0*/  LDG.E.CONSTANT R88, desc[UR4][R82.64] ;  /* 0x0000000452587981 */ /* 0x0002e2000c1e9900 */
[----:B0-----:R-:W-:Y:S01]  /*1a9e0*/  LOP3.LUT R81, R123, 0xf, RZ, 0xc0, !PT ;  /* 0x0000000f7b517812 */ /* 0x001fe200078ec0ff */
[----:B------:R-:W-:Y:S01]  /*1a9f0*/  FADD R113, -R114, R113 ;  /* 0x0000007172717221 */ /* 0x000fe20000000100 */
[----:B-1----:R-:W-:-:S03]  /*1aa00*/  FADD R82, -R89, R90 ;  /* 0x0000005a59527221 */ /* 0x002fc60000000100 */
[----:B------:R-:W-:-:S04]  /*1aa10*/  IMAD.WIDE.U32 R80, R81, 0xc, R76 ;  /* 0x0000000c51507825 */ /* 0x000fc800078e004c */
[----:B------:R-:W-:Y:S01]  /*1aa20*/  FFMA R93, R63, R82, R89 ;  /* 0x000000523f5d7223 */ /* 0x000fe20000000059 */
[----:B------:R-:W-:Y:S01]  /*1aa30*/  FFMA R112, R61, R86, R112 ;  /* 0x000000563d707223 */ /* 0x000fe20000000070 */
[----:B------:R-:W-:Y:S01]  /*1aa40*/  IADD3 R122, PT, PT, R122, 0x1, RZ ;  /* 0x000000017a7a7810 */ /* 0x000fe20007ffe0ff */
[----:B------:R-:W-:Y:S01]  /*1aa50*/  FFMA R90, R63, R113, R114 ;  /* 0x000000713f5a7223 */ /* 0x000fe20000000072 */
[----:B------:R-:W3:Y:S01]  /*1aa60*/  LDG.E.CONSTANT R125, desc[UR8][R80.64+0x8] ;  /* 0x00000808507d7981 */ /* 0x000ee2000c1e9900 */
[----:B------:R-:W-:-:S03]  /*1aa70*/  FADD R117, -R112, R117 ;  /* 0x0000007570757221 */ /* 0x000fc60000000100 */
[----:B------:R-:W3:Y:S04]  /*1aa80*/  LDG.E.CONSTANT R123, desc[UR6][R80.64+0x4] ;  /* 0x00000406507b7981 */ /* 0x000ee8000c1e9900 */
[----:B------:R0:W3:Y:S01]  /*1aa90*/  LDG.E.CONSTANT R126, desc[UR10][R80.64] ;  /* 0x0000000a507e7981 */ /* 0x0000e2000c1e9900 */
[----:B------:R-:W-:Y:S01]  /*1aaa0*/  FFMA R112, R63, R117, R112 ;  /* 0x000000753f707223 */ /* 0x000fe20000000070 */
[----:B------:R-:W-:Y:S01]  /*1aab0*/  FADD R117, R62, -1 ;  /* 0xbf8000003e757421 */ /* 0x000fe20000000000 */
[----:B0-----:R-:W-:Y:S01]  /*1aac0*/  LOP3.LUT R80, R122, 0xff, RZ, 0xc0, !PT ;  /* 0x000000ff7a507812 */ /* 0x001fe200078ec0ff */
[----:B--2---:R-:W-:-:S04]  /*1aad0*/  FMUL R83, R95, R116 ;  /* 0x000000745f537220 */ /* 0x004fc80000400000 */
[----:B----4-:R-:W-:-:S04]  /*1aae0*/  FFMA R83, R10, R115, R83 ;  /* 0x000000730a537223 */ /* 0x010fc80000000053 */
[----:B------:R-:W-:Y:S01]  /*1aaf0*/  FFMA R89, R62, R87, R83 ;  /* 0x000000573e597223 */ /* 0x000fe20000000053 */
[----:B---3--:R-:W-:-:S05]  /*1ab00*/  LOP3.LUT R121, R121, 0xf, RZ, 0xc0, !PT ;  /* 0x0000000f79797812 */ /* 0x008fca00078ec0ff */
[----:B------:R-:W-:-:S04]  /*1ab10*/  IMAD.WIDE.U32 R82, R121, 0xc, R76 ;  /* 0x0000000c79527825 */ /* 0x000fc800078e004c */
[----:B------:R-:W-:Y:S01]  /*1ab20*/  FMUL R113, R95, R118 ;  /* 0x000000765f717220 */ /* 0x000fe20000400000 */
[----:B------:R-:W-:Y:S01]  /*1ab30*/  LOP3.LUT R87, R120, 0xf, RZ, 0xc0, !PT ;  /* 0x0000000f78577812 */ /* 0x000fe200078ec0ff */
[----:B------:R-:W2:Y:S04]  /*1ab40*/  LDG.E.CONSTANT R116, desc[UR4][R82.64] ;  /* 0x0000000452747981 */ /* 0x000ea8000c1e9900 */
[----:B------:R-:W3:Y:S04]  /*1ab50*/  LDG.E.CONSTANT R118, desc[UR6][R82.64+0x4] ;  /* 0x0000040652767981 */ /* 0x000ee8000c1e9900 */
[----:B------:R0:W4:Y:S01]  /*1ab60*/  LDG.E.CONSTANT R124, desc[UR8][R82.64+0x8] ;  /* 0x00000808527c7981 */ /* 0x000122000c1e9900 */
[----:B------:R-:W-:Y:S01]  /*1ab70*/  FFMA R113, R10, R119, R113 ;  /* 0x000000770a717223 */ /* 0x000fe20000000071 */
[----:B------:R-:W-:Y:S01]  /*1ab80*/  IMAD.WIDE.U32 R86, R87, 0xc, R76 ;  /* 0x0000000c57567825 */ /* 0x000fe200078e004c */
[----:B------:R-:W-:-:S02]  /*1ab90*/  IADD3 R119, PT, PT, R1, R80, RZ ;  /* 0x0000005001777210 */ /* 0x000fc40007ffe0ff */
[----:B0-----:R-:W-:Y:S01]  /*1aba0*/  LOP3.LUT R83, R84, 0xf, RZ, 0xc0, !PT ;  /* 0x0000000f54537812 */ /* 0x001fe200078ec0ff */
[----:B------:R-:W-:Y:S01]  /*1abb0*/  FFMA R88, R88, R117, R113 ;  /* 0x0000007558587223 */ /* 0x000fe20000000071 */
[----:B------:R-:W2:Y:S03]  /*1abc0*/  LDG.E.CONSTANT R84, desc[UR6][R86.64+0x8] ;  /* 0x0000080656547981 */ /* 0x000ea6000c1e9900 */
[----:B------:R-:W-:Y:S01]  /*1abd0*/  IMAD.WIDE.U32 R82, R83, 0xc, R76 ;  /* 0x0000000c53527825 */ /* 0x000fe200078e004c */
[----:B------:R-:W2:Y:S04]  /*1abe0*/  LDL.U8 R119, [R119+0x53c] ;  /* 0x00053c0077777983 */ /* 0x000ea80000100000 */
[----:B------:R-:W2:Y:S04]  /*1abf0*/  LDG.E.CONSTANT R113, desc[UR10][R82.64+0x8] ;  /* 0x0000080a52717981 */ /* 0x000ea8000c1e9900 */
[----:B------:R-:W2:Y:S04]  /*1ac00*/  LDG.E.CONSTANT R115, desc[UR4][R86.64+0x4] ;  /* 0x0000040456737981 */ /* 0x000ea8000c1e9900 */
[----:B------:R-:W2:Y:S01]  /*1ac10*/  LDG.E.CONSTANT R80, desc[UR8][R82.64+0x4] ;  /* 0x0000040852507981 */ /* 0x000ea2000c1e9900 */
[----:B------:R-:W-:Y:S01]  /*1ac20*/  FADD R122, R10, -1 ;  /* 0xbf8000000a7a7421 */ /* 0x000fe20000000000 */
[C---:B------:R-:W-:Y:S01]  /*1ac30*/  FADD R114, R95.reuse, -1 ;  /* 0xbf8000005f727421 */ /* 0x040fe20000000000 */
[----:B----4-:R-:W-:Y:S01]  /*1ac40*/  FMUL R81, R95, R124 ;  /* 0x0000007c5f517220 */ /* 0x010fe20000400000 */
[----:B------:R-:W-:Y:S01]  /*1ac50*/  FADD R88, -R89, R88 ;  /* 0x0000005859587221 */ /* 0x000fe20000000100 */
[----:B------:R-:W4:Y:S02]  /*1ac60*/  LDG.E.CONSTANT R87, desc[UR4][R86.64] ;  /* 0x0000000456577981 */ /* 0x000f24000c1e9900 */
[----:B---3--:R-:W-:-:S02]  /*1ac70*/  FFMA R118, R122, R118, R81 ;  /* 0x000000767a767223 */ /* 0x008fc40000000051 */
[----:B------:R-:W3:Y:S01]  /*1ac80*/  LDG.E.CONSTANT R83, desc[UR4][R82.64] ;  /* 0x0000000452537981 */ /* 0x000ee2000c1e9900 */
[----:B--2---:R-:W-:Y:S01]  /*1ac90*/  FMUL R84, R95, R84 ;  /* 0x000000545f547220 */ /* 0x004fe20000400000 */
[----:B------:R-:W-:Y:S01]  /*1aca0*/  LOP3.LUT R81, R119, 0xf, RZ, 0xc0, !PT ;  /* 0x0000000f77517812 */ /* 0x000fe200078ec0ff */
[----:B------:R-:W-:Y:S02]  /*1acb0*/  FMUL R95, R114, R113 ;  /* 0x00000071725f7220 */ /* 0x000fe40000400000 */
[C---:B------:R-:W-:Y:S01]  /*1acc0*/  FFMA R115, R122.reuse, R115, R84 ;  /* 0x000000737a737223 */ /* 0x040fe20000000054 */
[----:B------:R-:W-:Y:S01]  /*1acd0*/  IADD3 R84, PT, PT, R85, 0x1, RZ ;  /* 0x0000000155547810 */ /* 0x000fe20007ffe0ff */
[----:B------:R-:W-:Y:S01]  /*1ace0*/  FFMA R95, R122, R80, R95 ;  /* 0x000000507a5f7223 */ /* 0x000fe2000000005f */
[----:B------:R-:W-:Y:S02]  /*1acf0*/  IMAD.WIDE.U32 R80, R81, 0xc, R76 ;  /* 0x0000000c51507825 */ /* 0x000fe400078e004c */
[----:B------:R-:W-:-:S03]  /*1ad00*/  LOP3.LUT R84, R84, 0xff, RZ, 0xc0, !PT ;  /* 0x000000ff54547812 */ /* 0x000fc600078ec0ff */
[----:B------:R-:W2:Y:S02]  /*1ad10*/  LDG.E.CONSTANT R113, desc[UR6][R80.64+0x8] ;  /* 0x0000080650717981 */ /* 0x000ea4000c1e9900 */
[----:B------:R-:W-:Y:S02]  /*1ad20*/  IMAD.IADD R121, R1, 0x1, R84 ;  /* 0x0000000101797824 */ /* 0x000fe400078e0254 */
[----:B------:R-:W4:Y:S04]  /*1ad30*/  LDG.E.CONSTANT R84, desc[UR4][R80.64+0x4] ;  /* 0x0000040450547981 */ /* 0x000f28000c1e9900 */
[----:B------:R0:W3:Y:S01]  /*1ad40*/  LDG.E.CONSTANT R120, desc[UR4][R80.64] ;  /* 0x0000000450787981 */ /* 0x0000e2000c1e9900 */
[----:B------:R-:W-:Y:S01]  /*1ad50*/  FMUL R125, R114, R125 ;  /* 0x0000007d727d7220 */ /* 0x000fe20000400000 */
[----:B------:R-:W-:Y:S01]  /*1ad60*/  FFMA R119, R117, R116, R118 ;  /* 0x0000007475777223 */ /* 0x000fe20000000076 */
[----:B------:R-:W-:Y:S01]  /*1ad70*/  FFMA R124, R108, 0.015625, R23 ;  /* 0x3c8000006c7c7823 */ /* 0x000fe20000000017 */
[----:B------:R-:W3:Y:S01]  /*1ad80*/  LDL.U8 R85, [R121+0x53c] ;  /* 0x00053c0079557983 */ /* 0x000ee20000100000 */
[----:B------:R-:W-:-:S04]  /*1ad90*/  FFMA R123, R10, R123, R125 ;  /* 0x0000007b0a7b7223 */ /* 0x000fc8000000007d */
[----:B------:R-:W-:Y:S01]  /*1ada0*/  FFMA R116, R117, R126, R123 ;  /* 0x0000007e75747223 */ /* 0x000fe2000000007b */
[----:B------:R-:W-:Y:S01]  /*1adb0*/  FFMA R118, R64, R88, R89 ;  /* 0x0000005840767223 */ /* 0x000fe20000000059 */
[----:B--2---:R-:W-:-:S04]  /*1adc0*/  FMUL R113, R114, R113 ;  /* 0x0000007172717220 */ /* 0x004fc80000400000 */
[----:B----4-:R-:W-:Y:S01]  /*1add0*/  FFMA R122, R122, R84, R113 ;  /* 0x000000547a7a7223 */ /* 0x010fe20000000071 */
[----:B------:R-:W-:Y:S01]  /*1ade0*/  LOP3.LUT R84, R102, 0xff, RZ, 0xc0, !PT ;  /* 0x000000ff66547812 */ /* 0x000fe200078ec0ff */
[----:B------:R-:W1:Y:S03]  /*1adf0*/  FRND.FLOOR R113, R124 ;  /* 0x0000007c00717307 */ /* 0x000e660000205000 */
[----:B------:R-:W-:-:S06]  /*1ae00*/  IADD3 R126, PT, PT, R1, R84, RZ ;  /* 0x00000054017e7210 */ /* 0x000fcc0007ffe0ff */
[----:B------:R-:W2:Y:S01]  /*1ae10*/  LDL.U8 R126, [R126+0x648] ;  /* 0x000648007e7e7983 */ /* 0x000ea20000100000 */
[----:B-1----:R-:W-:-:S04]  /*1ae20*/  FADD R113, R124, -R113 ;  /* 0x800000717c717221 */ /* 0x002fc80000000000 */
[----:B0-----:R-:W0:Y:S02]  /*1ae30*/  F2F.F64.F32 R80, R113 ;  /* 0x0000007100507310 */ /* 0x001e240000201800 */
[----:B0-----:R-:W-:-:S08]  /*1ae40*/  DFMA R88, R80, R78, -15 ;  /* 0xc02e00005058742b */ /* 0x001fd0000000004e */
[----:B------:R-:W-:Y:S01]  /*1ae50*/  DFMA R80, R80, R88, 10 ;  /* 0x402400005050742b */ /* 0x000fe20000000058 */
[----:B------:R-:W-:-:S04]  /*1ae60*/  FMUL R88, R113, R113 ;  /* 0x0000007171587220 */ /* 0x000fc80000400000 */
[----:B------:R-:W-:-:S06]  /*1ae70*/  FMUL R89, R113, R88 ;  /* 0x0000005871597220 */ /* 0x000fcc0000400000 */
[----:B------:R-:W0:Y:S01]  /*1ae80*/  F2F.F64.F32 R88, R89 ;  /* 0x0000005900587310 */ /* 0x000e220000201800 */
[----:B---3--:R-:W-:Y:S01]  /*1ae90*/  FFMA R117, R117, R120, R122 ;  /* 0x0000007875757223 */ /* 0x008fe2000000007a */
[----:B0-----:R-:W-:Y:S01]  /*1aea0*/  DMUL R80, R88, R80 ;  /* 0x0000005058507228 */ /* 0x001fe20000000000 */
[----:B------:R-:W-:-:S04]  /*1aeb0*/  IADD3 R88, PT, PT, R102, 0x1, RZ ;  /* 0x0000000166587810 */ /* 0x000fc80007ffe0ff */
[----:B------:R-:W-:-:S04]  /*1aec0*/  LOP3.LUT R88, R88, 0xff, RZ, 0xc0, !PT ;  /* 0x000000ff58587812 */ /* 0x000fc800078ec0ff */
[----:B------:R-:W-:-:S05]  /*1aed0*/  IADD3 R120, PT, PT, R1, R88, RZ ;  /* 0x0000005801787210 */ /* 0x000fca0007ffe0ff */
[----:B------:R-:W3:Y:S01]  /*1aee0*/  LDL.U8 R86, [R120+0x648] ;  /* 0x0006480078567983 */ /* 0x000ee20000100000 */
[----:B------:R-:W-:-:S05]  /*1aef0*/  LOP3.LUT R85, R85, 0xf, RZ, 0xc0, !PT ;  /* 0x0000000f55557812 */ /* 0x000fca00078ec0ff */
[----:B------:R-:W-:-:S05]  /*1af00*/  IMAD.WIDE.U32 R84, R85, 0xc, R76 ;  /* 0x0000000c55547825 */ /* 0x000fca00078e004c */
[----:B------:R-:W4:Y:S04]  /*1af10*/  LDG.E.CONSTANT R125, desc[UR4][R84.64+0x8] ;  /* 0x00000804547d7981 */ /* 0x000f28000c1e9900 */
[----:B------:R-:W4:Y:S04]  /*1af20*/  LDG.E.CONSTANT R121, desc[UR6][R84.64] ;  /* 0x0000000654797981 */ /* 0x000f28000c1e9900 */
[----:B------:R0:W4:Y:S01]  /*1af30*/  LDG.E.CONSTANT R123, desc[UR8][R84.64+0x4] ;  /* 0x00000408547b7981 */ /* 0x000122000c1e9900 */
[----:B--2---:R-:W-:-:S05]  /*1af40*/  IMAD.IADD R126, R47, 0x1, R126 ;  /* 0x000000012f7e7824 */ /* 0x004fca00078e027e */
[----:B0-----:R-:W-:-:S04]  /*1af50*/  LOP3.LUT R84, R126, 0xff, RZ, 0xc0, !PT ;  /* 0x000000ff7e547812 */ /* 0x001fc800078ec0ff */
[----:B------:R-:W-:-:S06]  /*1af60*/  IADD3 R85, PT, PT, R1, R84, RZ ;  /* 0x0000005401557210 */ /* 0x000fcc0007ffe0ff */
[----:B------:R-:W2:Y:S01]  /*1af70*/  LDL.U8 R85, [R85+0x648] ;  /* 0x0006480055557983 */ /* 0x000ea20000100000 */
[----:B------:R-:W-:-:S04]  /*1af80*/  IADD3 R88, PT, PT, R126, 0x1, RZ ;  /* 0x000000017e587810 */ /* 0x000fc80007ffe0ff */
[----:B------:R-:W-:-:S04]  /*1af90*/  LOP3.LUT R88, R88, 0xff, RZ, 0xc0, !PT ;  /* 0x000000ff58587812 */ /* 0x000fc800078ec0ff */
[----:B------:R-:W-:-:S05]  /*1afa0*/  IADD3 R88, PT, PT, R1, R88, RZ ;  /* 0x0000005801587210 */ /* 0x000fca0007ffe0ff */
[----:B------:R-:W2:Y:S01]  /*1afb0*/  LDL.U8 R89, [R88+0x648] ;  /* 0x0006480058597983 */ /* 0x000ea20000100000 */
[----:B---3--:R-:W-:-:S05]  /*1afc0*/  IADD3 R86, PT, PT, R47, R86, RZ ;  /* 0x000000562f567210 */ /* 0x008fca0007ffe0ff */
[----:B------:R-:W-:-:S05]  /*1afd0*/  VIADD R84, R86, 0x1 ;  /* 0x0000000156547836 */ /* 0x000fca0000000000 */
[----:B------:R-:W-:Y:S02]  /*1afe0*/  LOP3.LUT R84, R84, 0xff, RZ, 0xc0, !PT ;  /* 0x000000ff54547812 */ /* 0x000fe400078ec0ff */
[----:B------:R-:W-:Y:S02]  /*1aff0*/  LOP3.LUT R86, R86, 0xff, RZ, 0xc0, !PT ;  /* 0x000000ff56567812 */ /* 0x000fe400078ec0ff */
[C---:B------:R-:W-:Y:S02]  /*1b000*/  IADD3 R129, PT, PT, R1.reuse, R84, RZ ;  /* 0x0000005401817210 */ /* 0x040fe40007ffe0ff */
[----:B------:R-:W-:-:S04]  /*1b010*/  IADD3 R86, PT, PT, R1, R86, RZ ;  /* 0x0000005601567210 */ /* 0x000fc80007ffe0ff */
[----:B------:R-:W3:Y:S04]  /*1b020*/  LDL.U8 R129, [R129+0x648] ;  /* 0x0006480081817983 */ /* 0x000ee80000100000 */
[----:B------:R0:W3:Y:S01]  /*1b030*/  LDL.U8 R127, [R86+0x648] ;  /* 0x00064800567f7983 */ /* 0x0000e20000100000 */
[----:B------:R-:W2:Y:S01]  /*1b040*/  F2I.FLOOR.NTZ R124, R124 ;  /* 0x0000007c007c7305 */ /* 0x000ea20000207100 */
[----:B----4-:R-:W-:Y:S01]  /*1b050*/  FMUL R125, R114, R125 ;  /* 0x0000007d727d7220 */ /* 0x010fe20000400000 */
[----:B------:R-:W-:-:S03]  /*1b060*/  FFMA R87, R62, R87, R115 ;  /* 0x000000573e577223 */ /* 0x000fc60000000073 */
[----:B------:R-:W-:Y:S01]  /*1b070*/  FFMA R123, R10, R123, R125 ;  /* 0x0000007b0a7b7223 */ /* 0x000fe2000000007d */
[----:B--2---:R-:W-:-:S05]  /*1b080*/  IMAD.IADD R114, R124, 0x1, R85 ;  /* 0x000000017c727824 */ /* 0x004fca00078e0255 */
[----:B------:R-:W-:-:S04]  /*1b090*/  LOP3.LUT R84, R114, 0xff, RZ, 0xc0, !PT ;  /* 0x000000ff72547812 */ /* 0x000fc800078ec0ff */
[----:B------:R-:W-:-:S06]  /*1b0a0*/  IADD3 R85, PT, PT, R1, R84, RZ ;  /* 0x0000005401557210 */ /* 0x000fcc0007ffe0ff */
[----:B------:R-:W2:Y:S01]  /*1b0b0*/  LDL.U8 R85, [R85+0x648] ;  /* 0x0006480055557983 */ /* 0x000ea20000100000 */
[----:B------:R-:W-:-:S04]  /*1b0c0*/  IADD3 R89, PT, PT, R124, R89, RZ ;  /* 0x000000597c597210 */ /* 0x000fc80007ffe0ff */
[C---:B0-----:R-:W-:Y:S02]  /*1b0d0*/  LOP3.LUT R86, R89.reuse, 0xff, RZ, 0xc0, !PT ;  /* 0x000000ff59567812 */ /* 0x041fe400078ec0ff */
[----:B------:R-:W-:Y:S02]  /*1b0e0*/  IADD3 R82, PT, PT, R89, 0x1, RZ ;  /* 0x0000000159527810 */ /* 0x000fe40007ffe0ff */
[----:B------:R-:W-:Y:S02]  /*1b0f0*/  IADD3 R86, PT, PT, R1, R86, RZ ;  /* 0x0000005601567210 */ /* 0x000fe40007ffe0ff */
[----:B------:R-:W-:-:S04]  /*1b100*/  LOP3.LUT R82, R82, 0xff, RZ, 0xc0, !PT ;  /* 0x000000ff52527812 */ /* 0x000fc800078ec0ff */
[----:B------:R-:W-:Y:S01]  /*1b110*/  IADD3 R125, PT, PT, R1, R82, RZ ;  /* 0x00000052017d7210 */ /* 0x000fe20007ffe0ff */
[----:B------:R-:W4:Y:S05]  /*1b120*/  LDL.U8 R86, [R86+0x648] ;  /* 0x0006480056567983 */ /* 0x000f2a0000100000 */
[----:B------:R-:W4:Y:S01]  /*1b130*/  LDL.U8 R125, [R125+0x648] ;  /* 0x000648007d7d7983 */ /* 0x000f220000100000 */
[C---:B---3--:R-:W-:Y:S01]  /*1b140*/  IADD3 R129, PT, PT, R124.reuse, R129, RZ ;  /* 0x000000817c817210 */ /* 0x048fe20007ffe0ff */
[----:B------:R-:W-:-:S03]  /*1b150*/  IMAD.IADD R127, R124, 0x1, R127 ;  /* 0x000000017c7f7824 */ /* 0x000fc600078e027f */
[----:B------:R-:W-:-:S04]  /*1b160*/  LOP3.LUT R84, R129, 0xff, RZ, 0xc0, !PT ;  /* 0x000000ff81547812 */ /* 0x000fc800078ec0ff */
[----:B------:R-:W-:Y:S02]  /*1b170*/  IADD3 R88, PT, PT, R1, R84, RZ ;  /* 0x0000005401587210 */ /* 0x000fe40007ffe0ff */
[----:B------:R-:W-:-:S04]  /*1b180*/  LOP3.LUT R84, R127, 0xff, RZ, 0xc0, !PT ;  /* 0x000000ff7f547812 */ /* 0x000fc800078ec0ff */
[----:B------:R-:W3:Y:S01]  /*1b190*/  LDL.U8 R88, [R88+0x648] ;  /* 0x0006480058587983 */ /* 0x000ee20000100000 */
[----:B------:R-:W-:-:S06]  /*1b1a0*/  IMAD.IADD R115, R1, 0x1, R84 ;  /* 0x0000000101737824 */ /* 0x000fcc00078e0254 */
[----:B------:R-:W3:Y:S01]  /*1b1b0*/  LDL.U8 R115, [R115+0x648] ;  /* 0x0006480073737983 */ /* 0x000ee20000100000 */
[----:B------:R-:W-:Y:S01]  /*1b1c0*/  IADD3 R84, PT, PT, R129, 0x1, RZ ;  /* 0x0000000181547810 */ /* 0x000fe20007ffe0ff */
[----:B------:R-:W-:-:S03]  /*1b1d0*/  FFMA R95, R62, R83, R95 ;  /* 0x000000533e5f7223 */ /* 0x000fc6000000005f */
[----:B------:R-:W-:Y:S01]  /*1b1e0*/  LOP3.LUT R84, R84, 0xff, RZ, 0xc0, !PT ;  /* 0x000000ff54547812 */ /* 0x000fe200078ec0ff */
[----:B------:R-:W-:Y:S01]  /*1b1f0*/  FFMA R121, R62, R121, R123 ;  /* 0x000000793e797223 */ /* 0x000fe2000000007b */
[----:B------:R-:W-:-:S03]  /*1b200*/  FADD R119, -R87, R119 ;  /* 0x0000007757777221 */ /* 0x000fc60000000100 */
[----:B------:R-:W-:Y:S01]  /*1b210*/  FADD R116, -R121, R116 ;  /* 0x0000007479747221 */ /* 0x000fe20000000100 */
[----:B------:R-:W-:-:S03]  /*1b220*/  FFMA R119, R64, R119, R87 ;  /* 0x0000007740777223 */ /* 0x000fc60000000057 */
[----:B------:R-:W-:Y:S01]  /*1b230*/  FFMA R116, R64, R116, R121 ;  /* 0x0000007440747223 */ /* 0x000fe20000000079 */
[----:B------:R-:W-:Y:S01]  /*1b240*/  FADD R90, -R91, R90 ;  /* 0x0000005a5b5a7221 */ /* 0x000fe20000000100 */
[----:B------:R-:W-:Y:S01]  /*1b250*/  FADD R112, -R93, R112 ;  /* 0x000000705d707221 */ /* 0x000fe20000000100 */
[----:B------:R-:W-:Y:S02]  /*1b260*/  FADD R119, -R118, R119 ;  /* 0x0000007776777221 */ /* 0x000fe40000000100 */
[C---:B------:R-:W-:Y:S01]  /*1b270*/  FFMA R91, R34.reuse, R90, R91 ;  /* 0x0000005a225b7223 */ /* 0x040fe2000000005b */
[----:B------:R-:W-:Y:S01]  /*1b280*/  FFMA R112, R34, R112, R93 ;  /* 0x0000007022707223 */ /* 0x000fe2000000005d */
[----:B------:R-:W-:Y:S01]  /*1b290*/  FFMA R118, R35, R119, R118 ;  /* 0x0000007723767223 */ /* 0x000fe20000000076 */
[----:B--2---:R-:W-:-:S05]  /*1b2a0*/  LOP3.LUT R85, R85, 0xf, RZ, 0xc0, !PT ;  /* 0x0000000f55557812 */ /* 0x004fca00078ec0ff */
[----:B------:R-:W-:Y:S01]  /*1b2b0*/  IMAD.WIDE.U32 R82, R85, 0xc, R76 ;  /* 0x0000000c55527825 */ /* 0x000fe200078e004c */
[----:B------:R-:W-:-:S04]  /*1b2c0*/  IADD3 R85, PT, PT, R1, R84, RZ ;  /* 0x0000005401557210 */ /* 0x000fc80007ffe0ff */
[----:B------:R-:W2:Y:S04]  /*1b2d0*/  LDG.E.CONSTANT R122, desc[UR6][R82.64+0x8] ;  /* 0x00000806527a7981 */ /* 0x000ea8000c1e9900 */
[----:B------:R-:W2:Y:S04]  /*1b2e0*/  LDL.U8 R85, [R85+0x648] ;  /* 0x0006480055557983 */ /* 0x000ea80000100000 */
[----:B------:R-:W2:Y:S01]  /*1b2f0*/  LDG.E.CONSTANT R120, desc[UR4][R82.64+0x4] ;  /* 0x0000040452787981 */ /* 0x000ea2000c1e9900 */
[----:B------:R-:W-:-:S04]  /*1b300*/  FADD R84, -R95, R117 ;  /* 0x000000755f547221 */ /* 0x000fc80000000100 */
[----:B------:R-:W-:-:S04]  /*1b310*/  FFMA R95, R64, R84, R95 ;  /* 0x00000054405f7223 */ /* 0x000fc8000000005f */
[----:B------:R-:W-:Y:S01]  /*1b320*/  FADD R95, -R116, R95 ;  /* 0x0000005f745f7221 */ /* 0x000fe20000000100 */
[----:B------:R-:W-:-:S03]  /*1b330*/  VIADD R84, R127, 0x1 ;  /* 0x000000017f547836 */ /* 0x000fc60000000000 */
[----:B------:R-:W-:Y:S01]  /*1b340*/  FFMA R87, R35, R95, R116 ;  /* 0x0000005f23577223 */ /* 0x000fe20000000074 */
[----:B------:R-:W-:Y:S01]  /*1b350*/  FADD R95, -R91, R112 ;  /* 0x000000705b5f7221 */ /* 0x000fe20000000100 */
[----:B------:R-:W-:Y:S01]  /*1b360*/  LOP3.LUT R84, R84, 0xff, RZ, 0xc0, !PT ;  /* 0x000000ff54547812 */ /* 0x000fe200078ec0ff */
[----:B------:R0:W2:Y:S01]  /*1b370*/  LDG.E.CONSTANT R112, desc[UR4][R82.64] ;  /* 0x0000000452707981 */ /* 0x0000a2000c1e9900 */
[----:B------:R-:W-:Y:S01]  /*1b380*/  FADD R87, -R118, R87 ;  /* 0x0000005776577221 */ /* 0x000fe20000000100 */
[----:B------:R-:W-:Y:S01]  /*1b390*/  FFMA R95, R92, R95, R91 ;  /* 0x0000005f5c5f7223 */ /* 0x000fe2000000005b */
[----:B----4-:R-:W-:Y:S02]  /*1b3a0*/  LOP3.LUT R89, R86, 0xf, RZ, 0xc0, !PT ;  /* 0x0000000f56597812 */ /* 0x010fe400078ec0ff */
[----:B------:R-:W-:Y:S01]  /*1b3b0*/  FFMA R111, R111, R87, R118 ;  /* 0x000000576f6f7223 */ /* 0x000fe20000000076 */
[----:B------:R-:W-:Y:S02]  /*1b3c0*/  IADD3 R84, PT, PT, R1, R84, RZ ;  /* 0x0000005401547210 */ /* 0x000fe40007ffe0ff */
[----:B0-----:R-:W-:-:S03]  /*1b3d0*/  LOP3.LUT R83, R125, 0xf, RZ, 0xc0, !PT ;  /* 0x0000000f7d537812 */ /* 0x001fc600078ec0ff */
[----:B------:R-:W4:Y:S02]  /*1b3e0*/  LDL.U8 R123, [R84+0x648] ;  /* 0x00064800547b7983 */ /* 0x000f240000100000 */
[----:B------:R-:W-:-:S05]  /*1b3f0*/  IMAD.WIDE.U32 R82, R83, 0xc, R76 ;  /* 0x0000000c53527825 */ /* 0x000fca00078e004c */
[----:B------:R-:W4:Y:S04]  /*1b400*/  LDG.E.CONSTANT R128, desc[UR16][R82.64+0x8] ;  /* 0x0000081052807981 */ /* 0x000f28000c1e9900 */
[----:B------:R-:W4:Y:S01]  /*1b410*/  LDG.E.CONSTANT R125, desc[UR14][R82.64+0x4] ;  /* 0x0000040e527d7981 */ /* 0x000f22000c1e9900 */
[----:B---3--:R-:W-:Y:S01]  /*1b420*/  LOP3.LUT R87, R88, 0xf, RZ, 0xc0, !PT ;  /* 0x0000000f58577812 */ /* 0x008fe200078ec0ff */
[----:B------:R-:W-:Y:S01]  /*1b430*/  IMAD.WIDE.U32 R88, R89, 0xc, R76 ;  /* 0x0000000c59587825 */ /* 0x000fe200078e004c */
[----:B------:R-:W-:-:S03]  /*1b440*/  LOP3.LUT R91, R115, 0xf, RZ, 0xc0, !PT ;  /* 0x0000000f735b7812 */ /* 0x000fc600078ec0ff */
[--C-:B------:R-:W-:Y:S01]  /*1b450*/  IMAD.WIDE.U32 R86, R87, 0xc, R76.reuse ;  /* 0x0000000c57567825 */ /* 0x100fe200078e004c */
[----:B------:R-:W3:Y:S03]  /*1b460*/  LDG.E.CONSTANT R124, desc[UR8][R88.64+0x8] ;  /* 0x00000808587c7981 */ /* 0x000ee6000c1e9900 */
[----:B------:R-:W-:Y:S01]  /*1b470*/  IMAD.WIDE.U32 R90, R91, 0xc, R76 ;  /* 0x0000000c5b5a7825 */ /* 0x000fe200078e004c */
[----:B------:R-:W3:Y:S04]  /*1b480*/  LDG.E.CONSTANT R126, desc[UR12][R86.64+0x8] ;  /* 0x0000080c567e7981 */ /* 0x000ee8000c1e9900 */
[----:B------:R-:W3:Y:S04]  /*1b490*/  LDG.E.CONSTANT R118, desc[UR4][R90.64+0x8] ;  /* 0x000008045a767981 */ /* 0x000ee8000c1e9900 */
[----:B------:R-:W3:Y:S04]  /*1b4a0*/  LDG.E.CONSTANT R121, desc[UR10][R86.64+0x4] ;  /* 0x0000040a56797981 */ /* 0x000ee8000c1e9900 */
[----:B------:R-:W3:Y:S04]  /*1b4b0*/  LDG.E.CONSTANT R115, desc[UR6][R88.64+0x4] ;  /* 0x0000040658737981 */ /* 0x000ee8000c1e9900 */
[----:B------:R-:W3:Y:S04]  /*1b4c0*/  LDG.E.CONSTANT R116, desc[UR6][R90.64+0x4] ;  /* 0x000004065a747981 */ /* 0x000ee8000c1e9900 */
[----:B------:R-:W3:Y:S04]  /*1b4d0*/  LDG.E.CONSTANT R119, desc[UR10][R86.64] ;  /* 0x0000000a56777981 */ /* 0x000ee8000c1e9900 */
[----:B------:R-:W3:Y:S04]  /*1b4e0*/  LDG.E.CONSTANT R88, desc[UR8][R88.64] ;  /* 0x0000000858587981 */ /* 0x000ee8000c1e9900 */
[----:B------:R0:W3:Y:S01]  /*1b4f0*/  LDG.E.CONSTANT R93, desc[UR4][R90.64] ;  /* 0x000000045a5d7981 */ /* 0x0000e2000c1e9900 */
[----:B------:R-:W-:-:S04]  /*1b500*/  IADD3 R92, PT, PT, R114, 0x1, RZ ;  /* 0x00000001725c7810 */ /* 0x000fc80007ffe0ff */
[----:B------:R-:W-:-:S04]  /*1b510*/  LOP3.LUT R92, R92, 0xff, RZ, 0xc0, !PT ;  /* 0x000000ff5c5c7812 */ /* 0x000fc800078ec0ff */
[----:B0-----:R-:W-:-:S06]  /*1b520*/  IADD3 R90, PT, PT, R1, R92, RZ ;  /* 0x0000005c015a7210 */ /* 0x001fcc0007ffe0ff */
[----:B------:R-:W3:Y:S01]  /*1b530*/  LDL.U8 R90, [R90+0x648] ;  /* 0x000648005a5a7983 */ /* 0x000ee20000100000 */
[----:B------:R-:W-:Y:S01]  /*1b540*/  FADD R89, R13, -1 ;  /* 0xbf8000000d597421 */ /* 0x000fe20000000000 */
[----:B--2---:R-:W-:Y:S01]  /*1b550*/  LOP3.LUT R85, R85, 0xf, RZ, 0xc0, !PT ;  /* 0x0000000f55557812 */ /* 0x004fe200078ec0ff */
[----:B------:R-:W-:-:S04]  /*1b560*/  FMUL R122, R113, R122 ;  /* 0x0000007a717a7220 */ /* 0x000fc80000400000 */
[----:B------:R-:W-:-:S04]  /*1b570*/  IMAD.WIDE.U32 R84, R85, 0xc, R76 ;  /* 0x0000000c55547825 */ /* 0x000fc800078e004c */
[----:B------:R-:W-:Y:S01]  /*1b580*/  FFMA R120, R13, R120, R122 ;  /* 0x000000780d787223 */ /* 0x000fe2000000007a */
[----:B------:R-:W2:Y:S04]  /*1b590*/  LDG.E.CONSTANT R130, desc[UR6][R84.64+0x8] ;  /* 0x0000080654827981 */ /* 0x000ea8000c1e9900 */
[----:B------:R-:W2:Y:S01]  /*1b5a0*/  LDG.E.CONSTANT R122, desc[UR4][R84.64+0x4] ;  /* 0x00000404547a7981 */ /* 0x000ea2000c1e9900 */
[----:B----4-:R-:W-:-:S05]  /*1b5b0*/  LOP3.LUT R87, R123, 0xf, RZ, 0xc0, !PT ;  /* 0x0000000f7b577812 */ /* 0x010fca00078ec0ff */
[----:B------:R-:W-:-:S04]  /*1b5c0*/  IMAD.WIDE.U32 R86, R87, 0xc, R76 ;  /* 0x0000000c57567825 */ /* 0x000fc800078e004c */
[C---:B---3--:R-:W-:Y:S01]  /*1b5d0*/  FMUL R124, R113.reuse, R124 ;  /* 0x0000007c717c7220 */ /* 0x048fe20000400000 */
[C---:B------:R-:W-:Y:S01]  /*1b5e0*/  FMUL R126, R113.reuse, R126 ;  /* 0x0000007e717e7220 */ /* 0x040fe20000400000 */
[C---:B------:R-:W-:Y:S01]  /*1b5f0*/  FMUL R118, R113.reuse, R118 ;  /* 0x0000007671767220 */ /* 0x040fe20000400000 */
[----:B------:R-:W-:-:S04]  /*1b600*/  FADD R113, R113, -1 ;  /* 0xbf80000071717421 */ /* 0x000fc80000000000 */
[----:B------:R-:W-:Y:S02]  /*1b610*/  FMUL R114, R113, R128 ;  /* 0x0000008071727220 */ /* 0x000fe40000400000 */
[----:B------:R-:W3:Y:S01]  /*1b620*/  LDG.E.CONSTANT R128, desc[UR6][R86.64+0x8] ;  /* 0x0000080656807981 */ /* 0x000ee2000c1e9900 */
[----:B------:R-:W-:-:S03]  /*1b630*/  FFMA R121, R89, R121, R126 ;  /* 0x0000007959797223 */ /* 0x000fc6000000007e */
[----:B------:R-:W4:Y:S01]  /*1b640*/  LDG.E.CONSTANT R126, desc[UR4][R86.64+0x4] ;  /* 0x00000404567e7981 */ /* 0x000f22000c1e9900 */
[----:B------:R-:W-:Y:S01]  /*1b650*/  FFMA R124, R89, R115, R124 ;  /* 0x00000073597c7223 */ /* 0x000fe2000000007c */
[----:B------:R-:W-:Y:S01]  /*1b660*/  FFMA R118, R13, R116, R118 ;  /* 0x000000740d767223 */ /* 0x000fe20000000076 */
[----:B------:R-:W-:Y:S01]  /*1b670*/  FADD R116, R65, -1 ;  /* 0xbf80000041747421 */ /* 0x000fe20000000000 */
[----:B------:R-:W-:Y:S01]  /*1b680*/  FFMA R114, R89, R125, R114 ;  /* 0x0000007d59727223 */ /* 0x000fe20000000072 */
[----:B------:R-:W-:Y:S01]  /*1b690*/  FFMA R117, R65, R112, R120 ;  /* 0x0000007041757223 */ /* 0x000fe20000000078 */
[----:B------:R0:W4:Y:S01]  /*1b6a0*/  LDG.E.CONSTANT R87, desc[UR10][R86.64] ;  /* 0x0000000a56577981 */ /* 0x000122000c1e9900 */
[----:B------:R-:W-:-:S04]  /*1b6b0*/  FFMA R118, R93, R116, R118 ;  /* 0x000000745d767223 */ /* 0x000fc80000000076 */
[----:B------:R-:W-:Y:S01]  /*1b6c0*/  FADD R118, -R117, R118 ;  /* 0x0000007675767221 */ /* 0x000fe20000000100 */
[----:B------:R-:W-:-:S03]  /*1b6d0*/  LOP3.LUT R91, R90, 0xf, RZ, 0xc0, !PT ;  /* 0x0000000f5a5b7812 */ /* 0x000fc600078ec0ff */
[----:B------:R-:W-:Y:S02]  /*1b6e0*/  FFMA R117, R66, R118, R117 ;  /* 0x0000007642757223 */ /* 0x000fe40000000075 */
[----:B------:R-:W-:-:S05]  /*1b6f0*/  IMAD.WIDE.U32 R90, R91, 0xc, R76 ;  /* 0x0000000c5b5a7825 */ /* 0x000fca00078e004c */
[----:B------:R-:W4:Y:S01]  /*1b700*/  LDG.E.CONSTANT R118, desc[UR4][R90.64] ;  /* 0x000000045a767981 */ /* 0x000f22000c1e9900 */
[----:B0-----:R-:W-:Y:S01]  /*1b710*/  LOP3.LUT R86, R103, 0xff, RZ, 0xc0, !PT ;  /* 0x000000ff67567812 */ /* 0x001fe200078ec0ff */
[----:B--2---:R-:W-:-:S04]  /*1b720*/  FMUL R115, R113, R130 ;  /* 0x0000008271737220 */ /* 0x004fc80000400000 */
[----:B------:R-:W-:Y:S01]  /*1b730*/  FFMA R115, R89, R122, R115 ;  /* 0x0000007a59737223 */ /* 0x000fe20000000073 */
[----:B------:R-:W-:Y:S01]  /*1b740*/  FFMA R89, R65, R88, R124 ;  /* 0x0000005841597223 */ /* 0x000fe2000000007c */
[----:B------:R-:W-:Y:S01]  /*1b750*/  FFMA R88, R116, R119, R121 ;  /* 0x0000007774587223 */ /* 0x000fe20000000079 */
[----:B------:R-:W-:Y:S01]  /*1b760*/  FFMA R121, R108, 0.0078125, R7 ;  /* 0x3c0000006c797823 */ /* 0x000fe20000000007 */
[----:B------:R-:W2:Y:S03]  /*1b770*/  LDG.E.CONSTANT R122, desc[UR6][R90.64+0x4] ;  /* 0x000004065a7a7981 */ /* 0x000ea6000c1e9900 */
[----:B------:R-:W0:Y:S01]  /*1b780*/  FRND.FLOOR R112, R121 ;  /* 0x0000007900707307 */ /* 0x000e220000205000 */
[----:B------:R-:W-:Y:S01]  /*1b790*/  FADD R88, -R89, R88 ;  /* 0x0000005859587221 */ /* 0x000fe20000000100 */
[----:B------:R1:W2:Y:S03]  /*1b7a0*/  LDG.E.CONSTANT R124, desc[UR8][R90.64+0x8] ;  /* 0x000008085a7c7981 */ /* 0x0002a6000c1e9900 */
[----:B------:R-:W-:Y:S01]  /*1b7b0*/  FFMA R120, R66, R88, R89 ;  /* 0x0000005842787223 */ /* 0x000fe20000000059 */
[----:B------:R2:W2:Y:S01]  /*1b7c0*/  LDG.E.CONSTANT R91, desc[UR4][R84.64] ;  /* 0x00000004545b7981 */ /* 0x0004a2000c1e9900 */
[----:B0-----:R-:W-:-:S04]  /*1b7d0*/  FADD R112, R121, -R112 ;  /* 0x8000007079707221 */ /* 0x001fc80000000000 */
[----:B------:R-:W0:Y:S01]  /*1b7e0*/  F2F.F64.F32 R88, R112 ;  /* 0x0000007000587310 */ /* 0x000e220000201800 */
[----:B------:R2:W2:Y:S01]  /*1b7f0*/  LDG.E.CONSTANT R85, desc[UR4][R82.64] ;  /* 0x0000000452557981 */ /* 0x0004a2000c1e9900 */
[----:B0-----:R-:W-:-:S08]  /*1b800*/  DFMA R92, R88, R78, -15 ;  /* 0xc02e0000585c742b */ /* 0x001fd0000000004e */
[----:B------:R-:W-:Y:S01]  /*1b810*/  DFMA R92, R88, R92, 10 ;  /* 0x40240000585c742b */ /* 0x000fe2000000005c */
[----:B------:R-:W-:-:S04]  /*1b820*/  FMUL R89, R112, R112 ;  /* 0x0000007070597220 */ /* 0x000fc80000400000 */
[----:B------:R-:W-:-:S04]  /*1b830*/  FMUL R123, R112, R89 ;  /* 0x00000059707b7220 */ /* 0x000fc80000400000 */
[----:B------:R-:W0:Y:S02]  /*1b840*/  F2F.F64.F32 R88, R123 ;  /* 0x0000007b00587310 */ /* 0x000e240000201800 */
[----:B0-----:R-:W-:Y:S01]  /*1b850*/  DMUL R88, R88, R92 ;  /* 0x0000005c58587228 */ /* 0x001fe20000000000 */
[----:B------:R-:W-:Y:S02]  /*1b860*/  VIADD R92, R103, 0x1 ;  /* 0x00000001675c7836 */ /* 0x000fe40000000000 */
[----:B---3--:R-:W-:-:S03]  /*1b870*/  FMUL R128, R113, R128 ;  /* 0x0000008071807220 */ /* 0x008fc60000400000 */
[----:B-1----:R-:W-:Y:S01]  /*1b880*/  LOP3.LUT R90, R92, 0xff, RZ, 0xc0, !PT ;  /* 0x000000ff5c5a7812 */ /* 0x002fe200078ec0ff */
[----:B----4-:R-:W-:-:S03]  /*1b890*/  FFMA R119, R13, R126, R128 ;  /* 0x0000007e0d777223 */ /* 0x010fc60000000080 */
[C---:B------:R-:W-:Y:S02]  /*1b8a0*/  IADD3 R126, PT, PT, R1.reuse, R90, RZ ;  /* 0x0000005a017e7210 */ /* 0x040fe40007ffe0ff */
[----:B------:R-:W-:-:S03]  /*1b8b0*/  IADD3 R93, PT, PT, R1, R86, RZ ;  /* 0x00000056015d7210 */ /* 0x000fc60007ffe0ff */
[----:B------:R-:W3:Y:S04]  /*1b8c0*/  LDL.U8 R125, [R126+0x754] ;  /* 0x000754007e7d7983 */ /* 0x000ee80000100000 */
[----:B------:R-:W4:Y:S01]  /*1b8d0*/  LDL.U8 R93, [R93+0x754] ;  /* 0x000754005d5d7983 */ /* 0x000f220000100000 */
[----:B---3--:R-:W-:-:S05]  /*1b8e0*/  IMAD.IADD R125, R48, 0x1, R125 ;  /* 0x00000001307d7824 */ /* 0x008fca00078e027d */
[----:B------:R-:W-:Y:S02]  /*1b8f0*/  IADD3 R86, PT, PT, R125, 0x1, RZ ;  /* 0x000000017d567810 */ /* 0x000fe40007ffe0ff */
[----:B----4-:R-:W-:Y:S02]  /*1b900*/  IADD3 R92, PT, PT, R48, R93, RZ ;  /* 0x0000005d305c7210 */ /* 0x010fe40007ffe0ff */
[----:B------:R-:W-:Y:S02]  /*1b910*/  LOP3.LUT R86, R86, 0xff, RZ, 0xc0, !PT ;  /* 0x000000ff56567812 */ /* 0x000fe400078ec0ff */
[----:B------:R-:W-:-:S03]  /*1b920*/  IADD3 R90, PT, PT, R92, 0x1, RZ ;  /* 0x000000015c5a7810 */ /* 0x000fc60007ffe0ff */
[----:B------:R-:W-:Y:S01]  /*1b930*/  IMAD.IADD R123, R1, 0x1, R86 ;  /* 0x00000001017b7824 */ /* 0x000fe200078e0256 */
[----:B------:R-:W-:-:S04]  /*1b940*/  LOP3.LUT R90, R90, 0xff, RZ, 0xc0, !PT ;  /* 0x000000ff5a5a7812 */ /* 0x000fc800078ec0ff */
[----:B------:R-:W-:Y:S01]  /*1b950*/  IADD3 R127, PT, PT, R1, R90, RZ ;  /* 0x0000005a017f7210 */ /* 0x000fe20007ffe0ff */
[----:B------:R-:W3:Y:S04]  /*1b960*/  LDL.U8 R128, [R123+0x754] ;  /* 0x000754007b807983 */ /* 0x000ee80000100000 */
[----:B------:R-:W4:Y:S01]  /*1b970*/  LDL.U8 R86, [R127+0x754] ;  /* 0x000754007f567983 */ /* 0x000f220000100000 */
[----:B------:R-:W3:Y:S01]  /*1b980*/  F2I.FLOOR.NTZ R93, R121 ;  /* 0x00000079005d7305 */ /* 0x000ee20000207100 */
[----:B--2---:R-:W-:-:S04]  /*1b990*/  LOP3.LUT R84, R125, 0xff, RZ, 0xc0, !PT ;  /* 0x000000ff7d547812 */ /* 0x004fc800078ec0ff */
[----:B------:R-:W-:Y:S01]  /*1b9a0*/  IADD3 R126, PT, PT, R1, R84, RZ ;  /* 0x00000054017e7210 */ /* 0x000fe20007ffe0ff */
[----:B------:R-:W-:-:S05]  /*1b9b0*/  FFMA R90, R116, R87, R119 ;  /* 0x00000057745a7223 */ /* 0x000fca0000000077 */
[----:B------:R-:W2:Y:S01]  /*1b9c0*/  LDL.U8 R126, [R126+0x754] ;  /* 0x000754007e7e7983 */ /* 0x000ea20000100000 */
[----:B---3--:R-:W-:-:S04]  /*1b9d0*/  IADD3 R128, PT, PT, R93, R128, RZ ;  /* 0x000000805d807210 */ /* 0x008fc80007ffe0ff */
[----:B------:R-:W-:Y:S02]  /*1b9e0*/  LOP3.LUT R84, R128, 0xff, RZ, 0xc0, !PT ;  /* 0x000000ff80547812 */ /* 0x000fe400078ec0ff */
[----:B----4-:R-:W-:Y:S02]  /*1b9f0*/  IADD3 R87, PT, PT, R93, R86, RZ ;  /* 0x000000565d577210 */ /* 0x010fe40007ffe0ff */
[----:B------:R-:W-:Y:S02]  /*1ba00*/  IADD3 R119, PT, PT, R1, R84, RZ ;  /* 0x0000005401777210 */ /* 0x000fe40007ffe0ff */
[----:B------:R-:W-:-:S04]  /*1ba10*/  IADD3 R84, PT, PT, R87, 0x1, RZ ;  /* 0x0000000157547810 */ /* 0x000fc80007ffe0ff */
[----:B------:R-:W-:Y:S01]  /*1ba20*/  LOP3.LUT R84, R84, 0xff, RZ, 0xc0, !PT ;  /* 0x000000ff54547812 */ /* 0x000fe200078ec0ff */
[----:B------:R-:W-:Y:S01]  /*1ba30*/  FMUL R124, R113, R124 ;  /* 0x0000007c717c7220 */ /* 0x000fe20000400000 */
[----:B--2---:R-:W-:Y:S01]  /*1ba40*/  IMAD.IADD R126, R93, 0x1, R126 ;  /* 0x000000015d7e7824 */ /* 0x004fe200078e027e */
[----:B------:R-:W2:Y:S01]  /*1ba50*/  LDL.U8 R119, [R119+0x754] ;  /* 0x0007540077777983 */ /* 0x000ea20000100000 */
[----:B------:R-:W-:-:S05]  /*1ba60*/  IADD3 R84, PT, PT, R1, R84, RZ ;  /* 0x0000005401547210 */ /* 0x000fca0007ffe0ff */
[----:B------:R-:W3:Y:S01]  /*1ba70*/  LDL.U8 R121, [R84+0x754] ;  /* 0x0007540054797983 */ /* 0x000ee20000100000 */
[----:B------:R-:W-:Y:S01]  /*1ba80*/  FFMA R122, R13, R122, R124 ;  /* 0x0000007a0d7a7223 */ /* 0x000fe2000000007c */
[C---:B------:R-:W-:Y:S02]  /*1ba90*/  LOP3.LUT R82, R126.reuse, 0xff, RZ, 0xc0, !PT ;  /* 0x000000ff7e527812 */ /* 0x040fe400078ec0ff */
[----:B------:R-:W-:Y:S01]  /*1baa0*/  IADD3 R126, PT, PT, R126, 0x1, RZ ;  /* 0x000000017e7e7810 */ /* 0x000fe20007ffe0ff */
[----:B------:R-:W-:Y:S01]  /*1bab0*/  FFMA R116, R116, R91, R115 ;  /* 0x0000005b74747223 */ /* 0x000fe20000000073 */
[----:B------:R0:W1:Y:S01]  /*1bac0*/  F2F.F32.F64 R113, R80 ;  /* 0x0000005000717310 */ /* 0x0000620000301000 */
[----:B------:R-:W-:Y:S01]  /*1bad0*/  FFMA R83, R65, R118, R122 ;  /* 0x0000007641537223 */ /* 0x000fe2000000007a */
[----:B------:R-:W-:Y:S02]  /*1bae0*/  IADD3 R91, PT, PT, R1, R82, RZ ;  /* 0x00000052015b7210 */ /* 0x000fe40007ffe0ff */
[----:B------:R-:W-:Y:S01]  /*1baf0*/  LOP3.LUT R82, R126, 0xff, RZ, 0xc0, !PT ;  /* 0x000000ff7e527812 */ /* 0x000fe200078ec0ff */
[----:B------:R-:W-:Y:S01]  /*1bb00*/  FADD R90, -R83, R90 ;  /* 0x0000005a535a7221 */ /* 0x000fe20000000100 */
[----:B------:R-:W-:-:S02]  /*1bb10*/  LOP3.LUT R86, R87, 0xff, RZ, 0xc0, !PT ;  /* 0x000000ff57567812 */ /* 0x000fc400078ec0ff */
[----:B------:R-:W4:Y:S01]  /*1bb20*/  LDL.U8 R91, [R91+0x754] ;  /* 0x000754005b5b7983 */ /* 0x000f220000100000 */
[----:B0-----:R-:W-:Y:S01]  /*1bb30*/  VIADD R80, R128, 0x1 ;  /* 0x0000000180507836 */ /* 0x001fe20000000000 */
[C---:B------:R-:W-:Y:S01]  /*1bb40*/  IADD3 R81, PT, PT, R1.reuse, R82, RZ ;  /* 0x0000005201517210 */ /* 0x040fe20007ffe0ff */
[----:B------:R-:W-:-:S03]  /*1bb50*/  IMAD.IADD R86, R1, 0x1, R86 ;  /* 0x0000000101567824 */ /* 0x000fc600078e0256 */
[----:B------:R-:W-:Y:S01]  /*1bb60*/  LOP3.LUT R80, R80, 0xff, RZ, 0xc0, !PT ;  /* 0x000000ff50507812 */ /* 0x000fe200078ec0ff */
[----:B------:R-:W-:Y:S02]  /*1bb70*/  FFMA R87, R66, R90, R83 ;  /* 0x0000005a42577223 */ /* 0x000fe40000000053 */
[----:B------:R3:W4:Y:S01]  /*1bb80*/  LDL.U8 R90, [R81+0x754] ;  /* 0x00075400515a7983 */ /* 0x0007220000100000 */
[----:B------:R-:W-:-:S03]  /*1bb90*/  IADD3 R127, PT, PT, R1, R80, RZ ;  /* 0x00000050017f7210 */ /* 0x000fc60007ffe0ff */
[----:B------:R-:W4:Y:S04]  /*1bba0*/  LDL.U8 R86, [R86+0x754] ;  /* 0x0007540056567983 */ /* 0x000f280000100000 */
[----:B------:R-:W4:Y:S01]  /*1bbb0*/  LDL.U8 R127, [R127+0x754] ;  /* 0x000754007f7f7983 */ /* 0x000f220000100000 */
[----:B---3--:R-:W-:-:S05]  /*1bbc0*/  LOP3.LUT R81, R121, 0xf, RZ, 0xc0, !PT ;  /* 0x0000000f79517812 */ /* 0x008fca00078ec0ff */
[----:B------:R-:W-:-:S05]  /*1bbd0*/  IMAD.WIDE.U32 R80, R81, 0xc, R76 ;  /* 0x0000000c51507825 */ /* 0x000fca00078e004c */
[----:B------:R-:W3:Y:S04]  /*1bbe0*/  LDG.E.CONSTANT R128, desc[UR12][R80.64+0x8] ;  /* 0x0000080c50807981 */ /* 0x000ee8000c1e9900 */
[----:B------:R-:W3:Y:S01]  /*1bbf0*/  LDG.E.CONSTANT R126, desc[UR6][R80.64+0x4] ;  /* 0x00000406507e7981 */ /* 0x000ee2000c1e9900 */
[----:B------:R-:W-:-:S04]  /*1bc00*/  FFMA R85, R65, R85, R114 ;  /* 0x0000005541557223 */ /* 0x000fc80000000072 */
[----:B------:R-:W-:-:S04]  /*1bc10*/  FADD R116, -R85, R116 ;  /* 0x0000007455747221 */ /* 0x000fc80000000100 */
[----:B------:R-:W-:Y:S01]  /*1bc20*/  FFMA R116, R66, R116, R85 ;  /* 0x0000007442747223 */ /* 0x000fe20000000055 */
[----:B------:R-:W-:-:S03]  /*1bc30*/  FADD R120, -R117, R120 ;  /* 0x0000007875787221 */ /* 0x000fc60000000100 */
[----:B------:R-:W-:Y:S01]  /*1bc40*/  FADD R116, -R87, R116 ;  /* 0x0000007457747221 */ /* 0x000fe20000000100 */
[----:B--2---:R-:W-:Y:S01]  /*1bc50*/  LOP3.LUT R83, R119, 0xf, RZ, 0xc0, !PT ;  /* 0x0000000f77537812 */ /* 0x004fe200078ec0ff */
[C---:B------:R-:W-:Y:S02]  /*1bc60*/  FFMA R120, R36.reuse, R120, R117 ;  /* 0x0000007824787223 */ /* 0x040fe40000000075 */
[----:B------:R-:W-:Y:S02]  /*1bc70*/  FFMA R87, R36, R116, R87 ;  /* 0x0000007424577223 */ /* 0x000fe40000000057 */
[----:B------:R-:W-:-:S04]  /*1bc80*/  IMAD.WIDE.U32 R82, R83, 0xc, R76 ;  /* 0x0000000c53527825 */ /* 0x000fc800078e004c */
[----:B------:R-:W-:Y:S01]  /*1bc90*/  FADD R87, -R120, R87 ;  /* 0x0000005778577221 */ /* 0x000fe20000000100 */
[----:B------:R-:W2:Y:S03]  /*1bca0*/  LDG.E.CONSTANT R119, desc[UR10][R82.64+0x8] ;  /* 0x0000080a52777981 */ /* 0x000ea6000c1e9900 */
[----:B-1----:R-:W-:Y:S01]  /*1bcb0*/  FFMA R113, R113, R87, R120 ;  /* 0x0000005771717223 */ /* 0x002fe20000000078 */
[----:B----4-:R-:W-:Y:S02]  /*1bcc0*/  LOP3.LUT R87, R91, 0xf, RZ, 0xc0, !PT ;  /* 0x0000000f5b577812 */ /* 0x010fe400078ec0ff */
[----:B------:R-:W-:Y:S01]  /*1bcd0*/  LOP3.LUT R91, R90, 0xf, RZ, 0xc0, !PT ;  /* 0x0000000f5a5b7812 */ /* 0x000fe200078ec0ff */
[----:B------:R-:W4:Y:S01]  /*1bce0*/  LDG.E.CONSTANT R118, desc[UR8][R82.64+0x4] ;  /* 0x0000040852767981 */ /* 0x000f22000c1e9900 */
[----:B------:R-:W-:Y:S01]  /*1bcf0*/  LOP3.LUT R85, R86, 0xf, RZ, 0xc0, !PT ;  /* 0x0000000f56557812 */ /* 0x000fe200078ec0ff */
[----:B------:R-:W-:Y:S01]  /*1bd00*/  FADD R86, RZ, R107 ;  /* 0x0000006bff567221 */ /* 0x000fe20000000000 */
[----:B------:R-:W-:Y:S01]  /*1bd10*/  LOP3.LUT R127, R127, 0xf, RZ, 0xc0, !PT ;  /* 0x0000000f7f7f7812 */ /* 0x000fe200078ec0ff */
[----:B------:R-:W-:-:S04]  /*1bd20*/  IMAD.WIDE.U32 R90, R91, 0xc, R76 ;  /* 0x0000000c5b5a7825 */ /* 0x000fc800078e004c */
[----:B------:R-:W-:Y:S01]  /*1bd30*/  FADD R107, R112, -1 ;  /* 0xbf800000706b7421 */ /* 0x000fe20000000000 */
[----:B------:R-:W-:Y:S01]  /*1bd40*/  FFMA R109, R109, 2, R86 ;  /* 0x400000006d6d7823 */ /* 0x000fe20000000056 */
[----:B------:R0:W4:Y:S01]  /*1bd50*/  LDG.E.CONSTANT R121, desc[UR10][R82.64] ;  /* 0x0000000a52797981 */ /* 0x000122000c1e9900 */
[----:B------:R-:W-:-:S03]  /*1bd60*/  IMAD.WIDE.U32 R86, R87, 0xc, R76 ;  /* 0x0000000c57567825 */ /* 0x000fc600078e004c */
[----:B------:R-:W4:Y:S04]  /*1bd70*/  LDG.E.CONSTANT R125, desc[UR12][R90.64] ;  /* 0x0000000c5a7d7981 */ /* 0x000f28000c1e9900 */
[----:B------:R-:W4:Y:S01]  /*1bd80*/  LDG.E.CONSTANT R122, desc[UR14][R90.64+0x4] ;  /* 0x0000040e5a7a7981 */ /* 0x000f22000c1e9900 */
[----:B0-----:R-:W-:-:S03]  /*1bd90*/  LOP3.LUT R82, R92, 0xff, RZ, 0xc0, !PT ;  /* 0x000000ff5c527812 */ /* 0x001fc600078ec0ff */
[----:B------:R0:W4:Y:S01]  /*1bda0*/  LDG.E.CONSTANT R124, desc[UR16][R90.64+0x8] ;  /* 0x000008105a7c7981 */ /* 0x000122000c1e9900 */
[----:B------:R-:W-:Y:S01]  /*1bdb0*/  FFMA R117, R110, 4, R109 ;  /* 0x408000006e757823 */ /* 0x000fe2000000006d */
[----:B------:R-:W-:Y:S01]  /*1bdc0*/  FADD R130, R5, -1 ;  /* 0xbf80000005827421 */ /* 0x000fe20000000000 */
[----:B------:R-:W-:Y:S01]  /*1bdd0*/  IADD3 R82, PT, PT, R1, R82, RZ ;  /* 0x0000005201527210 */ /* 0x000fe20007ffe0ff */
[----:B------:R-:W4:Y:S04]  /*1bde0*/  LDG.E.CONSTANT R116, desc[UR4][R86.64] ;  /* 0x0000000456747981 */ /* 0x000f28000c1e9900 */
[----:B------:R-:W4:Y:S01]  /*1bdf0*/  LDG.E.CONSTANT R120, desc[UR6][R86.64+0x4] ;  /* 0x0000040656787981 */ /* 0x000f22000c1e9900 */
[----:B0-----:R-:W-:-:S03]  /*1be00*/  IMAD.WIDE.U32 R90, R127, 0xc, R76 ;  /* 0x0000000c7f5a7825 */ /* 0x001fc600078e004c */
[----:B------:R0:W4:Y:S04]  /*1be10*/  LDG.E.CONSTANT R109, desc[UR8][R86.64+0x8] ;  /* 0x00000808566d7981 */ /* 0x000128000c1e9900 */
[----:B------:R-:W4:Y:S04]  /*1be20*/  LDL.U8 R82, [R82+0x754] ;  /* 0x0007540052527983 */ /* 0x000f280000100000 */
[----:B------:R-:W4:Y:S01]  /*1be30*/  LDG.E.CONSTANT R86, desc[UR6][R90.64+0x8] ;  /* 0x000008065a567981 */ /* 0x000f22000c1e9900 */
[----:B------:R-:W-:-:S05]  /*1be40*/  IMAD.WIDE.U32 R84, R85, 0xc, R76 ;  /* 0x0000000c55547825 */ /* 0x000fca00078e004c */
[----:B------:R-:W4:Y:S04]  /*1be50*/  LDG.E.CONSTANT R115, desc[UR6][R84.64+0x8] ;  /* 0x0000080654737981 */ /* 0x000f28000c1e9900 */
[----:B------:R-:W4:Y:S01]  /*1be60*/  LDG.E.CONSTANT R114, desc[UR4][R84.64+0x4] ;  /* 0x0000040454727981 */ /* 0x000f22000c1e9900 */
[----:B---3--:R-:W-:-:S04]  /*1be70*/  FMUL R83, R107, R128 ;  /* 0x000000806b537220 */ /* 0x008fc80000400000 */
[----:B------:R-:W-:Y:S02]  /*1be80*/  FFMA R110, R130, R126, R83 ;  /* 0x0000007e826e7223 */ /* 0x000fe40000000053 */
[----:B------:R-:W3:Y:S04]  /*1be90*/  LDG.E.CONSTANT R83, desc[UR4][R90.64+0x4] ;  /* 0x000004045a537981 */ /* 0x000ee8000c1e9900 */
[----:B------:R-:W3:Y:S01]  /*1bea0*/  LDG.E.CONSTANT R91, desc[UR4][R90.64] ;  /* 0x000000045a5b7981 */ /* 0x000ee2000c1e9900 */
[----:B--2---:R-:W-:-:S04]  /*1beb0*/  FMUL R119, R112, R119 ;  /* 0x0000007770777220 */ /* 0x004fc80000400000 */
[----:B----4-:R-:W-:Y:S01]  /*1bec0*/  FFMA R123, R130, R118, R119 ;  /* 0x00000076827b7223 */ /* 0x010fe20000000077 */
[----:B------:R-:W-:-:S04]  /*1bed0*/  FFMA R118, R108, 0.00390625, R21 ;  /* 0x3b8000006c767823 */ /* 0x000fc80000000015 */
[----:B0-----:R-:W0:Y:S01]  /*1bee0*/  FRND.FLOOR R87, R118 ;  /* 0x0000007600577307 */ /* 0x001e220000205000 */
[----:B------:R-:W-:Y:S01]  /*1bef0*/  IADD3 R119, PT, PT, R93, R82, RZ ;  /* 0x000000525d777210 */ /* 0x000fe20007ffe0ff */
[----:B------:R-:W-:Y:S01]  /*1bf00*/  FMUL R86, R107, R86 ;  /* 0x000000566b567220 */ /* 0x000fe20000400000 */
[----:B0-----:R-:W-:Y:S01]  /*1bf10*/  FADD R93, R118, -R87 ;  /* 0x80000057765d7221 */ /* 0x001fe20000000000 */
[----:B------:R-:W-:-:S04]  /*1bf20*/  FMUL R115, R112, R115 ;  /* 0x0000007370737220 */ /* 0x000fc80000400000 */
[C---:B------:R-:W-:Y:S01]  /*1bf30*/  FFMA R114, R130.reuse, R114, R115 ;  /* 0x0000007282727223 */ /* 0x040fe20000000073 */
[----:B------:R-:W-:Y:S01]  /*1bf40*/  FMUL R124, R107, R124 ;  /* 0x0000007c6b7c7220 */ /* 0x000fe20000400000 */
[----:B------:R-:W-:Y:S01]  /*1bf50*/  LOP3.LUT R92, R119, 0xff, RZ, 0xc0, !PT ;  /* 0x000000ff775c7812 */ /* 0x000fe200078ec0ff */
[----:B---3--:R-:W-:Y:S01]  /*1bf60*/  FFMA R127, R130, R83, R86 ;  /* 0x00000053827f7223 */ /* 0x008fe20000000056 */
[----:B------:R-:W-:-:S04]  /*1bf70*/  FMUL R86, R112, R109 ;  /* 0x0000006d70567220 */ /* 0x000fc80000400000 */
[----:B------:R-:W-:Y:S02]  /*1bf80*/  FFMA R83, R5, R120, R86 ;  /* 0x0000007805537223 */ /* 0x000fe40000000056 */
[----:B------:R-:W0:Y:S01]  /*1bf90*/  F2F.F64.F32 R86, R93 ;  /* 0x0000005d00567310 */ /* 0x000e220000201800 */
[----:B------:R-:W-:-:S04]  /*1bfa0*/  FADD R120, R67, -1 ;  /* 0xbf80000043787421 */ /* 0x000fc80000000000 */
[----:B------:R-:W-:Y:S01]  /*1bfb0*/  FFMA R116, R116, R120, R83 ;  /* 0x0000007874747223 */ /* 0x000fe20000000053 */
[----:B0-----:R-:W-:Y:S01]  /*1bfc0*/  DFMA R82, R86, R78, -15 ;  /* 0xc02e00005652742b */ /* 0x001fe2000000004e */
[----:B------:R-:W-:-:S07]  /*1bfd0*/  FFMA R115, R120, R121, R123 ;  /* 0x0000007978737223 */ /* 0x000fce000000007b */
[----:B------:R-:W-:Y:S01]  /*1bfe0*/  DFMA R82, R86, R82, 10 ;  /* 0x402400005652742b */ /* 0x000fe20000000052 */
[----:B------:R-:W-:-:S04]  /*1bff0*/  FMUL R86, R93, R93 ;  /* 0x0000005d5d567220 */ /* 0x000fc80000400000 */
[----:B------:R-:W-:-:S04]  /*1c000*/  FMUL R121, R93, R86 ;  /* 0x000000565d797220 */ /* 0x000fc80000400000 */
[----:B------:R-:W0:Y:S01]  /*1c010*/  F2F.F64.F32 R86, R121 ;  /* 0x0000007900567310 */ /* 0x000e220000201800 */
[----:B------:R-:W-:-:S04]  /*1c020*/  FFMA R109, R5, R122, R124 ;  /* 0x0000007a056d7223 */ /* 0x000fc8000000007c */
[----:B------:R-:W-:Y:S01]  /*1c030*/  FFMA R109, R120, R125, R109 ;  /* 0x0000007d786d7223 */ /* 0x000fe2000000006d */
[----:B------:R-:W-:Y:S01]  /*1c040*/  IMAD.IADD R125, R1, 0x1, R92 ;  /* 0x00000001017d7824 */ /* 0x000fe200078e025c */
[----:B0-----:R-:W-:-:S04]  /*1c050*/  DMUL R82, R86, R82 ;  /* 0x0000005256527228 */ /* 0x001fc80000000000 */
[----:B------:R-:W2:Y:S01]  /*1c060*/  LDL.U8 R87, [R125+0x754] ;  /* 0x000754007d577983 */ /* 0x000ea20000100000 */
[----:B------:R-:W-:-:S04]  /*1c070*/  LOP3.LUT R86, R104, 0xff, RZ, 0xc0, !PT ;  /* 0x000000ff68567812 */ /* 0x000fc800078ec0ff */
[----:B------:R-:W-:Y:S02]  /*1c080*/  IADD3 R123, PT, PT, R1, R86, RZ ;  /* 0x00000056017b7210 */ /* 0x000fe40007ffe0ff */
[----:B------:R-:W-:-:S03]  /*1c090*/  IADD3 R86, PT, PT, R104, 0x1, RZ ;  /* 0x0000000168567810 */ /* 0x000fc60007ffe0ff */
[----:B------:R-:W3:Y:S01]  /*1c0a0*/  LDL.U8 R122, [R123+0x860] ;  /* 0x000860007b7a7983 */ /* 0x000ee20000100000 */
[----:B------:R-:W-:-:S04]  /*1c0b0*/  LOP3.LUT R86, R86, 0xff, RZ, 0xc0, !PT ;  /* 0x000000ff56567812 */ /* 0x000fc800078ec0ff */
[----:B------:R-:W-:-:S06]  /*1c0c0*/  IADD3 R124, PT, PT, R1, R86, RZ ;  /* 0x00000056017c7210 */ /* 0x000fcc0007ffe0ff */
[----:B------:R-:W4:Y:S01]  /*1c0d0*/  LDL.U8 R124, [R124+0x860] ;  /* 0x000860007c7c7983 */ /* 0x000f220000100000 */
[----:B------:R0:W-:Y:S01]  /*1c0e0*/  F2F.F32.F64 R92, R88 ;  /* 0x00000058005c7310 */ /* 0x0001e20000301000 */
[----:B------:R-:W-:Y:S01]  /*1c0f0*/  FFMA R91, R120, R91, R127 ;  /* 0x0000005b785b7223 */ /* 0x000fe2000000007f */
[----:B------:R-:W-:Y:S01]  /*1c100*/  FFMA R120, R94, 8, R117 ;  /* 0x410000005e787823 */ /* 0x000fe20000000075 */
[----:B------:R-:W-:Y:S02]  /*1c110*/  VIADD R90, R119, 0x1 ;  /* 0x00000001775a7836 */ /* 0x000fe40000000000 */
[----:B------:R-:W4:Y:S03]  /*1c120*/  LDG.E.CONSTANT R119, desc[UR6][R84.64] ;  /* 0x0000000654777981 */ /* 0x000f26000c1e9900 */
[----:B------:R-:W-:-:S04]  /*1c130*/  LOP3.LUT R90, R90, 0xff, RZ, 0xc0, !PT ;  /* 0x000000ff5a5a7812 */ /* 0x000fc800078ec0ff */
[----:B------:R-:W-:-:S06]  /*1c140*/  IADD3 R117, PT, PT, R1, R90, RZ ;  /* 0x0000005a01757210 */ /* 0x000fcc0007ffe0ff */
[----:B------:R-:W4:Y:S01]  /*1c150*/  LDL.U8 R117, [R117+0x754] ;  /* 0x0007540075757983 */ /* 0x000f220000100000 */
[----:B--2---:R-:W-:-:S05]  /*1c160*/  LOP3.LUT R87, R87, 0xf, RZ, 0xc0, !PT ;  /* 0x0000000f57577812 */ /* 0x004fca00078ec0ff */
[----:B------:R-:W-:-:S05]  /*1c170*/  IMAD.WIDE.U32 R86, R87, 0xc, R76 ;  /* 0x0000000c57567825 */ /* 0x000fca00078e004c */
[----:B0-----:R-:W2:Y:S04]  /*1c180*/  LDG.E.CONSTANT R89, desc[UR6][R86.64+0x8] ;  /* 0x0000080656597981 */ /* 0x001ea8000c1e9900 */
[----:B------:R-:W2:Y:S01]  /*1c190*/  LDG.E.CONSTANT R94, desc[UR4][R86.64+0x4] ;  /* 0x00000404565e7981 */ /* 0x000ea2000c1e9900 */
[C---:B---3--:R-:W-:Y:S01]  /*1c1a0*/  IADD3 R122, PT, PT, R49.reuse, R122, RZ ;  /* 0x0000007a317a7210 */ /* 0x048fe20007ffe0ff */
[----:B----4-:R-:W-:-:S03]  /*1c1b0*/  IMAD.IADD R125, R49, 0x1, R124 ;  /* 0x00000001317d7824 */ /* 0x010fc600078e027c */
[----:B------:R-:W-:Y:S02]  /*1c1c0*/  IADD3 R90, PT, PT, R122, 0x1, RZ ;  /* 0x000000017a5a7810 */ /* 0x000fe40007ffe0ff */
[----:B------:R-:W-:Y:S02]  /*1c1d0*/  IADD3 R88, PT, PT, R125, 0x1, RZ ;  /* 0x000000017d587810 */ /* 0x000fe40007ffe0ff */
[----:B------:R-:W-:Y:S02]  /*1c1e0*/  LOP3.LUT R90, R90, 0xff, RZ, 0xc0, !PT ;  /* 0x000000ff5a5a7812 */ /* 0x000fe400078ec0ff */
[----:B------:R-:W-:Y:S02]  /*1c1f0*/  LOP3.LUT R88, R88, 0xff, RZ, 0xc0, !PT ;  /* 0x000000ff58587812 */ /* 0x000fe400078ec0ff */
[C---:B------:R-:W-:Y:S02]  /*1c200*/  IADD3 R90, PT, PT, R1.reuse, R90, RZ ;  /* 0x0000005a015a7210 */ /* 0x040fe40007ffe0ff */
[----:B------:R-:W-:-:S03]  /*1c210*/  IADD3 R127, PT, PT, R1, R88, RZ ;  /* 0x00000058017f7210 */ /* 0x000fc60007ffe0ff */
[----:B------:R-:W3:Y:S04]  /*1c220*/  LDL.U8 R123, [R90+0x860] ;  /* 0x000860005a7b7983 */ /* 0x000ee80000100000 */
[----:B------:R-:W4:Y:S01]  /*1c230*/  LDL.U8 R127, [R127+0x860] ;  /* 0x000860007f7f7983 */ /* 0x000f220000100000 */
[----:B------:R-:W-:-:S03]  /*1c240*/  LOP3.LUT R88, R122, 0xff, RZ, 0xc0, !PT ;  /* 0x000000ff7a587812 */ /* 0x000fc600078ec0ff */
[----:B------:R0:W4:Y:S02]  /*1c250*/  LDG.E.CONSTANT R122, desc[UR4][R86.64] ;  /* 0x00000004567a7981 */ /* 0x000124000c1e9900 */
[----:B------:R-:W-:-:S05]  /*1c260*/  IMAD.IADD R88, R1, 0x1, R88 ;  /* 0x0000000101587824 */ /* 0x000fca00078e0258 */
[----:B------:R-:W4:Y:S01]  /*1c270*/  LDL.U8 R121, [R88+0x860] ;  /* 0x0008600058797983 */ /* 0x000f220000100000 */
[----:B------:R-:W3:Y:S01]  /*1c280*/  F2I.FLOOR.NTZ R118, R118 ;  /* 0x0000007600767305 */ /* 0x000ee20000207100 */
[----:B--2---:R-:W-:-:S04]  /*1c290*/  FMUL R112, R112, R89 ;  /* 0x0000005970707220 */ /* 0x004fc80000400000 */
[----:B------:R-:W-:Y:S01]  /*1c2a0*/  FFMA R124, R5, R94, R112 ;  /* 0x0000005e057c7223 */ /* 0x000fe20000000070 */
[----:B------:R-:W-:-:S04]  /*1c2b0*/  LOP3.LUT R94, R125, 0xff, RZ, 0xc0, !PT ;  /* 0x000000ff7d5e7812 */ /* 0x000fc800078ec0ff */
[----:B0-----:R-:W-:-:S06]  /*1c2c0*/  IADD3 R87, PT, PT, R1, R94, RZ ;  /* 0x0000005e01577210 */ /* 0x001fcc0007ffe0ff */
[----:B------:R-:W2:Y:S01]  /*1c2d0*/  LDL.U8 R87, [R87+0x860] ;  /* 0x0008600057577983 */ /* 0x000ea20000100000 */
[C---:B---3--:R-:W-:Y:S02]  /*1c2e0*/  IADD3 R123, PT, PT, R118.reuse, R123, RZ ;  /* 0x0000007b767b7210 */ /* 0x048fe40007ffe0ff */
[----:B----4-:R-:W-:Y:S02]  /*1c2f0*/  IADD3 R127, PT, PT, R118, R127, RZ ;  /* 0x0000007f767f7210 */ /* 0x010fe40007ffe0ff */
[----:B------:R-:W-:Y:S02]  /*1c300*/  LOP3.LUT R90, R123, 0xff, RZ, 0xc0, !PT ;  /* 0x000000ff7b5a7812 */ /* 0x000fe400078ec0ff */
[----:B------:R-:W-:Y:S02]  /*1c310*/  LOP3.LUT R86, R127, 0xff, RZ, 0xc0, !PT ;  /* 0x000000ff7f567812 */ /* 0x000fe400078ec0ff */
[----:B------:R-:W-:Y:S02]  /*1c320*/  IADD3 R84, PT, PT, R123, 0x1, RZ ;  /* 0x000000017b547810 */ /* 0x000fe40007ffe0ff */
[C---:B------:R-:W-:Y:S01]  /*1c330*/  IADD3 R125, PT, PT, R1.reuse, R86, RZ ;  /* 0x00000056017d7210 */ /* 0x040fe20007ffe0ff */
[----:B------:R-:W-:Y:S01]  /*1c340*/  IMAD.IADD R90, R1, 0x1, R90 ;  /* 0x00000001015a7824 */ /* 0x000fe200078e025a */
[----:B------:R-:W-:-:S04]  /*1c350*/  LOP3.LUT R84, R84, 0xff, RZ, 0xc0, !PT ;  /* 0x000000ff54547812 */ /* 0x000fc800078ec0ff */
[----:B------:R-:W3:Y:S01]  /*1c360*/  LDL.U8 R125, [R125+0x860] ;  /* 0x000860007d7d7983 */ /* 0x000ee20000100000 */
[----:B------:R-:W-:-:S03]  /*1c370*/  IADD3 R123, PT, PT, R1, R84, RZ ;  /* 0x00000054017b7210 */ /* 0x000fc60007ffe0ff */
[----:B------:R-:W4:Y:S01]  /*1c380*/  LDL.U8 R86, [R90+0x860] ;  /* 0x000860005a567983 */ /* 0x000f220000100000 */
[----:B------:R-:W-:Y:S01]  /*1c390*/  VIADD R84, R127, 0x1 ;  /* 0x000000017f547836 */ /* 0x000fe20000000000 */
[----:B------:R-:W-:Y:S02]  /*1c3a0*/  LOP3.LUT R89, R117, 0xf, RZ, 0xc0, !PT ;  /* 0x0000000f75597812 */ /* 0x000fe400078ec0ff */
[----:B------:R-:W-:Y:S01]  /*1c3b0*/  IADD3 R117, PT, PT, R118, R121, RZ ;  /* 0x0000007976757210 */ /* 0x000fe20007ffe0ff */
[----:B------:R-:W4:Y:S01]  /*1c3c0*/  LDL.U8 R123, [R123+0x860] ;  /* 0x000860007b7b7983 */ /* 0x000f220000100000 */
[----:B------:R-:W-:Y:S01]  /*1c3d0*/  LOP3.LUT R84, R84, 0xff, RZ, 0xc0, !PT ;  /* 0x000000ff54547812 */ /* 0x000fe200078ec0ff */
[----:B------:R-:W-:Y:S02]  /*1c3e0*/  IMAD.WIDE.U32 R88, R89, 0xc, R76 ;  /* 0x0000000c59587825 */ /* 0x000fe400078e004c */
[----:B------:R-:W4:Y:S01]  /*1c3f0*/  LDG.E.CONSTANT R90, desc[UR4][R80.64] ;  /* 0x00000004505a7981 */ /* 0x000f22000c1e9900 */
[----:B------:R-:W-:-:S02]  /*1c400*/  IADD3 R127, PT, PT, R1, R84, RZ ;  /* 0x00000054017f7210 */ /* 0x000fc40007ffe0ff */
[----:B------:R-:W-:Y:S01]  /*1c410*/  LOP3.LUT R84, R117, 0xff, RZ, 0xc0, !PT ;  /* 0x000000ff75547812 */ /* 0x000fe200078ec0ff */
[----:B------:R-:W4:Y:S03]  /*1c420*/  LDG.E.CONSTANT R128, desc[UR10][R88.64+0x8] ;  /* 0x0000080a58807981 */ /* 0x000f26000c1e9900 */
[----:B------:R-:W-:Y:S01]  /*1c430*/  IADD3 R84, PT, PT, R1, R84, RZ ;  /* 0x0000005401547210 */ /* 0x000fe20007ffe0ff */
[----:B------:R-:W-:Y:S01]  /*1c440*/  FFMA R114, R67, R119, R114 ;  /* 0x0000007743727223 */ /* 0x000fe20000000072 */
[----:B------:R-:W4:Y:S04]  /*1c450*/  LDG.E.CONSTANT R112, desc[UR4][R88.64] ;  /* 0x0000000458707981 */ /* 0x000f28000c1e9900 */
[----:B------:R-:W4:Y:S01]  /*1c460*/  LDL.U8 R121, [R84+0x860] ;  /* 0x0008600054797983 */ /* 0x000f220000100000 */
[----:B------:R-:W-:-:S03]  /*1c470*/  FADD R115, -R114, R115 ;  /* 0x0000007372737221 */ /* 0x000fc60000000100 */
[----:B------:R0:W4:Y:S01]  /*1c480*/  LDG.E.CONSTANT R126, desc[UR8][R88.64+0x4] ;  /* 0x00000408587e7981 */ /* 0x000122000c1e9900 */
[----:B------:R-:W-:-:S03]  /*1c490*/  FFMA R120, R95, 16, R120 ;  /* 0x418000005f787823 */ /* 0x000fc60000000078 */
[----:B------:R-:W4:Y:S01]  /*1c4a0*/  LDL.U8 R127, [R127+0x860] ;  /* 0x000860007f7f7983 */ /* 0x000f220000100000 */
[----:B0-----:R-:W-:Y:S01]  /*1c4b0*/  FFMA R88, R70, R115, R114 ;  /* 0x0000007346587223 */ /* 0x001fe20000000072 */
[----:B------:R-:W-:Y:S01]  /*1c4c0*/  FFMA R120, R111, 32, R120 ;  /* 0x420000006f787823 */ /* 0x000fe20000000078 */
[----:B------:R-:W-:-:S04]  /*1c4d0*/  FFMA R85, R67, R122, R124 ;  /* 0x0000007a43557223 */ /* 0x000fc8000000007c */
[----:B------:R-:W-:Y:S01]  /*1c4e0*/  FADD R116, -R85, R116 ;  /* 0x0000007455747221 */ /* 0x000fe20000000100 */
[----:B--2---:R-:W-:-:S05]  /*1c4f0*/  IMAD.IADD R114, R118, 0x1, R87 ;  /* 0x0000000176727824 */ /* 0x004fca00078e0257 */
[----:B------:R-:W-:-:S04]  /*1c500*/  LOP3.LUT R80, R114, 0xff, RZ, 0xc0, !PT ;  /* 0x000000ff72507812 */ /* 0x000fc800078ec0ff */
[----:B------:R-:W-:-:S05]  /*1c510*/  IADD3 R80, PT, PT, R1, R80, RZ ;  /* 0x0000005001507210 */ /* 0x000fca0007ffe0ff */
[----:B------:R0:W2:Y:S01]  /*1c520*/  LDL.U8 R111, [R80+0x860] ;  /* 0x00086000506f7983 */ /* 0x0000a20000100000 */
[----:B------:R-:W-:Y:S01]  /*1c530*/  FFMA R89, R70, R116, R85 ;  /* 0x0000007446597223 */ /* 0x000fe20000000055 */
[----:B---3--:R-:W-:Y:S02]  /*1c540*/  LOP3.LUT R85, R125, 0xf, RZ, 0xc0, !PT ;  /* 0x0000000f7d557812 */ /* 0x008fe400078ec0ff */
[----:B----4-:R-:W-:-:S03]  /*1c550*/  LOP3.LUT R81, R86, 0xf, RZ, 0xc0, !PT ;  /* 0x0000000f56517812 */ /* 0x010fc600078ec0ff */
[----:B------:R-:W-:-:S04]  /*1c560*/  IMAD.WIDE.U32 R84, R85, 0xc, R76 ;  /* 0x0000000c55547825 */ /* 0x000fc800078e004c */
[----:B------:R-:W-:Y:S01]  /*1c570*/  IMAD.WIDE.U32 R86, R81, 0xc, R76 ;  /* 0x0000000c51567825 */ /* 0x000fe200078e004c */
[----:B------:R-:W3:Y:S03]  /*1c580*/  LDG.E.CONSTANT R122, desc[UR10][R84.64+0x8] ;  /* 0x0000080a547a7981 */ /* 0x000ee6000c1e9900 */
[----:B------:R-:W-:Y:S01]  /*1c590*/  FADD R88, -R89, R88 ;  /* 0x0000005859587221 */ /* 0x000fe20000000100 */
[----:B------:R-:W4:Y:S04]  /*1c5a0*/  LDG.E.CONSTANT R116, desc[UR6][R86.64+0x8] ;  /* 0x0000080656747981 */ /* 0x000f28000c1e9900 */
[----:B------:R-:W4:Y:S01]  /*1c5b0*/  LDG.E.CONSTANT R119, desc[UR4][R86.64+0x4] ;  /* 0x0000040456777981 */ /* 0x000f22000c1e9900 */
[----:B------:R-:W-:Y:S01]  /*1c5c0*/  FMUL R128, R107, R128 ;  /* 0x000000806b807220 */ /* 0x000fe20000400000 */
[----:B------:R-:W-:Y:S01]  /*1c5d0*/  FFMA R107, R38, R88, R89 ;  /* 0x00000058266b7223 */ /* 0x000fe20000000059 */
[----:B------:R-:W-:Y:S01]  /*1c5e0*/  FFMA R89, R67, R90, R110 ;  /* 0x0000005a43597223 */ /* 0x000fe2000000006e */
[----:B------:R-:W-:-:S03]  /*1c5f0*/  LOP3.LUT R121, R121, 0xf, RZ, 0xc0, !PT ;  /* 0x0000000f79797812 */ /* 0x000fc600078ec0ff */
[----:B------:R-:W-:Y:S01]  /*1c600*/  FADD R91, -R89, R91 ;  /* 0x0000005b595b7221 */ /* 0x000fe20000000100 */
[----:B------:R1:W-:Y:S01]  /*1c610*/  F2F.F32.F64 R94, R82 ;  /* 0x00000052005e7310 */ /* 0x0003e20000301000 */
[----:B------:R-:W-:Y:S02]  /*1c620*/  LOP3.LUT R127, R127, 0xf, RZ, 0xc0, !PT ;  /* 0x0000000f7f7f7812 */ /* 0x000fe400078ec0ff */
[----:B------:R-:W-:Y:S01]  /*1c630*/  FFMA R110, R70, R91, R89 ;  /* 0x0000005b466e7223 */ /* 0x000fe20000000059 */
[----:B------:R-:W-:-:S04]  /*1c640*/  IMAD.WIDE.U32 R90, R121, 0xc, R76 ;  /* 0x0000000c795a7825 */ /* 0x000fc800078e004c */
[----:B------:R-:W-:Y:S01]  /*1c650*/  FFMA R95, R113, 64, R120 ;  /* 0x42800000715f7823 */ /* 0x000fe20000000078 */
[----:B------:R-:W4:Y:S04]  /*1c660*/  LDG.E.CONSTANT R115, desc[UR8][R84.64+0x4] ;  /* 0x0000040854737981 */ /* 0x000f28000c1e9900 */
[----:B------:R-:W4:Y:S01]  /*1c670*/  LDG.E.CONSTANT R118, desc[UR6][R90.64+0x8] ;  /* 0x000008065a767981 */ /* 0x000f22000c1e9900 */
[----:B-1----:R-:W-:-:S03]  /*1c680*/  LOP3.LUT R83, R123, 0xf, RZ, 0xc0, !PT ;  /* 0x0000000f7b537812 */ /* 0x002fc600078ec0ff */
[----:B------:R-:W4:Y:S01]  /*1c690*/  LDG.E.CONSTANT R123, desc[UR4][R90.64+0x4] ;  /* 0x000004045a7b7981 */ /* 0x000f22000c1e9900 */
[----:B------:R-:W-:-:S03]  /*1c6a0*/  FFMA R126, R5, R126, R128 ;  /* 0x0000007e057e7223 */ /* 0x000fc60000000080 */
[----:B------:R1:W4:Y:S01]  /*1c6b0*/  LDG.E.CONSTANT R121, desc[UR4][R90.64] ;  /* 0x000000045a797981 */ /* 0x000322000c1e9900 */
[----:B------:R-:W-:-:S04]  /*1c6c0*/  FFMA R81, R67, R112, R126 ;  /* 0x0000007043517223 */ /* 0x000fc8000000007e */
[----:B------:R-:W-:Y:S01]  /*1c6d0*/  FADD R109, -R81, R109 ;  /* 0x0000006d516d7221 */ /* 0x000fe20000000100 */
[----:B------:R-:W-:-:S04]  /*1c6e0*/  IMAD.WIDE.U32 R82, R83, 0xc, R76 ;  /* 0x0000000c53527825 */ /* 0x000fc800078e004c */
[----:B------:R-:W-:Y:S01]  /*1c6f0*/  FFMA R109, R70, R109, R81 ;  /* 0x0000006d466d7223 */ /* 0x000fe20000000051 */
[----:B0-----:R-:W-:Y:S01]  /*1c700*/  IMAD.WIDE.U32 R80, R127, 0xc, R76 ;  /* 0x0000000c7f507825 */ /* 0x001fe200078e004c */
[----:B------:R-:W4:Y:S04]  /*1c710*/  LDG.E.CONSTANT R128, desc[UR12][R82.64+0x8] ;  /* 0x0000080c52807981 */ /* 0x000f28000c1e9900 */
[----:B------:R-:W4:Y:S04]  /*1c720*/  LDG.E.CONSTANT R126, desc[UR6][R80.64+0x8] ;  /* 0x00000806507e7981 */ /* 0x000f28000c1e9900 */
[----:B------:R-:W4:Y:S04]  /*1c730*/  LDG.E.CONSTANT R124, desc[UR6][R82.64+0x4] ;  /* 0x00000406527c7981 */ /* 0x000f28000c1e9900 */
[----:B------:R-:W4:Y:S01]  /*1c740*/  LDG.E.CONSTANT R113, desc[UR4][R80.64+0x4] ;  /* 0x0000040450717981 */ /* 0x000f22000c1e9900 */
[----:B------:R-:W-:-:S03]  /*1c750*/  IADD3 R114, PT, PT, R114, 0x1, RZ ;  /* 0x0000000172727810 */ /* 0x000fc60007ffe0ff */
[----:B------:R-:W4:Y:S01]  /*1c760*/  LDG.E.CONSTANT R82, desc[UR4][R82.64] ;  /* 0x0000000452527981 */ /* 0x000f22000c1e9900 */
[----:B--2---:R-:W-:-:S05]  /*1c770*/  LOP3.LUT R89, R111, 0xf, RZ, 0xc0, !PT ;  /* 0x0000000f6f597812 */ /* 0x004fca00078ec0ff */
[----:B------:R-:W-:-:S05]  /*1c780*/  IMAD.WIDE.U32 R88, R89, 0xc, R76 ;  /* 0x0000000c59587825 */ /* 0x000fca00078e004c */
[----:B------:R-:W2:Y:S01]  /*1c790*/  LDG.E.CONSTANT R120, desc[UR4][R88.64+0x8] ;  /* 0x0000080458787981 */ /* 0x000ea2000c1e9900 */
[C---:B---3--:R-:W-:Y:S01]  /*1c7a0*/  FMUL R112, R93.reuse, R122 ;  /* 0x0000007a5d707220 */ /* 0x048fe20000400000 */
[----:B------:R-:W-:Y:S01]  /*1c7b0*/  FADD R122, R6, -1 ;  /* 0xbf800000067a7421 */ /* 0x000fe20000000000 */
[----:B----4-:R-:W-:-:S04]  /*1c7c0*/  FMUL R116, R93, R116 ;  /* 0x000000745d747220 */ /* 0x010fc80000400000 */
[----:B------:R-:W-:Y:S01]  /*1c7d0*/  FFMA R119, R122, R119, R116 ;  /* 0x000000777a777223 */ /* 0x000fe20000000074 */
[----:B------:R-:W-:-:S04]  /*1c7e0*/  FFMA R116, R108, 0.001953125, R3 ;  /* 0x3b0000006c747823 */ /* 0x000fc80000000003 */
[----:B------:R-:W0:Y:S02]  /*1c7f0*/  FRND.FLOOR R125, R116 ;  /* 0x00000074007d7307 */ /* 0x000e240000205000 */
[----:B0-----:R-:W-:Y:S01]  /*1c800*/  FADD R108, R116, -R125 ;  /* 0x8000007d746c7221 */ /* 0x001fe20000000000 */
[C---:B-1----:R-:W-:Y:S01]  /*1c810*/  FMUL R91, R93.reuse, R118 ;  /* 0x000000765d5b7220 */ /* 0x042fe20000400000 */
[----:B------:R-:W-:Y:S01]  /*1c820*/  FADD R111, R93, -1 ;  /* 0xbf8000005d6f7421 */ /* 0x000fe20000000000 */
[----:B------:R-:W-:Y:S01]  /*1c830*/  FFMA R112, R122, R115, R112 ;  /* 0x000000737a707223 */ /* 0x000fe20000000070 */
[----:B------:R-:W3:Y:S01]  /*1c840*/  LDG.E.CONSTANT R125, desc[UR6][R86.64] ;  /* 0x00000006567d7981 */ /* 0x000ee2000c1e9900 */
[----:B------:R-:W-:Y:S02]  /*1c850*/  FFMA R123, R6, R123, R91 ;  /* 0x0000007b067b7223 */ /* 0x000fe4000000005b */
[----:B------:R-:W0:Y:S02]  /*1c860*/  F2F.F64.F32 R90, R108 ;  /* 0x0000006c005a7310 */ /* 0x000e240000201800 */
[----:B0-----:R-:W-:-:S08]  /*1c870*/  DFMA R78, R90, R78, -15 ;  /* 0xc02e00005a4e742b */ /* 0x001fd0000000004e */
[----:B------:R-:W-:Y:S01]  /*1c880*/  DFMA R78, R90, R78, 10 ;  /* 0x402400005a4e742b */ /* 0x000fe2000000004e */
[----:B------:R-:W-:-:S04]  /*1c890*/  FMUL R91, R108, R108 ;  /* 0x0000006c6c5b7220 */ /* 0x000fc80000400000 */
[----:B------:R-:W-:-:S04]  /*1c8a0*/  FMUL R118, R108, R91 ;  /* 0x0000005b6c767220 */ /* 0x000fc80000400000 */
[----:B------:R-:W0:Y:S01]  /*1c8b0*/  F2F.F64.F32 R90, R118 ;  /* 0x00000076005a7310 */ /* 0x000e220000201800 */
[C---:B------:R-:W-:Y:S01]  /*1c8c0*/  FMUL R115, R111.reuse, R128 ;  /* 0x000000806f737220 */ /* 0x040fe20000400000 */
[----:B------:R-:W-:Y:S01]  /*1c8d0*/  FMUL R126, R111, R126 ;  /* 0x0000007e6f7e7220 */ /* 0x000fe20000400000 */
[----:B0-----:R-:W-:Y:S01]  /*1c8e0*/  DMUL R78, R90, R78 ;  /* 0x0000004e5a4e7228 */ /* 0x001fe20000000000 */
[----:B------:R-:W-:Y:S01]  /*1c8f0*/  IADD3 R90, PT, PT, R117, 0x1, RZ ;  /* 0x00000001755a7810 */ /* 0x000fe20007ffe0ff */
[C---:B------:R-:W-:Y:S01]  /*1c900*/  FFMA R115, R122.reuse, R124, R115 ;  /* 0x0000007c7a737223 */ /* 0x040fe20000000073 */
[----:B------:R-:W-:Y:S01]  /*1c910*/  FFMA R113, R122, R113, R126 ;  /* 0x000000717a717223 */ /* 0x000fe2000000007e */
[----:B------:R-:W4:Y:S01]  /*1c920*/  LDG.E.CONSTANT R91, desc[UR4][R88.64+0x4] ;  /* 0x00000404585b7981 */ /* 0x000f22000c1e9900 */
[----:B------:R-:W-:-:S03]  /*1c930*/  LOP3.LUT R90, R90, 0xff, RZ, 0xc0, !PT ;  /* 0x000000ff5a5a7812 */ /* 0x000fc600078ec0ff */
[----:B------:R0:W3:Y:S01]  /*1c940*/  LDG.E.CONSTANT R89, desc[UR4][R88.64] ;  /* 0x0000000458597981 */ /* 0x0000e2000c1e9900 */
[----:B--2---:R-:W-:Y:S01]  /*1c950*/  FMUL R117, R93, R120 ;  /* 0x000000785d757220 */ /* 0x004fe20000400000 */
[----:B------:R-:W-:Y:S01]  /*1c960*/  IMAD.IADD R120, R1, 0x1, R90 ;  /* 0x0000000101787824 */ /* 0x000fe200078e025a */
[----:B------:R-:W-:-:S04]  /*1c970*/  LOP3.LUT R90, R114, 0xff, RZ, 0xc0, !PT ;  /* 0x000000ff725a7812 */ /* 0x000fc800078ec0ff */
[----:B------:R-:W-:Y:S01]  /*1c980*/  IADD3 R122, PT, PT, R1, R90, RZ ;  /* 0x0000005a017a7210 */ /* 0x000fe20007ffe0ff */
[----:B------:R-:W2:Y:S01]  /*1c990*/  LDL.U8 R120, [R120+0x860] ;  /* 0x0008600078787983 */ /* 0x000ea20000100000 */
[----:B------:R-:W-:-:S04]  /*1c9a0*/  LOP3.LUT R90, R105, 0xff, RZ, 0xc0, !PT ;  /* 0x000000ff695a7812 */ /* 0x000fc800078ec0ff */
[----:B------:R-:W-:Y:S01]  /*1c9b0*/  IADD3 R127, PT, PT, R1, R90, RZ ;  /* 0x0000005a017f7210 */ /* 0x000fe20007ffe0ff */
[----:B------:R-:W3:Y:S01]  /*1c9c0*/  LDL.U8 R122, [R122+0x860] ;  /* 0x000860007a7a7983 */ /* 0x000ee20000100000 */
[----:B------:R-:W-:-:S04]  /*1c9d0*/  IADD3 R90, PT, PT, R105, 0x1, RZ ;  /* 0x00000001695a7810 */ /* 0x000fc80007ffe0ff */
[----:B------:R-:W-:Y:S01]  /*1c9e0*/  LOP3.LUT R90, R90, 0xff, RZ, 0xc0, !PT ;  /* 0x000000ff5a5a7812 */ /* 0x000fe200078ec0ff */
[----:B------:R-:W2:Y:S04]  /*1c9f0*/  LDL.U8 R127, [R127+0x96c] ;  /* 0x00096c007f7f7983 */ /* 0x000ea80000100000 */
[----:B------:R-:W-:-:S05]  /*1ca00*/  IMAD.IADD R90, R1, 0x1, R90 ;  /* 0x00000001015a7824 */ /* 0x000fca00078e025a */
[----:B------:R-:W2:Y:S01]  /*1ca10*/  LDL.U8 R129, [R90+0x96c] ;  /* 0x00096c005a817983 */ /* 0x000ea20000100000 */
[----:B------:R3:W1:Y:S01]  /*1ca20*/  F2F.F32.F64 R93, R78 ;  /* 0x0000004e005d7310 */ /* 0x0006620000301000 */
[----:B------:R-:W-:Y:S01]  /*1ca30*/  FFMA R114, R68, R121, R123 ;  /* 0x0000007944727223 */ /* 0x000fe2000000007b */
[----:B----4-:R-:W-:Y:S02]  /*1ca40*/  FFMA R118, R6, R91, R117 ;  /* 0x0000005b06767223 */ /* 0x010fe40000000075 */
[----:B------:R4:W4:Y:S01]  /*1ca50*/  LDG.E.CONSTANT R117, desc[UR8][R84.64] ;  /* 0x0000000854757981 */ /* 0x000922000c1e9900 */
[----:B---3--:R-:W-:Y:S02]  /*1ca60*/  LOP3.LUT R79, R122, 0xf, RZ, 0xc0, !PT ;  /* 0x0000000f7a4f7812 */ /* 0x008fe400078ec0ff */
[----:B--2---:R-:W-:-:S03]  /*1ca70*/  IADD3 R127, PT, PT, R50, R127, RZ ;  /* 0x0000007f327f7210 */ /* 0x004fc60007ffe0ff */
[----:B------:R-:W-:-:S04]  /*1ca80*/  IMAD.WIDE.U32 R78, R79, 0xc, R76 ;  /* 0x0000000c4f4e7825 */ /* 0x000fc800078e004c */
[C---:B0-----:R-:W-:Y:S01]  /*1ca90*/  VIADD R88, R127.reuse, 0x1 ;  /* 0x000000017f587836 */ /* 0x041fe20000000000 */
[----:B----4-:R-:W-:Y:S01]  /*1caa0*/  LOP3.LUT R84, R127, 0xff, RZ, 0xc0, !PT ;  /* 0x000000ff7f547812 */ /* 0x010fe200078ec0ff */
[----:B------:R-:W2:Y:S01]  /*1cab0*/  LDG.E.CONSTANT R85, desc[UR10][R78.64] ;  /* 0x0000000a4e557981 */ /* 0x000ea2000c1e9900 */
[----:B------:R-:W-:Y:S02]  /*1cac0*/  IADD3 R129, PT, PT, R50, R129, RZ ;  /* 0x0000008132817210 */ /* 0x000fe40007ffe0ff */
[----:B------:R-:W-:Y:S01]  /*1cad0*/  LOP3.LUT R88, R88, 0xff, RZ, 0xc0, !PT ;  /* 0x000000ff58587812 */ /* 0x000fe200078ec0ff */
[----:B------:R-:W3:Y:S01]  /*1cae0*/  LDG.E.CONSTANT R123, desc[UR12][R78.64+0x4] ;  /* 0x0000040c4e7b7981 */ /* 0x000ee2000c1e9900 */
[----:B------:R-:W-:Y:S02]  /*1caf0*/  IADD3 R124, PT, PT, R1, R84, RZ ;  /* 0x00000054017c7210 */ /* 0x000fe40007ffe0ff */
[----:B------:R-:W-:Y:S01]  /*1cb00*/  IADD3 R84, PT, PT, R129, 0x1, RZ ;  /* 0x0000000181547810 */ /* 0x000fe20007ffe0ff */
[----:B------:R0:W4:Y:S03]  /*1cb10*/  LDG.E.CONSTANT R122, desc[UR14][R78.64+0x8] ;  /* 0x0000080e4e7a7981 */ /* 0x000126000c1e9900 */
[----:B------:R-:W-:Y:S01]  /*1cb20*/  LOP3.LUT R84, R84, 0xff, RZ, 0xc0, !PT ;  /* 0x000000ff54547812 */ /* 0x000fe200078ec0ff */
[----:B------:R-:W2:Y:S01]  /*1cb30*/  LDL.U8 R127, [R124+0x96c] ;  /* 0x00096c007c7f7983 */ /* 0x000ea20000100000 */
[----:B0-----:R-:W-:-:S03]  /*1cb40*/  IADD3 R79, PT, PT, R1, R88, RZ ;  /* 0x00000058014f7210 */ /* 0x001fc60007ffe0ff */
[----:B------:R-:W-:Y:S01]  /*1cb50*/  IMAD.IADD R84, R1, 0x1, R84 ;  /* 0x0000000101547824 */ /* 0x000fe200078e0254 */
[----:B------:R-:W-:Y:S01]  /*1cb60*/  LOP3.LUT R91, R120, 0xf, RZ, 0xc0, !PT ;  /* 0x0000000f785b7812 */ /* 0x000fe200078ec0ff */
[----:B------:R-:W2:Y:S01]  /*1cb70*/  F2I.FLOOR.NTZ R116, R116 ;  /* 0x0000007400747305 */ /* 0x000ea20000207100 */
[----:B------:R-:W-:Y:S01]  /*1cb80*/  LOP3.LUT R86, R129, 0xff, RZ, 0xc0, !PT ;  /* 0x000000ff81567812 */ /* 0x000fe200078ec0ff */
[----:B------:R-:W-:Y:S01]  /*1cb90*/  FFMA R126, R68, R125, R119 ;  /* 0x0000007d447e7223 */ /* 0x000fe20000000077 */
[----:B------:R-:W3:Y:S04]  /*1cba0*/  LDL.U8 R79, [R79+0x96c] ;  /* 0x00096c004f4f7983 */ /* 0x000ee80000100000 */
[----:B------:R-:W4:Y:S01]  /*1cbb0*/  LDL.U8 R129, [R84+0x96c] ;  /* 0x00096c0054817983 */ /* 0x000f220000100000 */
[----:B------:R-:W-:Y:S01]  /*1cbc0*/  IMAD.WIDE.U32 R90, R91, 0xc, R76 ;  /* 0x0000000c5b5a7825 */ /* 0x000fe200078e004c */
[----:B------:R-:W-:-:S02]  /*1cbd0*/  IADD3 R86, PT, PT, R1, R86, RZ ;  /* 0x0000005601567210 */ /* 0x000fc40007ffe0ff */
[----:B------:R-:W4:Y:S04]  /*1cbe0*/  LDG.E.CONSTANT R124, desc[UR6][R80.64] ;  /* 0x00000006507c7981 */ /* 0x000f28000c1e9900 */
[----:B------:R-:W4:Y:S04]  /*1cbf0*/  LDG.E.CONSTANT R87, desc[UR4][R90.64] ;  /* 0x000000045a577981 */ /* 0x000f28000c1e9900 */
[----:B------:R-:W4:Y:S04]  /*1cc00*/  LDG.E.CONSTANT R121, desc[UR6][R90.64+0x4] ;  /* 0x000004065a797981 */ /* 0x000f28000c1e9900 */
[----:B------:R-:W4:Y:S04]  /*1cc10*/  LDG.E.CONSTANT R120, desc[UR8][R90.64+0x8] ;  /* 0x000008085a787981 */ /* 0x000f28000c1e9900 */
[----:B------:R0:W4:Y:S01]  /*1cc20*/  LDL.U8 R91, [R86+0x96c] ;  /* 0x00096c00565b7983 */ /* 0x0001220000100000 */
[----:B--2---:R-:W-:-:S04]  /*1cc30*/  IADD3 R127, PT, PT, R116, R127, RZ ;  /* 0x0000007f747f7210 */ /* 0x004fc80007ffe0ff */
[----:B------:R-:W-:-:S04]  /*1cc40*/  LOP3.LUT R78, R127, 0xff, RZ, 0xc0, !PT ;  /* 0x000000ff7f4e7812 */ /* 0x000fc800078ec0ff */
[----:B0-----:R-:W-:Y:S01]  /*1cc50*/  IADD3 R86, PT, PT, R1, R78, RZ ;  /* 0x0000004e01567210 */ /* 0x001fe20007ffe0ff */
[C---:B---3--:R-:W-:Y:S01]  /*1cc60*/  IMAD.IADD R90, R116.reuse, 0x1, R79 ;  /* 0x00000001745a7824 */ /* 0x048fe200078e024f */
[----:B----4-:R-:W-:-:S04]  /*1cc70*/  IADD3 R129, PT, PT, R116, R129, RZ ;  /* 0x0000008174817210 */ /* 0x010fc80007ffe0ff */
[----:B------:R-:W-:-:S04]  /*1cc80*/  LOP3.LUT R78, R90, 0xff, RZ, 0xc0, !PT ;  /* 0x000000ff5a4e7812 */ /* 0x000fc800078ec0ff */
[----:B------:R-:W-:Y:S02]  /*1cc90*/  IADD3 R125, PT, PT, R1, R78, RZ ;  /* 0x0000004e017d7210 */ /* 0x000fe40007ffe0ff */
[----:B------:R-:W-:Y:S02]  /*1cca0*/  LOP3.LUT R78, R129, 0xff, RZ, 0xc0, !PT ;  /* 0x000000ff814e7812 */ /* 0x000fe400078ec0ff */
[----:B------:R-:W-:Y:S02]  /*1ccb0*/  IADD3 R80, PT, PT, R90, 0x1, RZ ;  /* 0x000000015a507810 */ /* 0x000fe40007ffe0ff */
[----:B------:R-:W2:Y:S01]  /*1ccc0*/  LDL.U8 R125, [R125+0x96c] ;  /* 0x00096c007d7d7983 */ /* 0x000ea20000100000 */
[----:B------:R-:W-:Y:S01]  /*1ccd0*/  IMAD.IADD R79, R1, 0x1, R78 ;  /* 0x00000001014f7824 */ /* 0x000fe200078e024e */
[----:B------:R-:W-:-:S04]  /*1cce0*/  IADD3 R78, PT, PT, R127, 0x1, RZ ;  /* 0x000000017f4e7810 */ /* 0x000fc80007ffe0ff */
[----:B------:R-:W-:Y:S01]  /*1ccf0*/  LOP3.LUT R78, R78, 0xff, RZ, 0xc0, !PT ;  /* 0x000000ff4e4e7812 */ /* 0x000fe200078ec0ff */
[----:B------:R-:W3:Y:S01]  /*1cd00*/  LDL.U8 R79, [R79+0x96c] ;  /* 0x00096c004f4f7983 */ /* 0x000ee20000100000 */
[----:B------:R-:W-:Y:S02]  /*1cd10*/  IADD3 R91, PT, PT, R116, R91, RZ ;  /* 0x0000005b745b7210 */ /* 0x000fe40007ffe0ff */
[----:B------:R-:W-:Y:S01]  /*1cd20*/  IADD3 R88, PT, PT, R1, R78, RZ ;  /* 0x0000004e01587210 */ /* 0x000fe20007ffe0ff */
[----:B------:R0:W4:Y:S01]  /*1cd30*/  LDL.U8 R116, [R86+0x96c] ;  /* 0x00096c0056747983 */ /* 0x0001220000100000 */
[C---:B------:R-:W-:Y:S02]  /*1cd40*/  LOP3.LUT R84, R91.reuse, 0xff, RZ, 0xc0, !PT ;  /* 0x000000ff5b547812 */ /* 0x040fe400078ec0ff */
[----:B------:R-:W-:Y:S02]  /*1cd50*/  IADD3 R91, PT, PT, R91, 0x1, RZ ;  /* 0x000000015b5b7810 */ /* 0x000fe40007ffe0ff */
[----:B------:R-:W-:Y:S01]  /*1cd60*/  IADD3 R81, PT, PT, R1, R84, RZ ;  /* 0x0000005401517210 */ /* 0x000fe20007ffe0ff */
[----:B------:R-:W4:Y:S01]  /*1cd70*/  LDL.U8 R88, [R88+0x96c] ;  /* 0x00096c0058587983 */ /* 0x000f220000100000 */
[----:B------:R-:W-:-:S04]  /*1cd80*/  LOP3.LUT R78, R91, 0xff, RZ, 0xc0, !PT ;  /* 0x000000ff5b4e7812 */ /* 0x000fc800078ec0ff */
[----:B------:R-:W4:Y:S01]  /*1cd90*/  LDL.U8 R81, [R81+0x96c] ;  /* 0x00096c0051517983 */ /* 0x000f220000100000 */
[----:B0-----:R-:W-:Y:S01]  /*1cda0*/  IMAD.IADD R86, R1, 0x1, R78 ;  /* 0x0000000101567824 */ /* 0x001fe200078e024e */
[----:B------:R-:W-:Y:S02]  /*1cdb0*/  IADD3 R78, PT, PT, R129, 0x1, RZ ;  /* 0x00000001814e7810 */ /* 0x000fe40007ffe0ff */
[----:B------:R-:W-:Y:S02]  /*1cdc0*/  LOP3.LUT R80, R80, 0xff, RZ, 0xc0, !PT ;  /* 0x000000ff50507812 */ /* 0x000fe400078ec0ff */
[----:B------:R-:W-:Y:S01]  /*1cdd0*/  LOP3.LUT R78, R78, 0xff, RZ, 0xc0, !PT ;  /* 0x000000ff4e4e7812 */ /* 0x000fe200078ec0ff */
[----:B------:R-:W4:Y:S01]  /*1cde0*/  LDL.U8 R86, [R86+0x96c] ;  /* 0x00096c0056567983 */ /* 0x000f220000100000 */
[----:B------:R-:W-:-:S03]  /*1cdf0*/  IADD3 R80, PT, PT, R1, R80, RZ ;  /* 0x0000005001507210 */ /* 0x000fc60007ffe0ff */
[----:B------:R-:W-:Y:S02]  /*1ce00*/  IMAD.IADD R78, R1, 0x1, R78 ;  /* 0x00000001014e7824 */ /* 0x000fe400078e024e */
[----:B------:R-:W4:Y:S04]  /*1ce10*/  LDL.U8 R90, [R80+0x96c] ;  /* 0x00096c00505a7983 */ /* 0x000f280000100000 */
[----:B------:R0:W4:Y:S01]  /*1ce20*/  LDL.U8 R91, [R78+0x96c] ;  /* 0x00096c004e5b7983 */ /* 0x0001220000100000 */
[C---:B------:R-:W-:Y:S01]  /*1ce30*/  FMUL R119, R111.reuse, R120 ;  /* 0x000000786f777220 */ /* 0x040fe20000400000 */
[----:B------:R-:W-:Y:S01]  /*1ce40*/  FMUL R122, R111, R122 ;  /* 0x0000007a6f7a7220 */ /* 0x000fe20000400000 */
[----:B------:R-:W-:Y:S02]  /*1ce50*/  FADD R83, R68, -1 ;  /* 0xbf80000044537421 */ /* 0x000fe40000000000 */
[C---:B------:R-:W-:Y:S01]  /*1ce60*/  FFMA R119, R6.reuse, R121, R119 ;  /* 0x0000007906777223 */ /* 0x040fe20000000077 */
[----:B------:R-:W-:Y:S01]  /*1ce70*/  FFMA R122, R6, R123, R122 ;  /* 0x0000007b067a7223 */ /* 0x000fe2000000007a */
[----:B------:R-:W-:Y:S01]  /*1ce80*/  FFMA R117, R83, R117, R112 ;  /* 0x0000007553757223 */ /* 0x000fe20000000070 */
[----:B------:R-:W-:Y:S01]  /*1ce90*/  FFMA R89, R89, R83, R118 ;  /* 0x0000005359597223 */ /* 0x000fe20000000076 */
[C---:B------:R-:W-:Y:S01]  /*1cea0*/  FFMA R112, R68.reuse, R87, R119 ;  /* 0x0000005744707223 */ /* 0x040fe20000000077 */
[C---:B------:R-:W-:Y:S01]  /*1ceb0*/  FFMA R85, R83.reuse, R85, R122 ;  /* 0x0000005553557223 */ /* 0x040fe2000000007a */
[----:B------:R-:W-:Y:S01]  /*1cec0*/  FFMA R82, R68, R82, R115 ;  /* 0x0000005244527223 */ /* 0x000fe20000000073 */
[----:B------:R-:W-:Y:S01]  /*1ced0*/  FADD R89, -R114, R89 ;  /* 0x0000005972597221 */ /* 0x000fe20000000100 */
[----:B------:R-:W-:Y:S01]  /*1cee0*/  FFMA R113, R83, R124, R113 ;  /* 0x0000007c53717223 */ /* 0x000fe20000000071 */
[----:B------:R-:W-:Y:S01]  /*1cef0*/  FADD R85, -R112, R85 ;  /* 0x0000005570557221 */ /* 0x000fe20000000100 */
[----:B------:R-:W-:Y:S01]  /*1cf00*/  FADD R117, -R126, R117 ;  /* 0x000000757e757221 */ /* 0x000fe20000000100 */
[C---:B------:R-:W-:Y:S01]  /*1cf10*/  R2UR UR18, R72.reuse ;  /* 0x00000000481272ca */ /* 0x040fe200000e0000 */
[----:B------:R-:W-:Y:S01]  /*1cf20*/  FFMA R114, R71, R89, R114 ;  /* 0x0000005947727223 */ /* 0x000fe20000000072 */
[----:B------:R-:W-:Y:S01]  /*1cf30*/  R2UR UR19, R73 ;  /* 0x00000000491372ca */ /* 0x000fe200000e0000 */
[----:B------:R-:W-:Y:S01]  /*1cf40*/  FFMA R112, R71, R85, R112 ;  /* 0x0000005547707223 */ /* 0x000fe20000000070 */
[----:B------:R-:W-:-:S02]  /*1cf50*/  R2UR UR20, R72 ;  /* 0x00000000481472ca */ /* 0x000fc400000e0000 */
[C---:B------:R-:W-:Y:S02]  /*1cf60*/  R2UR UR21, R73.reuse ;  /* 0x00000000491572ca */ /* 0x040fe400000e0000 */
[C---:B------:R-:W-:Y:S02]  /*1cf70*/  R2UR UR22, R72.reuse ;  /* 0x00000000481672ca */ /* 0x040fe400000e0000 */
[C---:B------:R-:W-:Y:S02]  /*1cf80*/  R2UR UR23, R73.reuse ;  /* 0x00000000491772ca */ /* 0x040fe400000e0000 */
[C---:B------:R-:W-:Y:S02]  /*1cf90*/  R2UR UR24, R72.reuse ;  /* 0x00000000481872ca */ /* 0x040fe400000e0000 */
[----:B------:R-:W-:Y:S02]  /*1cfa0*/  R2UR UR25, R73 ;  /* 0x00000000491972ca */ /* 0x000fe400000e0000 */
[----:B------:R-:W-:-:S02]  /*1cfb0*/  R2UR UR26, R72 ;  /* 0x00000000481a72ca */ /* 0x000fc400000e0000 */
[----:B------:R-:W-:Y:S01]  /*1cfc0*/  R2UR UR27, R73 ;  /* 0x00000000491b72ca */ /* 0x000fe200000e0000 */
[----:B------:R-:W-:Y:S01]  /*1cfd0*/  FADD R89, -R82, R113 ;  /* 0x0000007152597221 */ /* 0x000fe20000000100 */
[----:B------:R-:W-:Y:S01]  /*1cfe0*/  FFMA R117, R71, R117, R126 ;  /* 0x0000007547757223 */ /* 0x000fe2000000007e */
[----:B------:R-:W-:Y:S02]  /*1cff0*/  FADD R110, -R109, R110 ;  /* 0x0000006e6d6e7221 */ /* 0x000fe40000000100 */
[----:B------:R-:W-:Y:S01]  /*1d000*/  FFMA R89, R71, R89, R82 ;  /* 0x0000005947597223 */ /* 0x000fe20000000052 */
[----:B------:R-:W-:Y:S01]  /*1d010*/  FADD R87, -R114, R117 ;  /* 0x0000007572577221 */ /* 0x000fe20000000100 */
[----:B------:R-:W-:-:S03]  /*1d020*/  FFMA R110, R38, R110, R109 ;  /* 0x0000006e266e7223 */ /* 0x000fc6000000006d */
[----:B------:R-:W-:Y:S01]  /*1d030*/  FFMA R87, R39, R87, R114 ;  /* 0x0000005727577223 */ /* 0x000fe20000000072 */
[----:B--2---:R-:W-:Y:S02]  /*1d040*/  LOP3.LUT R125, R125, 0xf, RZ, 0xc0, !PT ;  /* 0x0000000f7d7d7812 */ /* 0x004fe400078ec0ff */
[----:B---3--:R-:W-:Y:S02]  /*1d050*/  LOP3.LUT R79, R79, 0xf, RZ, 0xc0, !PT ;  /* 0x0000000f4f4f7812 */ /* 0x008fe400078ec0ff */
[----:B----4-:R-:W-:-:S03]  /*1d060*/  LOP3.LUT R85, R116, 0xf, RZ, 0xc0, !PT ;  /* 0x0000000f74557812 */ /* 0x010fc600078ec0ff */
[----:B0-----:R-:W-:-:S04]  /*1d070*/  IMAD.WIDE.U32 R78, R79, 0xc, R76 ;  /* 0x0000000c4f4e7825 */ /* 0x001fc800078e004c */
[----:B------:R-:W-:Y:S01]  /*1d080*/  IMAD.WIDE.U32 R84, R85, 0xc, R76 ;  /* 0x0000000c55547825 */ /* 0x000fe200078e004c */
[----:B------:R-:W2:Y:S01]  /*1d090*/  LDG.E.CONSTANT R119, desc[UR22][R78.64] ;  /* 0x000000164e777981 */ /* 0x000ea2000c1e9900 */
[----:B------:R-:W-:-:S03]  /*1d0a0*/  LOP3.LUT R81, R81, 0xf, RZ, 0xc0, !PT ;  /* 0x0000000f51517812 */ /* 0x000fc600078ec0ff */
[----:B------:R-:W3:Y:S02]  /*1d0b0*/  LDG.E.CONSTANT R114, desc[UR4][R84.64] ;  /* 0x0000000454727981 */ /* 0x000ee4000c1e9900 */
[--C-:B------:R-:W-:Y:S02]  /*1d0c0*/  IMAD.WIDE.U32 R82, R81, 0xc, R76.reuse ;  /* 0x0000000c51527825 */ /* 0x100fe400078e004c */
[----:B------:R-:W4:Y:S02]  /*1d0d0*/  LDG.E.CONSTANT R116, desc[UR6][R84.64+0x4] ;  /* 0x0000040654747981 */ /* 0x000f24000c1e9900 */
[----:B------:R-:W-:Y:S02]  /*1d0e0*/  IMAD.WIDE.U32 R80, R125, 0xc, R76 ;  /* 0x0000000c7d507825 */ /* 0x000fe400078e004c */
[----:B------:R-:W2:Y:S01]  /*1d0f0*/  LDG.E.CONSTANT R109, desc[UR8][R84.64+0x8] ;  /* 0x00000808546d7981 */ /* 0x000ea2000c1e9900 */
[----:B------:R-:W-:-:S03]  /*1d100*/  LOP3.LUT R123, R88, 0xf, RZ, 0xc0, !PT ;  /* 0x0000000f587b7812 */ /* 0x000fc600078ec0ff */
[----:B------:R-:W3:Y:S04]  /*1d110*/  LDG.E.CONSTANT R120, desc[UR16][R80.64] ;  /* 0x0000001050787981 */ /* 0x000ee8000c1e9900 */
[----:B------:R-:W3:Y:S01]  /*1d120*/  LDG.E.CONSTANT R115, desc[UR18][R80.64+0x4] ;  /* 0x0000041250737981 */ /* 0x000ee2000c1e9900 */
[----:B------:R-:W-:-:S03]  /*1d130*/  LOP3.LUT R91, R91, 0xf, RZ, 0xc0, !PT ;  /* 0x0000000f5b5b7812 */ /* 0x000fc600078ec0ff */
[----:B------:R0:W3:Y:S04]  /*1d140*/  LDG.E.CONSTANT R117, desc[UR20][R80.64+0x8] ;  /* 0x0000081450757981 */ /* 0x0000e8000c1e9900 */
[----:B------:R-:W3:Y:S04]  /*1d150*/  LDG.E.CONSTANT R121, desc[UR24][R78.64+0x4] ;  /* 0x000004184e797981 */ /* 0x000ee8000c1e9900 */
[----:B------:R1:W3:Y:S01]  /*1d160*/  LDG.E.CONSTANT R85, desc[UR26][R78.64+0x8] ;  /* 0x0000081a4e557981 */ /* 0x0002e2000c1e9900 */
[----:B0-----:R-:W-:-:S03]  /*1d170*/  LOP3.LUT R81, R86, 0xf, RZ, 0xc0, !PT ;  /* 0x0000000f56517812 */ /* 0x001fc600078ec0ff */
[----:B------:R-:W3:Y:S04]  /*1d180*/  LDG.E.CONSTANT R111, desc[UR10][R82.64] ;  /* 0x0000000a526f7981 */ /* 0x000ee8000c1e9900 */
[----:B------:R-:W3:Y:S01]  /*1d190*/  LDG.E.CONSTANT R118, desc[UR12][R82.64+0x4] ;  /* 0x0000040c52767981 */ /* 0x000ee2000c1e9900 */
[----:B-1----:R-:W-:Y:S01]  /*1d1a0*/  LOP3.LUT R79, R90, 0xf, RZ, 0xc0, !PT ;  /* 0x0000000f5a4f7812 */ /* 0x002fe200078ec0ff */
[--C-:B------:R-:W-:Y:S02]  /*1d1b0*/  IMAD.WIDE.U32 R80, R81, 0xc, R76.reuse ;  /* 0x0000000c51507825 */ /* 0x100fe400078e004c */
[----:B------:R0:W3:Y:S02]  /*1d1c0*/  LDG.E.CONSTANT R113, desc[UR14][R82.64+0x8] ;  /* 0x0000080e52717981 */ /* 0x0000e4000c1e9900 */
[----:B------:R-:W-:-:S02]  /*1d1d0*/  IMAD.WIDE.U32 R78, R79, 0xc, R76 ;  /* 0x0000000c4f4e7825 */ /* 0x000fc400078e004c */
[----:B------:R-:W3:Y:S04]  /*1d1e0*/  LDG.E.CONSTANT R127, desc[UR14][R80.64+0x8] ;  /* 0x0000080e507f7981 */ /* 0x000ee8000c1e9900 */
[----:B------:R-:W3:Y:S01]  /*1d1f0*/  LDG.E.CONSTANT R125, desc[UR10][R80.64] ;  /* 0x0000000a507d7981 */ /* 0x000ee2000c1e9900 */
[----:B0-----:R-:W-:-:S03]  /*1d200*/  IMAD.WIDE.U32 R82, R123, 0xc, R76 ;  /* 0x0000000c7b527825 */ /* 0x001fc600078e004c */
[----:B------:R-:W3:Y:S01]  /*1d210*/  LDG.E.CONSTANT R88, desc[UR12][R80.64+0x4] ;  /* 0x0000040c50587981 */ /* 0x000ee2000c1e9900 */
[----:B------:R-:W-:-:S03]  /*1d220*/  IMAD.WIDE.U32 R76, R91, 0xc, R76 ;  /* 0x0000000c5b4c7825 */ /* 0x000fc600078e004c */
[----:B------:R-:W3:Y:S04]  /*1d230*/  LDG.E.CONSTANT R84, desc[UR4][R82.64] ;  /* 0x0000000452547981 */ /* 0x000ee8000c1e9900 */
[----:B------:R-:W3:Y:S04]  /*1d240*/  LDG.E.CONSTANT R86, desc[UR6][R82.64+0x4] ;  /* 0x0000040652567981 */ /* 0x000ee8000c1e9900 */
[----:B------:R-:W3:Y:S04]  /*1d250*/  LDG.E.CONSTANT R123, desc[UR8][R82.64+0x8] ;  /* 0x00000808527b7981 */ /* 0x000ee8000c1e9900 */
[----:B------:R-:W3:Y:S04]  /*1d260*/  LDG.E.CONSTANT R129, desc[UR14][R76.64+0x8] ;  /* 0x0000080e4c817981 */ /* 0x000ee8000c1e9900 */
[----:B------:R-:W3:Y:S04]  /*1d270*/  LDG.E.CONSTANT R81, desc[UR6][R78.64+0x4] ;  /* 0x000004064e517981 */ /* 0x000ee8000c1e9900 */
[----:B------:R-:W3:Y:S04]  /*1d280*/  LDG.E.CONSTANT R83, desc[UR8][R78.64+0x8] ;  /* 0x000008084e537981 */ /* 0x000ee8000c1e9900 */
[----:B------:R-:W3:Y:S04]  /*1d290*/  LDG.E.CONSTANT R122, desc[UR12][R76.64+0x4] ;  /* 0x0000040c4c7a7981 */ /* 0x000ee8000c1e9900 */
[----:B------:R-:W3:Y:S04]  /*1d2a0*/  LDG.E.CONSTANT R90, desc[UR4][R78.64] ;  /* 0x000000044e5a7981 */ /* 0x000ee8000c1e9900 */
[----:B------:R0:W3:Y:S02]  /*1d2b0*/  LDG.E.CONSTANT R91, desc[UR10][R76.64] ;  /* 0x0000000a4c5b7981 */ /* 0x0000e4000c1e9900 */
[----:B0-----:R-:W-:Y:S01]  /*1d2c0*/  FADD R76, R69, -1 ;  /* 0xbf800000454c7421 */ /* 0x001fe20000000000 */
        /* <DEDUP_REMOVED lines=8> */
[----:B--2---:R-:W-:Y:S01]  /*1d350*/  FMUL R80, R108, R109 ;  /* 0x0000006d6c507220 */ /* 0x004fe20000400000 */
[----:B------:R-:W-:-:S03]  /*1d360*/  FADD R109, R37, -1 ;  /* 0xbf800000256d7421 */ /* 0x000fc60000000000 */
[----:B----4-:R-:W-:-:S04]  /*1d370*/  FFMA R80, R37, R116, R80 ;  /* 0x0000007425507223 */ /* 0x010fc80000000050 */
[----:B---3--:R-:W-:Y:S01]  /*1d380*/  FFMA R80, R69, R114, R80 ;  /* 0x0000007245507223 */ /* 0x008fe20000000050 */
[C---:B------:R-:W-:Y:S01]  /*1d390*/  FMUL R82, R108.reuse, R117 ;  /* 0x000000756c527220 */ /* 0x040fe20000400000 */
[----:B------:R-:W-:-:S04]  /*1d3a0*/  FMUL R78, R108, R85 ;  /* 0x000000556c4e7220 */ /* 0x000fc80000400000 */
[----:B------:R-:W-:Y:S01]  /*1d3b0*/  FFMA R121, R109, R121, R78 ;  /* 0x000000796d797223 */ /* 0x000fe2000000004e */
[C---:B------:R-:W-:Y:S01]  /*1d3c0*/  FMUL R113, R108.reuse, R113 ;  /* 0x000000716c717220 */ /* 0x040fe20000400000 */
[----:B------:R-:W-:-:S04]  /*1d3d0*/  FADD R108, R108, -1 ;  /* 0xbf8000006c6c7421 */ /* 0x000fc80000000000 */
[----:B------:R-:W-:Y:S01]  /*1d3e0*/  FMUL R127, R108, R127 ;  /* 0x0000007f6c7f7220 */ /* 0x000fe20000400000 */
[----:B------:R-:W-:Y:S01]  /*1d3f0*/  FFMA R118, R37, R118, R113 ;  /* 0x0000007625767223 */ /* 0x000fe20000000071 */
[----:B------:R-:W-:Y:S01]  /*1d400*/  FFMA R82, R109, R115, R82 ;  /* 0x000000736d527223 */ /* 0x000fe20000000052 */
[C---:B------:R-:W-:Y:S01]  /*1d410*/  FFMA R119, R76.reuse, R119, R121 ;  /* 0x000000774c777223 */ /* 0x040fe20000000079 */
[----:B------:R-:W-:Y:S02]  /*1d420*/  FFMA R127, R37, R88, R127 ;  /* 0x00000058257f7223 */ /* 0x000fe4000000007f */
[----:B------:R-:W-:Y:S01]  /*1d430*/  FFMA R82, R69, R120, R82 ;  /* 0x0000007845527223 */ /* 0x000fe20000000052 */
[----:B------:R-:W-:Y:S01]  /*1d440*/  FFMA R111, R111, R76, R118 ;  /* 0x0000004c6f6f7223 */ /* 0x000fe20000000076 */
[----:B------:R-:W-:Y:S01]  /*1d450*/  FFMA R125, R76, R125, R127 ;  /* 0x0000007d4c7d7223 */ /* 0x000fe2000000007f */
[C---:B------:R-:W-:Y:S01]  /*1d460*/  FMUL R78, R108.reuse, R123 ;  /* 0x0000007b6c4e7220 */ /* 0x040fe20000400000 */
[----:B------:R-:W-:-:S03]  /*1d470*/  FMUL R129, R108, R129 ;  /* 0x000000816c817220 */ /* 0x000fc60000400000 */
[----:B------:R-:W-:Y:S01]  /*1d480*/  FFMA R78, R37, R86, R78 ;  /* 0x00000056254e7223 */ /* 0x000fe2000000004e */
[----:B------:R-:W-:-:S04]  /*1d490*/  FMUL R114, R108, R83 ;  /* 0x000000536c727220 */ /* 0x000fc80000400000 */
[C---:B------:R-:W-:Y:S01]  /*1d4a0*/  FFMA R81, R109.reuse, R81, R114 ;  /* 0x000000516d517223 */ /* 0x040fe20000000072 */
[----:B------:R-:W-:Y:S01]  /*1d4b0*/  FFMA R122, R109, R122, R129 ;  /* 0x0000007a6d7a7223 */ /* 0x000fe20000000081 */
[C---:B------:R-:W-:Y:S02]  /*1d4c0*/  FFMA R78, R69.reuse, R84, R78 ;  /* 0x00000054454e7223 */ /* 0x040fe4000000004e */
        /* <DEDUP_REMOVED lines=9> */
[----:B------:R-:W-:-:S02]  /*1d560*/  FFMA R90, R75, R91, R90 ;  /* 0x0000005b4b5a7223 */ /* 0x000fc4000000005a */
[----:B------:R-:W-:Y:S02]  /*1d570*/  FADD R82, -R111, R82 ;  /* 0x000000526f527221 */ /* 0x000fe40000000100 */
[----:B------:R-:W-:Y:S02]  /*1d580*/  FADD R90, -R125, R90 ;  /* 0x0000005a7d5a7221 */ /* 0x000fe40000000100 */
[C---:B------:R-:W-:Y:S02]  /*1d590*/  FFMA R82, R40.reuse, R82, R111 ;  /* 0x0000005228527223 */ /* 0x040fe4000000006f */
[----:B------:R-:W-:-:S04]  /*1d5a0*/  FFMA R125, R40, R90, R125 ;  /* 0x0000005a287d7223 */ /* 0x000fc8000000007d */
[----:B------:R-:W-:-:S04]  /*1d5b0*/  FADD R125, -R82, R125 ;  /* 0x0000007d527d7221 */ /* 0x000fc80000000100 */
[----:B------:R-:W-:-:S04]  /*1d5c0*/  FFMA R82, R93, R125, R82 ;  /* 0x0000007d5d527223 */ /* 0x000fc80000000052 */
[----:B------:R-:W-:-:S05]  /*1d5d0*/  FFMA R82, R82, 512, R87 ;  /* 0x4400000052527823 */ /* 0x000fca0000000057 */
[----:B------:R-:W-:-:S04]  /*1d5e0*/  FSETP.GEU.AND P0, PT, R82, -512, PT ;  /* 0xc40000005200780b */ /* 0x000fc80003f0e000 */
[----:B------:R-:W-:-:S09]  /*1d5f0*/  FSEL R80, RZ, 16, P0 ;  /* 0x41800000ff507808 */ /* 0x000fd20000000000 */
.L_x_83:
[----:B------:R-:W-:Y:S05]  /*1d600*/  BSYNC.RECONVERGENT B1 ;  /* 0x0000000000017941 */ /* 0x000fea0003800200 */
.L_x_82:
[----:B------:R-:W0:Y:S01]  /*1d610*/  S2R R78, SR_TID.X ;  /* 0x00000000004e7919 */ /* 0x000e220000002100 */
[----:B------:R-:W0:Y:S01]  /*1d620*/  S2UR UR4, SR_CTAID.X ;  /* 0x00000000000479c3 */ /* 0x000e220000002500 */
[----:B------:R-:W-:Y:S01]  /*1d630*/  IADD3 R106, PT, PT, R106, 0x4, RZ ;  /* 0x000000046a6a7810 */ /* 0x000fe20007ffe0ff */
[----:B-----5:R-:W-:Y:S01]  /*1d640*/  FADD R51, R80, R51 ;  /* 0x0000003350337221 */ /* 0x020fe20000000000 */
[----:B------:R-:W-:Y:S02]  /*1d650*/  R2UR UR6, R72 ;  /* 0x00000000480672ca */ /* 0x000fe400000e0000 */
[----:B------:R-:W-:Y:S02]  /*1d660*/  R2UR UR7, R73 ;  /* 0x00000000490772ca */ /* 0x000fe400000e0000 */
[----:B------:R-:W-:Y:S01]  /*1d670*/  ISETP.GE.AND P0, PT, R106, 0x101, PT ;  /* 0x000001016a00780c */ /* 0x000fe20003f06270 */
[----:B------:R-:W0:Y:S08]  /*1d680*/  LDC R79, c[0x0][0x360] ;  /* 0x0000d800ff4f7b82 */ /* 0x000e300000000800 */
[----:B------:R-:W1:Y:S01]  /*1d690*/  LDC.64 R76, c[0x0][0x388] ;  /* 0x0000e200ff4c7b82 */ /* 0x000e620000000a00 */
[----:B0-----:R-:W-:-:S04]  /*1d6a0*/  IMAD R79, R79, UR4, R78 ;  /* 0x000000044f4f7c24 */ /* 0x001fc8000f8e024e */
[----:B-1----:R-:W-:-:S05]  /*1d6b0*/  IMAD.WIDE.U32 R76, R79, 0x4, R76 ;  /* 0x000000044f4c7825 */ /* 0x002fca00078e004c */
[----:B------:R1:W-:Y:S01]  /*1d6c0*/  STG.E desc[UR6][R76.64], R51 ;  /* 0x000000334c007986 */ /* 0x0003e2000c101906 */
[----:B------:R-:W-:Y:S05]  /*1d6d0*/  @!P0 BRA `(.L_x_84) ;  /* 0xffffff90003c8947 */ /* 0x000fea000383ffff */
[----:B------:R-:W-:Y:S05]  /*1d6e0*/  BSYNC.RECONVERGENT B3 ;  /* 0x0000000000037941 */ /* 0x000fea0003800200 */
.L_x_73:
[----:B------:R-:W-:Y:S05]  /*1d6f0*/  @!P2 BRA `(.L_x_85) ;  /* 0xffffff880030a947 */ /* 0x000fea000383ffff */
[----:B------:R-:W-:Y:S05]  /*1d700*/  EXIT ;  /* 0x000000000000794d */ /* 0x000fea0003800000 */
        .weak           $__internal_0_$__cuda_sm3x_div_rn_noftz_f32_slowpath
        .type           $__internal_0_$__cuda_sm3x_div_rn_noftz_f32_slowpath,@function
        .size           $__internal_0_$__cuda_sm3x_div_rn_noftz_f32_slowpath,(.L_x_173 - $__internal_0_$__cuda_sm3x_div_rn_noftz_f32_slowpath)
$__internal_0_$__cuda_sm3x_div_rn_noftz_f32_slowpath:
[--C-:B------:R-:W-:Y:S01]  /*1d710*/  SHF.R.U32.HI R81, RZ, 0x17, R91.reuse ;  /* 0x00000017ff517819 */ /* 0x100fe2000001165b */
[----:B------:R-:W-:Y:S01]  /*1d720*/  BSSY.RECONVERGENT B1, `(.L_x_86) ;  /* 0x0000063000017945 */ /* 0x000fe20003800200 */
[----:B------:R-:W-:Y:S02]  /*1d730*/  SHF.R.U32.HI R77, RZ, 0x17, R76 ;  /* 0x00000017ff4d7819 */ /* 0x000fe4000001164c */
[----:B------:R-:W-:Y:S02]  /*1d740*/  LOP3.LUT R86, R81, 0xff, RZ, 0xc0, !PT ;  /* 0x000000ff51567812 */ /* 0x000fe400078ec0ff */
[----:B------:R-:W-:Y:S01]  /*1d750*/  LOP3.LUT R84, R77, 0xff, RZ, 0xc0, !PT ;  /* 0x000000ff4d547812 */ /* 0x000fe200078ec0ff */
[----:B------:R-:W-:Y:S01]  /*1d760*/  IMAD.MOV.U32 R77, RZ, RZ, R91 ;  /* 0x000000ffff4d7224 */ /* 0x000fe200078e005b */
[----:B------:R-:W-:Y:S02]  /*1d770*/  IADD3 R83, PT, PT, R86, -0x1, RZ ;  /* 0xffffffff56537810 */ /* 0x000fe40007ffe0ff */
[----:B------:R-:W-:-:S02]  /*1d780*/  IADD3 R82, PT, PT, R84, -0x1, RZ ;  /* 0xffffffff54527810 */ /* 0x000fc40007ffe0ff */
[----:B------:R-:W-:-:S04]  /*1d790*/  ISETP.GT.U32.AND P0, PT, R83, 0xfd, PT ;  /* 0x000000fd5300780c */ /* 0x000fc80003f04070 */
[----:B------:R-:W-:-:S13]  /*1d7a0*/  ISETP.GT.U32.OR P0, PT, R82, 0xfd, P0 ;  /* 0x000000fd5200780c */ /* 0x000fda0000704470 */
[----:B------:R-:W-:Y:S01]  /*1d7b0*/  @!P0 MOV R81, RZ ;  /* 0x000000ff00518202 */ /* 0x000fe20000000f00 */
[----:B------:R-:W-:Y:S06]  /*1d7c0*/  @!P0 BRA `(.L_x_87) ;  /* 0x00000000005c8947 */ /* 0x000fec0003800000 */
[----:B------:R-:W-:Y:S02]  /*1d7d0*/  FSETP.GTU.FTZ.AND P0, PT, |R76|, +INF , PT ;  /* 0x7f8000004c00780b */ /* 0x000fe40003f1c200 */
[----:B------:R-:W-:-:S04]  /*1d7e0*/  FSETP.GTU.FTZ.AND P1, PT, |R91|, +INF , PT ;  /* 0x7f8000005b00780b */ /* 0x000fc80003f3c200 */
[----:B------:R-:W-:-:S13]  /*1d7f0*/  PLOP3.LUT P0, PT, P0, P1, PT, 0xf8, 0x8f ;  /* 0x00000000008f781c */ /* 0x000fda0000703f70 */
[----:B------:R-:W-:Y:S05]  /*1d800*/  @P0 BRA `(.L_x_88) ;  /* 0x00000004004c0947 */ /* 0x000fea0003800000 */
[----:B------:R-:W-:-:S13]  /*1d810*/  LOP3.LUT P0, RZ, R77, 0x7fffffff, R76, 0xc8, !PT ;  /* 0x7fffffff4dff7812 */ /* 0x000fda000780c84c */
[----:B------:R-:W-:Y:S05]  /*1d820*/  @!P0 BRA `(.L_x_89) ;  /* 0x00000004003c8947 */ /* 0x000fea0003800000 */
[C---:B------:R-:W-:Y:S02]  /*1d830*/  FSETP.NEU.FTZ.AND P3, PT, |R76|.reuse, +INF , PT ;  /* 0x7f8000004c00780b */ /* 0x040fe40003f7d200 */
[----:B------:R-:W-:Y:S02]  /*1d840*/  FSETP.NEU.FTZ.AND P1, PT, |R91|, +INF , PT ;  /* 0x7f8000005b00780b */ /* 0x000fe40003f3d200 */
[----:B------:R-:W-:-:S11]  /*1d850*/  FSETP.NEU.FTZ.AND P0, PT, |R76|, +INF , PT ;  /* 0x7f8000004c00780b */ /* 0x000fd60003f1d200 */
[----:B------:R-:W-:Y:S05]  /*1d860*/  @!P1 BRA !P3, `(.L_x_89) ;  /* 0x00000004002c9947 */ /* 0x000fea0005800000 */
[----:B------:R-:W-:-:S04]  /*1d870*/  LOP3.LUT P3, RZ, R76, 0x7fffffff, RZ, 0xc0, !PT ;  /* 0x7fffffff4cff7812 */ /* 0x000fc8000786c0ff */
[----:B------:R-:W-:-:S13]  /*1d880*/  PLOP3.LUT P1, PT, P1, P3, PT, 0x2f, 0xf2 ;  /* 0x0000000000f2781c */ /* 0x000fda0000f26577 */
[----:B------:R-:W-:Y:S05]  /*1d890*/  @P1 BRA `(.L_x_90) ;  /* 0x0000000400181947 */ /* 0x000fea0003800000 */
[----:B------:R-:W-:-:S04]  /*1d8a0*/  LOP3.LUT P1, RZ, R77, 0x7fffffff, RZ, 0xc0, !PT ;  /* 0x7fffffff4dff7812 */ /* 0x000fc8000782c0ff */
[----:B------:R-:W-:-:S13]  /*1d8b0*/  PLOP3.LUT P0, PT, P0, P1, PT, 0x2f, 0xf2 ;  /* 0x0000000000f2781c */ /* 0x000fda0000702577 */
[----:B------:R-:W-:Y:S05]  /*1d8c0*/  @P0 BRA `(.L_x_91) ;  /* 0x0000000400000947 */ /* 0x000fea0003800000 */
[----:B------:R-:W-:Y:S02]  /*1d8d0*/  ISETP.GE.AND P0, PT, R82, RZ, PT ;  /* 0x000000ff5200720c */ /* 0x000fe40003f06270 */
[----:B------:R-:W-:-:S11]  /*1d8e0*/  ISETP.GE.AND P1, PT, R83, RZ, PT ;  /* 0x000000ff5300720c */ /* 0x000fd60003f26270 */
[----:B------:R-:W-:Y:S01]  /*1d8f0*/  @P0 MOV R81, RZ ;  /* 0x000000ff00510202 */ /* 0x000fe20000000f00 */
[----:B------:R-:W-:Y:S01]  /*1d900*/  @!P0 FFMA R76, R76, 1.84467440737095516160e+19, RZ ;  /* 0x5f8000004c4c8823 */ /* 0x000fe200000000ff */
[----:B------:R-:W-:Y:S01]  /*1d910*/  @!P0 MOV R81, 0xffffffc0 ;  /* 0xffffffc000518802 */ /* 0x000fe20000000f00 */
[----:B------:R-:W-:-:S04]  /*1d920*/  @!P1 FFMA R77, R91, 1.84467440737095516160e+19, RZ ;  /* 0x5f8000005b4d9823 */ /* 0x000fc800000000ff */
[----:B------:R-:W-:-:S07]  /*1d930*/  @!P1 VIADD R81, R81, 0x40 ;  /* 0x0000004051519836 */ /* 0x000fce0000000000 */
.L_x_87:
[----:B------:R-:W-:Y:S01]  /*1d940*/  LEA R82, R86, 0xc0800000, 0x17 ;  /* 0xc080000056527811 */ /* 0x000fe200078eb8ff */
[----:B------:R-:W-:Y:S03]  /*1d950*/  BSSY.RECONVERGENT B2, `(.L_x_92) ;  /* 0x0000036000027945 */ /* 0x000fe60003800200 */
[----:B------:R-:W-:Y:S02]  /*1d960*/  IADD3 R82, PT, PT, -R82, R77, RZ ;  /* 0x0000004d52527210 */ /* 0x000fe40007ffe1ff */
[----:B------:R-:W-:Y:S02]  /*1d970*/  IADD3 R77, PT, PT, R84, -0x7f, RZ ;  /* 0xffffff81544d7810 */ /* 0x000fe40007ffe0ff */
[----:B------:R0:W1:Y:S01]  /*1d980*/  MUFU.RCP R83, R82 ;  /* 0x0000005200537308 */ /* 0x0000620000001000 */
[----:B------:R-:W-:Y:S02]  /*1d990*/  FADD.FTZ R85, -R82, -RZ ;  /* 0x800000ff52557221 */ /* 0x000fe40000010100 */
[C---:B------:R-:W-:Y:S01]  /*1d9a0*/  IMAD R76, R77.reuse, -0x800000, R76 ;  /* 0xff8000004d4c7824 */ /* 0x040fe200078e024c */
[----:B0-----:R-:W-:-:S04]  /*1d9b0*/  IADD3 R82, PT, PT, R77, 0x7f, -R86 ;  /* 0x0000007f4d527810 */ /* 0x001fc80007ffe856 */
[----:B------:R-:W-:Y:S01]  /*1d9c0*/  IADD3 R82, PT, PT, R82, R81, RZ ;  /* 0x0000005152527210 */ /* 0x000fe20007ffe0ff */
[----:B-1----:R-:W-:-:S04]  /*1d9d0*/  FFMA R84, R83, R85, 1 ;  /* 0x3f80000053547423 */ /* 0x002fc80000000055 */
[----:B------:R-:W-:-:S04]  /*1d9e0*/  FFMA R88, R83, R84, R83 ;  /* 0x0000005453587223 */ /* 0x000fc80000000053 */
[----:B------:R-:W-:-:S04]  /*1d9f0*/  FFMA R83, R76, R88, RZ ;  /* 0x000000584c537223 */ /* 0x000fc800000000ff */
[----:B------:R-:W-:-:S04]  /*1da00*/  FFMA R84, R85, R83, R76 ;  /* 0x0000005355547223 */ /* 0x000fc8000000004c */
[----:B------:R-:W-:-:S04]  /*1da10*/  FFMA R87, R88, R84, R83 ;  /* 0x0000005458577223 */ /* 0x000fc80000000053 */
[----:B------:R-:W-:-:S04]  /*1da20*/  FFMA R84, R85, R87, R76 ;  /* 0x0000005755547223 */ /* 0x000fc8000000004c */
[----:B------:R-:W-:-:S05]  /*1da30*/  FFMA R83, R88, R84, R87 ;  /* 0x0000005458537223 */ /* 0x000fca0000000057 */
[----:B------:R-:W-:-:S04]  /*1da40*/  SHF.R.U32.HI R76, RZ, 0x17, R83 ;  /* 0x00000017ff4c7819 */ /* 0x000fc80000011653 */
[----:B------:R-:W-:-:S05]  /*1da50*/  LOP3.LUT R76, R76, 0xff, RZ, 0xc0, !PT ;  /* 0x000000ff4c4c7812 */ /* 0x000fca00078ec0ff */
[----:B------:R-:W-:-:S05]  /*1da60*/  IMAD.IADD R85, R76, 0x1, R82 ;  /* 0x000000014c557824 */ /* 0x000fca00078e0252 */
[----:B------:R-:W-:-:S04]  /*1da70*/  IADD3 R76, PT, PT, R85, -0x1, RZ ;  /* 0xffffffff554c7810 */ /* 0x000fc80007ffe0ff */
[----:B------:R-:W-:-:S13]  /*1da80*/  ISETP.GE.U32.AND P0, PT, R76, 0xfe, PT ;  /* 0x000000fe4c00780c */ /* 0x000fda0003f06070 */
[----:B------:R-:W-:Y:S05]  /*1da90*/  @!P0 BRA `(.L_x_93) ;  /* 0x0000000000808947 */ /* 0x000fea0003800000 */
[----:B------:R-:W-:-:S13]  /*1daa0*/  ISETP.GT.AND P0, PT, R85, 0xfe, PT ;  /* 0x000000fe5500780c */ /* 0x000fda0003f04270 */
[----:B------:R-:W-:Y:S05]  /*1dab0*/  @P0 BRA `(.L_x_94) ;  /* 0x00000000006c0947 */ /* 0x000fea0003800000 */
[----:B------:R-:W-:-:S13]  /*1dac0*/  ISETP.GE.AND P0, PT, R85, 0x1, PT ;  /* 0x000000015500780c */ /* 0x000fda0003f06270 */
[----:B------:R-:W-:Y:S05]  /*1dad0*/  @P0 BRA `(.L_x_95) ;  /* 0x0000000000740947 */ /* 0x000fea0003800000 */
[----:B------:R-:W-:Y:S02]  /*1dae0*/  ISETP.GE.AND P0, PT, R85, -0x18, PT ;  /* 0xffffffe85500780c */ /* 0x000fe40003f06270 */
[----:B------:R-:W-:-:S11]  /*1daf0*/  LOP3.LUT R83, R83, 0x80000000, RZ, 0xc0, !PT ;  /* 0x8000000053537812 */ /* 0x000fd600078ec0ff */
[----:B------:R-:W-:Y:S05]  /*1db00*/  @!P0 BRA `(.L_x_95) ;  /* 0x0000000000688947 */ /* 0x000fea0003800000 */
[CCC-:B------:R-:W-:Y:S01]  /*1db10*/  FFMA.RZ R76, R88.reuse, R84.reuse, R87.reuse ;  /* 0x00000054584c7223 */ /* 0x1c0fe2000000c057 */
[C---:B------:R-:W-:Y:S01]  /*1db20*/  IADD3 R82, PT, PT, R85.reuse, 0x20, RZ ;  /* 0x0000002055527810 */ /* 0x040fe20007ffe0ff */
[-CC-:B------:R-:W-:Y:S01]  /*1db30*/  FFMA.RM R77, R88, R84.reuse, R87.reuse ;  /* 0x00000054584d7223 */ /* 0x180fe20000004057 */
[C---:B------:R-:W-:Y:S02]  /*1db40*/  ISETP.NE.AND P3, PT, R85.reuse, RZ, PT ;  /* 0x000000ff5500720c */ /* 0x040fe40003f65270 */
[----:B------:R-:W-:Y:S01]  /*1db50*/  LOP3.LUT R81, R76, 0x7fffff, RZ, 0xc0, !PT ;  /* 0x007fffff4c517812 */ /* 0x000fe200078ec0ff */
[----:B------:R-:W-:Y:S01]  /*1db60*/  FFMA.RP R76, R88, R84, R87 ;  /* 0x00000054584c7223 */ /* 0x000fe20000008057 */
[----:B------:R-:W-:Y:S02]  /*1db70*/  ISETP.NE.AND P1, PT, R85, RZ, PT ;  /* 0x000000ff5500720c */ /* 0x000fe40003f25270 */
[----:B------:R-:W-:Y:S02]  /*1db80*/  LOP3.LUT R81, R81, 0x800000, RZ, 0xfc, !PT ;  /* 0x0080000051517812 */ /* 0x000fe400078efcff */
[----:B------:R-:W-:-:S02]  /*1db90*/  IADD3 R84, PT, PT, -R85, RZ, RZ ;  /* 0x000000ff55547210 */ /* 0x000fc40007ffe1ff */
[----:B------:R-:W-:Y:S02]  /*1dba0*/  SHF.L.U32 R82, R81, R82, RZ ;  /* 0x0000005251527219 */ /* 0x000fe400000006ff */
[----:B------:R-:W-:Y:S02]  /*1dbb0*/  FSETP.NEU.FTZ.AND P0, PT, R76, R77, PT ;  /* 0x0000004d4c00720b */ /* 0x000fe40003f1d000 */
[----:B------:R-:W-:Y:S02]  /*1dbc0*/  SEL R76, R84, RZ, P3 ;  /* 0x000000ff544c7207 */ /* 0x000fe40001800000 */
[----:B------:R-:W-:Y:S02]  /*1dbd0*/  ISETP.NE.AND P1, PT, R82, RZ, P1 ;  /* 0x000000ff5200720c */ /* 0x000fe40000f25270 */
[----:B------:R-:W-:Y:S02]  /*1dbe0*/  SHF.R.U32.HI R76, RZ, R76, R81 ;  /* 0x0000004cff4c7219 */ /* 0x000fe40000011651 */
[----:B------:R-:W-:-:S02]  /*1dbf0*/  PLOP3.LUT P0, PT, P0, P1, PT, 0xf8, 0x8f ;  /* 0x00000000008f781c */ /* 0x000fc40000703f70 */
[----:B------:R-:W-:Y:S02]  /*1dc00*/  SHF.R.U32.HI R82, RZ, 0x1, R76 ;  /* 0x00000001ff527819 */ /* 0x000fe4000001164c */
[----:B------:R-:W-:-:S04]  /*1dc10*/  SEL R77, RZ, 0x1, !P0 ;  /* 0x00000001ff4d7807 */ /* 0x000fc80004000000 */
[----:B------:R-:W-:-:S04]  /*1dc20*/  LOP3.LUT R77, R77, 0x1, R82, 0xf8, !PT ;  /* 0x000000014d4d7812 */ /* 0x000fc800078ef852 */
[----:B------:R-:W-:-:S05]  /*1dc30*/  LOP3.LUT R77, R77, R76, RZ, 0xc0, !PT ;  /* 0x0000004c4d4d7212 */ /* 0x000fca00078ec0ff */
[----:B------:R-:W-:-:S05]  /*1dc40*/  IMAD.IADD R82, R82, 0x1, R77 ;  /* 0x0000000152527824 */ /* 0x000fca00078e024d */
[----:B------:R-:W-:Y:S01]  /*1dc50*/  LOP3.LUT R83, R82, R83, RZ, 0xfc, !PT ;  /* 0x0000005352537212 */ /* 0x000fe200078efcff */
[----:B------:R-:W-:Y:S06]  /*1dc60*/  BRA `(.L_x_95) ;  /* 0x0000000000107947 */ /* 0x000fec0003800000 */
.L_x_94:
[----:B------:R-:W-:-:S04]  /*1dc70*/  LOP3.LUT R83, R83, 0x80000000, RZ, 0xc0, !PT ;  /* 0x8000000053537812 */ /* 0x000fc800078ec0ff */
[----:B------:R-:W-:Y:S01]  /*1dc80*/  LOP3.LUT R83, R83, 0x7f800000, RZ, 0xfc, !PT ;  /* 0x7f80000053537812 */ /* 0x000fe200078efcff */
[----:B------:R-:W-:Y:S06]  /*1dc90*/  BRA `(.L_x_95) ;  /* 0x0000000000047947 */ /* 0x000fec0003800000 */
.L_x_93:
[----:B------:R-:W-:-:S07]  /*1dca0*/  LEA R83, R82, R83, 0x17 ;  /* 0x0000005352537211 */ /* 0x000fce00078eb8ff */
.L_x_95:
[----:B------:R-:W-:Y:S05]  /*1dcb0*/  BSYNC.RECONVERGENT B2 ;  /* 0x0000000000027941 */ /* 0x000fea0003800200 */
.L_x_92:
[----:B------:R-:W-:Y:S05]  /*1dcc0*/  BRA `(.L_x_96) ;  /* 0x0000000000207947 */ /* 0x000fea0003800000 */
.L_x_91:
[----:B------:R-:W-:-:S04]  /*1dcd0*/  LOP3.LUT R76, R77, 0x80000000, R76, 0x48, !PT ;  /* 0x800000004d4c7812 */ /* 0x000fc800078e484c */
[----:B------:R-:W-:Y:S01]  /*1dce0*/  LOP3.LUT R83, R76, 0x7f800000, RZ, 0xfc, !PT ;  /* 0x7f8000004c537812 */ /* 0x000fe200078efcff */
[----:B------:R-:W-:Y:S06]  /*1dcf0*/  BRA `(.L_x_96) ;  /* 0x0000000000147947 */ /* 0x000fec0003800000 */
.L_x_90:
[----:B------:R-:W-:Y:S01]  /*1dd00*/  LOP3.LUT R83, R77, 0x80000000, R76, 0x48, !PT ;  /* 0x800000004d537812 */ /* 0x000fe200078e484c */
[----:B------:R-:W-:Y:S06]  /*1dd10*/  BRA `(.L_x_96) ;  /* 0x00000000000c7947 */ /* 0x000fec0003800000 */
.L_x_89:
[----:B------:R-:W0:Y:S01]  /*1dd20*/  MUFU.RSQ R83, -QNAN ;  /* 0xffc0000000537908 */ /* 0x000e220000001400 */
[----:B------:R-:W-:Y:S05]  /*1dd30*/  BRA `(.L_x_96) ;  /* 0x0000000000047947 */ /* 0x000fea0003800000 */
.L_x_88:
[----:B------:R-:W-:-:S07]  /*1dd40*/  FADD.FTZ R83, R76, R91 ;  /* 0x0000005b4c537221 */ /* 0x000fce0000010000 */
.L_x_96:
[----:B------:R-:W-:Y:S05]  /*1dd50*/  BSYNC.RECONVERGENT B1 ;  /* 0x0000000000017941 */ /* 0x000fea0003800200 */
.L_x_86:
[----:B------:R-:W-:Y:S01]  /*1dd60*/  HFMA2 R77, -RZ, RZ, 0, 0 ;  /* 0x00000000ff4d7431 */ /* 0x000fe200000001ff */
[----:B------:R-:W-:-:S04]  /*1dd70*/  MOV R76, R78 ;  /* 0x0000004e004c7202 */ /* 0x000fc80000000f00 */
[----:B0-----:R-:W-:Y:S05]  /*1dd80*/  RET.REL.NODEC R76 `(_Z30get_monoliths_world_per_threadiiPf) ;  /* 0xfffffe204c9c7950 */ /* 0x001fea0003c3ffff */
.L_x_97:
[----:B------:R-:W-:-:S00]  /*1dd90*/  BRA `(.L_x_97) ;  /* 0xfffffffc00fc7947 */ /* 0x000fc0000383ffff */
[----:B------:R-:W-:-:S00]  /*1dda0*/  NOP ;  /* 0x0000000000007918 */ /* 0x000fc00000000000 */
        /* <DEDUP_REMOVED lines=13> */
.L_x_173:


//--------------------- .text._Z29get_monoliths_world_per_blockiiPf --------------------------
	.section	.text._Z29get_monoliths_world_per_blockiiPf,"ax",@progbits
	.align	128
        .global         _Z29get_monoliths_world_per_blockiiPf
        .type           _Z29get_monoliths_world_per_blockiiPf,@function
        .size           _Z29get_monoliths_world_per_blockiiPf,(.L_x_174 - _Z29get_monoliths_world_per_blockiiPf)
        .other          _Z29get_monoliths_world_per_blockiiPf,@"STO_CUDA_ENTRY STV_DEFAULT"
_Z29get_monoliths_world_per_blockiiPf:
.text._Z29get_monoliths_world_per_blockiiPf:
[----:B------:R-:W0:Y:S01]  /*0000*/  LDC R1, c[0x0][0x37c] ;  /* 0x0000df00ff017b82 */ /* 0x000e220000000800 */
[----:B------:R-:W1:Y:S01]  /*0010*/  S2R R0, SR_TID.X ;  /* 0x0000000000007919 */ /* 0x000e620000002100 */
[----:B------:R-:W2:Y:S01]  /*0020*/  LDCU UR4, c[0x0][0x2f8] ;  /* 0x00005f00ff0477ac */ /* 0x000ea20008000800 */
[----:B0-----:R-:W-:Y:S01]  /*0030*/  IADD3 R1, PT, PT, R1, -0x8, RZ ;  /* 0xfffffff801017810 */ /* 0x001fe20007ffe0ff */
[----:B------:R-:W-:Y:S01]  /*0040*/  BSSY.RECONVERGENT B6, `(.L_x_98) ;  /* 0x00004d9000067945 */ /* 0x000fe20003800200 */
[----:B------:R-:W0:Y:S01]  /*0050*/  S2R R2, SR_CTAID.X ;  /* 0x0000000000027919 */ /* 0x000e220000002500 */
[----:B------:R-:W3:Y:S01]  /*0060*/  LDCU UR5, c[0x0][0x2fc] ;  /* 0x00005f80ff0577ac */ /* 0x000ee20008000800 */
[----:B------:R-:W4:Y:S01]  /*0070*/  LDCU.64 UR36, c[0x0][0x358] ;  /* 0x00006b00ff2477ac */ /* 0x000f220008000a00 */
[----:B--2---:R-:W-:-:S04]  /*0080*/  IADD3 R6, P1, PT, R1, UR4, RZ ;  /* 0x0000000401067c10 */ /* 0x004fc8000ff3e0ff */
[----:B---3--:R-:W-:Y:S02]  /*0090*/  IADD3.X R7, PT, PT, RZ, UR5, RZ, P1, !PT ;  /* 0x00000005ff077c10 */ /* 0x008fe40008ffe4ff */
[----:B-1----:R-:W-:-:S13]  /*00a0*/  ISETP.NE.AND P0, PT, R0, RZ, PT ;  /* 0x000000ff0000720c */ /* 0x002fda0003f05270 */
[----:B0---4-:R-:W-:Y:S05]  /*00b0*/  @P0 BRA `(.L_x_99) ;  /* 0x0000004c00440947 */ /* 0x011fea0003800000 */
[----:B------:R-:W0:Y:S01]  /*00c0*/  LDCU UR4, c[0x0][0x380] ;  /* 0x00007000ff0477ac */ /* 0x000e220008000800 */
[----:B------:R-:W1:Y:S01]  /*00d0*/  S2UR UR5, SR_CgaCtaId ;  /* 0x00000000000579c3 */ /* 0x000e620000008800 */
[----:B------:R-:W-:Y:S02]  /*00e0*/  HFMA2 R4, -RZ, RZ, -0.56982421875, 0.000125885009765625 ;  /* 0xb88f0820ff047431 */ /* 0x000fe400000001ff */
[----:B------:R-:W-:Y:S02]  /*00f0*/  IMAD.MOV.U32 R5, RZ, RZ, 0x2851 ;  /* 0x00002851ff057424 */ /* 0x000fe400078e00ff */
[----:B0-----:R-:W-:Y:S01]  /*0100*/  VIADD R3, R2, UR4 ;  /* 0x0000000402037c36 */ /* 0x001fe20008000000 */
[----:B------:R-:W-:-:S04]  /*0110*/  UMOV UR4, 0x400 ;  /* 0x0000040000047882 */ /* 0x000fc80000000000 */
[----:B------:R-:W-:Y:S02]  /*0120*/  SHF.R.S32.HI R0, RZ, 0x1f, R3 ;  /* 0x0000001fff007819 */ /* 0x000fe40000011403 */
[----:B------:R-:W-:Y:S01]  /*0130*/  LOP3.LUT R9, R3, 0xdeece66d, RZ, 0x3c, !PT ;  /* 0xdeece66d03097812 */ /* 0x000fe200078e3cff */
[----:B-1----:R-:W-:Y:S01]  /*0140*/  ULEA UR4, UR5, UR4, 0x18 ;  /* 0x0000000405047291 */ /* 0x002fe2000f8ec0ff */
[----:B------:R-:W-:-:S03]  /*0150*/  LOP3.LUT R0, R0, 0x5, RZ, 0x3c, !PT ;  /* 0x0000000500007812 */ /* 0x000fc600078e3cff */
[----:B------:R-:W-:-:S04]  /*0160*/  IMAD.WIDE.U32 R4, R9, -0x6642877f, R4 ;  /* 0x99bd788109047825 */ /* 0x000fc800078e0004 */
[----:B------:R-:W-:Y:S02]  /*0170*/  IMAD R0, R0, -0x6642877f, RZ ;  /* 0x99bd788100007824 */ /* 0x000fe400078e02ff */
[----:B------:R-:W-:Y:S01]  /*0180*/  IMAD.U32 R16, RZ, RZ, UR4 ;  /* 0x00000004ff107e24 */ /* 0x000fe2000f8e00ff */
[----:B------:R-:W-:Y:S01]  /*0190*/  UMOV UR4, URZ ;  /* 0x000000ff00047c82 */ /* 0x000fe20008000000 */
[----:B------:R-:W-:Y:S01]  /*01a0*/  IMAD R9, R9, 0xe341, R0 ;  /* 0x0000e34109097824 */ /* 0x000fe200078e0200 */
[----:B------:R-:W-:-:S04]  /*01b0*/  MOV R0, R4 ;  /* 0x0000000400007202 */ /* 0x000fc80000000f00 */
[----:B------:R-:W-:-:S04]  /*01c0*/  IADD3 R5, PT, PT, R5, R9, RZ ;  /* 0x0000000905057210 */ /* 0x000fc80007ffe0ff */
[----:B------:R-:W-:-:S07]  /*01d0*/  LOP3.LUT R5, R5, 0xffff, RZ, 0xc0, !PT ;  /* 0x0000ffff05057812 */ /* 0x000fce00078ec0ff */
.L_x_107:
[----:B------:R-:W-:Y:S01]  /*01e0*/  R2UR UR6, R16 ;  /* 0x00000000100672ca */ /* 0x000fe200000e0000 */
[C---:B------:R-:W-:Y:S01]  /*01f0*/  IMAD R25, R5.reuse, -0x4b9ff597, RZ ;  /* 0xb4600a6905197824 */ /* 0x040fe200078e02ff */
[----:B0-----:R-:W-:Y:S01]  /*0200*/  MOV R18, 0x942de6ba ;  /* 0x942de6ba00127802 */ /* 0x001fe20000000f00 */
[C---:B------:R-:W-:Y:S01]  /*0210*/  IMAD R23, R5.reuse, -0x22633260, RZ ;  /* 0xdd9ccda005177824 */ /* 0x040fe200078e02ff */
[----:B------:R-:W-:Y:S01]  /*0220*/  MOV R12, 0x160 ;  /* 0x00000160000c7802 */ /* 0x000fe20000000f00 */
[C---:B------:R-:W-:Y:S01]  /*0230*/  IMAD R29, R5.reuse, 0x772c5f11, RZ ;  /* 0x772c5f11051d7824 */ /* 0x040fe200078e02ff */
[----:B------:R-:W-:Y:S01]  /*0240*/  MOV R13, 0x0 ;  /* 0x00000000000d7802 */ /* 0x000fe20000000f00 */
[C---:B------:R-:W-:Y:S01]  /*0250*/  IMAD R17, R5.reuse, -0x5ea76960, RZ ;  /* 0xa15896a005117824 */ /* 0x040fe200078e02ff */
[----:B------:R-:W-:Y:S01]  /*0260*/  MOV R15, 0x89712d38 ;  /* 0x89712d38000f7802 */ /* 0x000fe20000000f00 */
[C---:B------:R-:W-:Y:S01]  /*0270*/  IMAD R27, R5.reuse, 0x3749a7f9, RZ ;  /* 0x3749a7f9051b7824 */ /* 0x040fe200078e02ff */
[----:B-1----:R-:W-:Y:S01]  /*0280*/  MOV R10, 0x89cb27a0 ;  /* 0x89cb27a0000a7802 */ /* 0x002fe20000000f00 */
[----:B------:R-:W-:Y:S01]  /*0290*/  IMAD R21, R5, -0x60c7f860, RZ ;  /* 0x9f3807a005157824 */ /* 0x000fe200078e02ff */
[----:B------:R-:W-:Y:S01]  /*02a0*/  MOV R8, 0x559c57e0 ;  /* 0x559c57e000087802 */ /* 0x000fe20000000f00 */
[----:B------:R-:W-:Y:S01]  /*02b0*/  IMAD.MOV.U32 R19, RZ, RZ, 0x40 ;  /* 0x00000040ff137424 */ /* 0x000fe200078e00ff */
[----:B------:R-:W-:Y:S01]  /*02c0*/  MOV R9, 0x630baad2 ;  /* 0x630baad200097802 */ /* 0x000fe20000000f00 */
[----:B------:R-:W-:Y:S01]  /*02d0*/  IMAD.MOV.U32 R14, RZ, RZ, 0x73c4cd04 ;  /* 0x73c4cd04ff0e7424 */ /* 0x000fe200078e00ff */
[----:B------:R-:W-:Y:S01]  /*02e0*/  MOV R5, 0x699d1761 ;  /* 0x699d176100057802 */ /* 0x000fe20000000f00 */
[----:B------:R-:W-:Y:S01]  /*02f0*/  IMAD.MOV.U32 R11, RZ, RZ, 0x2501550a ;  /* 0x2501550aff0b7424 */ /* 0x000fe200078e00ff */
[----:B------:R-:W-:Y:S01]  /*0300*/  UIMAD UR6, UR4, 0x10c, UR6 ;  /* 0x0000010c040678a4 */ /* 0x000fe2000f8e0206 */
[----:B------:R-:W-:Y:S01]  /*0310*/  IMAD.MOV.U32 R4, RZ, RZ, 0x7168255e ;  /* 0x7168255eff047424 */ /* 0x000fe200078e00ff */
[----:B------:R-:W-:Y:S01]  /*0320*/  MOV R20, 0x3020100 ;  /* 0x0302010000147802 */ /* 0x000fe20000000f00 */
[C---:B------:R-:W-:Y:S01]  /*0330*/  IMAD R25, R0.reuse, 0x7760bb20, R25 ;  /* 0x7760bb2000197824 */ /* 0x040fe200078e0219 */
[----:B------:R-:W-:Y:S01]  /*0340*/  MOV R24, 0xb0a0908 ;  /* 0x0b0a090800187802 */ /* 0x000fe20000000f00 */
[C---:B------:R-:W-:Y:S01]  /*0350*/  IMAD.WIDE.U32 R18, R0.reuse, -0x4b9ff597, R18 ;  /* 0xb4600a6900127825 */ /* 0x040fe200078e0012 */
[----:B------:R-:W-:Y:S01]  /*0360*/  MOV R28, 0x17161514 ;  /* 0x17161514001c7802 */ /* 0x000fe20000000f00 */
[----:B------:R-:W-:Y:S01]  /*0370*/  UIADD3 UR4, UPT, UPT, UR4, 0x1, URZ ;  /* 0x0000000104047890 */ /* 0x000fe2000fffe0ff */
[----:B------:R-:W-:Y:S01]  /*0380*/  MOV R30, 0x1b1a1918 ;  /* 0x1b1a1918001e7802 */ /* 0x000fe20000000f00 */
[C---:B------:R-:W-:Y:S01]  /*0390*/  IMAD R23, R0.reuse, 0xbb, R23 ;  /* 0x000000bb00177824 */ /* 0x040fe200078e0217 */
[----:B------:R-:W-:Y:S01]  /*03a0*/  IADD3 R25, PT, PT, R19, R25, RZ ;  /* 0x0000001913197210 */ /* 0x000fe20007ffe0ff */
[C---:B------:R-:W-:Y:S01]  /*03b0*/  IMAD.WIDE.U32 R12, R0.reuse, -0x22633260, R12 ;  /* 0xdd9ccda0000c7825 */ /* 0x040fe200078e000c */
[----:B------:R0:W-:Y:S01]  /*03c0*/  STS [UR6], R20 ;  /* 0x00000014ff007988 */ /* 0x0001e20008000806 */
[----:B------:R-:W-:Y:S01]  /*03d0*/  MOV R32, 0x2f2e2d2c ;  /* 0x2f2e2d2c00207802 */ /* 0x000fe20000000f00 */
[----:B------:R-:W-:Y:S01]  /*03e0*/  UISETP.NE.AND UP0, UPT, UR4, 0xa, UPT ;  /* 0x0000000a0400788c */ /* 0x000fe2000bf05270 */
[----:B------:R-:W-:Y:S01]  /*03f0*/  IMAD R29, R0, 0x530f32eb, R29 ;  /* 0x530f32eb001d7824 */ /* 0x000fe200078e021d */
[----:B------:R-:W-:Y:S01]  /*0400*/  SHF.R.U64 R18, R18, 0x15, R25 ;  /* 0x0000001512127819 */ /* 0x000fe20000001219 */
[C---:B------:R-:W-:Y:S01]  /*0410*/  IMAD.WIDE.U32 R14, R0.reuse, 0x772c5f11, R14 ;  /* 0x772c5f11000e7825 */ /* 0x040fe200078e000e */
[----:B------:R-:W-:Y:S01]  /*0420*/  IADD3 R23, PT, PT, R13, R23, RZ ;  /* 0x000000170d177210 */ /* 0x000fe20007ffe0ff */
[----:B------:R-:W-:Y:S01]  /*0430*/  STS [UR6+0x8], R24 ;  /* 0x00000818ff007988 */ /* 0x000fe20008000806 */
[----:B0-----:R-:W-:Y:S01]  /*0440*/  MOV R20, 0x23222120 ;  /* 0x2322212000147802 */ /* 0x001fe20000000f00 */
[C---:B------:R-:W-:Y:S01]  /*0450*/  IMAD R17, R0.reuse, 0x181a9317, R17 ;  /* 0x181a931700117824 */ /* 0x040fe200078e0211 */
[----:B------:R-:W-:Y:S01]  /*0460*/  IADD3 R29, PT, PT, R15, R29, RZ ;  /* 0x0000001d0f1d7210 */ /* 0x000fe20007ffe0ff */
[----:B------:R-:W-:Y:S01]  /*0470*/  IMAD.WIDE.U32 R10, R0, -0x5ea76960, R10 ;  /* 0xa15896a0000a7825 */ /* 0x000fe200078e000a */
[----:B------:R-:W-:Y:S01]  /*0480*/  LOP3.LUT R15, R18, 0x7ffffff, RZ, 0xc0, !PT ;  /* 0x07ffffff120f7812 */ /* 0x000fe200078ec0ff */
[----:B------:R0:W-:Y:S01]  /*0490*/  STS [UR6+0x20], R20 ;  /* 0x00002014ff007988 */ /* 0x0001e20008000806 */
[----:B------:R-:W-:Y:S01]  /*04a0*/  SHF.R.U64 R14, R14, 0x15, R29 ;  /* 0x000000150e0e7819 */ /* 0x000fe2000000121d */
[C---:B------:R-:W-:Y:S01]  /*04b0*/  IMAD R27, R0.reuse, 0x2dae45d7, R27 ;  /* 0x2dae45d7001b7824 */ /* 0x040fe200078e021b */
[----:B------:R-:W-:Y:S01]  /*04c0*/  IADD3 R17, PT, PT, R11, R17, RZ ;  /* 0x000000110b117210 */ /* 0x000fe20007ffe0ff */
[C---:B------:R-:W-:Y:S01]  /*04d0*/  IMAD R21, R0.reuse, 0x700dc01f, R21 ;  /* 0x700dc01f00157824 */ /* 0x040fe200078e0215 */
[----:B------:R-:W-:Y:S01]  /*04e0*/  LOP3.LUT R12, R15, 0xf8000000, R12, 0xf8, !PT ;  /* 0xf80000000f0c7812 */ /* 0x000fe200078ef80c */
[C---:B------:R-:W-:Y:S01]  /*04f0*/  IMAD.WIDE.U32 R8, R0.reuse, -0x60c7f860, R8 ;  /* 0x9f3807a000087825 */ /* 0x040fe200078e0008 */
[----:B------:R-:W-:Y:S01]  /*0500*/  LOP3.LUT R13, R23, 0x1fffff, RZ, 0xc0, !PT ;  /* 0x001fffff170d7812 */ /* 0x000fe200078ec0ff */
[----:B------:R-:W-:Y:S01]  /*0510*/  STS [UR6+0x14], R28 ;  /* 0x0000141cff007988 */ /* 0x000fe20008000806 */
[----:B------:R-:W-:Y:S01]  /*0520*/  LOP3.LUT R11, R17, 0x1fffff, RZ, 0xc0, !PT ;  /* 0x001fffff110b7812 */ /* 0x000fe200078ec0ff */
[----:B------:R-:W-:Y:S01]  /*0530*/  IMAD.WIDE.U32 R4, R0, 0x3749a7f9, R4 ;  /* 0x3749a7f900047825 */ /* 0x000fe200078e0004 */
[----:B------:R-:W-:Y:S01]  /*0540*/  MOV R0, 0xf0e0d0c ;  /* 0x0f0e0d0c00007802 */ /* 0x000fe20000000f00 */
[----:B------:R-:W-:Y:S01]  /*0550*/  STS [UR6+0x18], R30 ;  /* 0x0000181eff007988 */ /* 0x000fe20008000806 */
[----:B------:R-:W-:Y:S01]  /*0560*/  IADD3 R21, PT, PT, R9, R21, RZ ;  /* 0x0000001509157210 */ /* 0x000fe20007ffe0ff */
[----:B------:R-:W1:Y:S01]  /*0570*/  I2F.F64.U64 R12, R12 ;  /* 0x0000000c000c7312 */ /* 0x000e620000301800 */
[----:B------:R-:W-:Y:S01]  /*0580*/  IADD3 R27, PT, PT, R5, R27, RZ ;  /* 0x0000001b051b7210 */ /* 0x000fe20007ffe0ff */
[----:B------:R2:W-:Y:S01]  /*0590*/  STS [UR6+0xc], R0 ;  /* 0x00000c00ff007988 */ /* 0x0005e20008000806 */
[----:B------:R-:W-:Y:S01]  /*05a0*/  LOP3.LUT R5, R14, 0x7ffffff, RZ, 0xc0, !PT ;  /* 0x07ffffff0e057812 */ /* 0x000fe200078ec0ff */
[----:B------:R-:W-:Y:S01]  /*05b0*/  IMAD.MOV.U32 R22, RZ, RZ, 0x7060504 ;  /* 0x07060504ff167424 */ /* 0x000fe200078e00ff */
[----:B0-----:R-:W-:Y:S01]  /*05c0*/  MOV R20, 0x4b4a4948 ;  /* 0x4b4a494800147802 */ /* 0x001fe20000000f00 */
[----:B------:R-:W-:Y:S01]  /*05d0*/  IMAD.MOV.U32 R26, RZ, RZ, 0x13121110 ;  /* 0x13121110ff1a7424 */ /* 0x000fe200078e00ff */
[----:B------:R-:W-:Y:S01]  /*05e0*/  LOP3.LUT R10, R5, 0xf8000000, R10, 0xf8, !PT ;  /* 0xf8000000050a7812 */ /* 0x000fe200078ef80a */
[----:B------:R-:W-:Y:S01]  /*05f0*/  IMAD.MOV.U32 R31, RZ, RZ, 0x1f1e1d1c ;  /* 0x1f1e1d1cff1f7424 */ /* 0x000fe200078e00ff */
[----:B------:R-:W-:Y:S01]  /*0600*/  LOP3.LUT R5, R27, 0xffff, RZ, 0xc0, !PT ;  /* 0x0000ffff1b057812 */ /* 0x000fe200078ec0ff */
[----:B--2---:R-:W-:Y:S01]  /*0610*/  IMAD.MOV.U32 R0, RZ, RZ, 0x37363534 ;  /* 0x37363534ff007424 */ /* 0x004fe200078e00ff */
[----:B------:R0:W-:Y:S01]  /*0620*/  STS [UR6+0x4], R22 ;  /* 0x00000416ff007988 */ /* 0x0001e20008000806 */
[----:B------:R-:W-:Y:S01]  /*0630*/  IMAD.MOV.U32 R24, RZ, RZ, 0x2b2a2928 ;  /* 0x2b2a2928ff187424 */ /* 0x000fe200078e00ff */
[----:B------:R-:W-:Y:S01]  /*0640*/  SHF.R.U64 R9, R4, 0x15, R5 ;  /* 0x0000001504097819 */ /* 0x000fe20000001205 */
[----:B------:R-:W2:Y:S01]  /*0650*/  I2F.F64.U64 R10, R10 ;  /* 0x0000000a000a7312 */ /* 0x000ea20000301800 */
[----:B------:R3:W-:Y:S01]  /*0660*/  STS [UR6+0x34], R0 ;  /* 0x00003400ff007988 */ /* 0x0007e20008000806 */
[----:B-1----:R-:W-:Y:S01]  /*0670*/  DMUL R12, R12, 1.1102230246251565404e-16 ;  /* 0x3ca000000c0c7828 */ /* 0x002fe20000000000 */
[----:B------:R-:W-:Y:S01]  /*0680*/  LOP3.LUT R8, R9, 0xf8000000, R8, 0xf8, !PT ;  /* 0xf800000009087812 */ /* 0x000fe200078ef808 */
[----:B------:R-:W-:Y:S01]  /*0690*/  IMAD.MOV.U32 R30, RZ, RZ, 0x43424140 ;  /* 0x43424140ff1e7424 */ /* 0x000fe200078e00ff */
[----:B0-----:R-:W-:Y:S01]  /*06a0*/  MOV R22, 0x27262524 ;  /* 0x2726252400167802 */ /* 0x001fe20000000f00 */
[----:B------:R0:W-:Y:S01]  /*06b0*/  STS [UR6+0x48], R20 ;  /* 0x00004814ff007988 */ /* 0x0001e20008000806 */
[----:B------:R-:W-:Y:S01]  /*06c0*/  MOV R33, 0x33323130 ;  /* 0x3332313000217802 */ /* 0x000fe20000000f00 */
[----:B------:R-:W-:Y:S01]  /*06d0*/  IMAD.MOV.U32 R18, RZ, RZ, -0x50515254 ;  /* 0xafaeadacff127424 */ /* 0x000fe200078e00ff */
[----:B---3--:R-:W-:Y:S01]  /*06e0*/  MOV R0, 0x5f5e5d5c ;  /* 0x5f5e5d5c00007802 */ /* 0x008fe20000000f00 */
[----:B------:R-:W-:Y:S01]  /*06f0*/  DMUL R12, R12, 256 ;  /* 0x407000000c0c7828 */ /* 0x000fe20000000000 */
[----:B------:R1:W-:Y:S01]  /*0700*/  STS [UR6+0x24], R22 ;  /* 0x00002416ff007988 */ /* 0x0003e20008000806 */
[----:B------:R-:W-:Y:S01]  /*0710*/  MOV R28, 0x3f3e3d3c ;  /* 0x3f3e3d3c001c7802 */ /* 0x000fe20000000f00 */
[----:B------:R-:W-:Y:S01]  /*0720*/  IMAD.MOV.U32 R14, RZ, RZ, -0x4c4d4e50 ;  /* 0xb3b2b1b0ff0e7424 */ /* 0x000fe200078e00ff */
[----:B------:R-:W-:Y:S01]  /*0730*/  MOV R15, 0xb7b6b5b4 ;  /* 0xb7b6b5b4000f7802 */ /* 0x000fe20000000f00 */
[----:B------:R3:W-:Y:S01]  /*0740*/  STS [UR6+0x5c], R0 ;  /* 0x00005c00ff007988 */ /* 0x0007e20008000806 */
[----:B--2---:R-:W-:Y:S01]  /*0750*/  DMUL R10, R10, 1.1102230246251565404e-16 ;  /* 0x3ca000000a0a7828 */ /* 0x004fe20000000000 */
[----:B0-----:R-:W-:Y:S01]  /*0760*/  IMAD.MOV.U32 R20, RZ, RZ, 0x73727170 ;  /* 0x73727170ff147424 */ /* 0x001fe200078e00ff */
[----:B------:R-:W-:Y:S01]  /*0770*/  MOV R17, 0xbfbebdbc ;  /* 0xbfbebdbc00117802 */ /* 0x000fe20000000f00 */
[----:B-1----:R-:W-:Y:S01]  /*0780*/  IMAD.MOV.U32 R22, RZ, RZ, 0x4f4e4d4c ;  /* 0x4f4e4d4cff167424 */ /* 0x002fe200078e00ff */
[----:B------:R0:W-:Y:S01]  /*0790*/  STS [UR6+0x10], R26 ;  /* 0x0000101aff007988 */ /* 0x0001e20008000806 */
[----:B------:R-:W-:Y:S01]  /*07a0*/  F2F.F32.F64 R12, R12 ;  /* 0x0000000c000c7310 */ /* 0x000fe20000301000 */
[----:B------:R-:W-:Y:S01]  /*07b0*/  IMAD.MOV.U32 R19, RZ, RZ, -0x38393a3c ;  /* 0xc7c6c5c4ff137424 */ /* 0x000fe200078e00ff */
[----:B---3--:R-:W-:Y:S01]  /*07c0*/  MOV R0, 0x87868584 ;  /* 0x8786858400007802 */ /* 0x008fe20000000f00 */
[----:B------:R-:W-:Y:S01]  /*07d0*/  DMUL R10, R10, 256 ;  /* 0x407000000a0a7828 */ /* 0x000fe20000000000 */
[----:B------:R1:W-:Y:S01]  /*07e0*/  STS [UR6+0x1c], R31 ;  /* 0x00001c1fff007988 */ /* 0x0003e20008000806 */
[----:B------:R-:W-:Y:S01]  /*07f0*/  UMOV UR5, URZ ;  /* 0x000000ff00057c82 */ /* 0x000fe20008000000 */
[----:B0-----:R-:W-:-:S02]  /*0800*/  MOV R26, 0x3b3a3938 ;  /* 0x3b3a3938001a7802 */ /* 0x001fc40000000f00 */
[----:B------:R0:W-:Y:S04]  /*0810*/  STS [UR6+0x84], R0 ;  /* 0x00008400ff007988 */ /* 0x0001e80008000806 */
[----:B------:R2:W-:Y:S01]  /*0820*/  STS [UR6+0x28], R24 ;  /* 0x00002818ff007988 */ /* 0x0005e20008000806 */
[----:B-1----:R-:W-:Y:S01]  /*0830*/  MOV R31, 0x47464544 ;  /* 0x47464544001f7802 */ /* 0x002fe20000000f00 */
[----:B------:R1:W-:Y:S01]  /*0840*/  F2F.F32.F64 R10, R10 ;  /* 0x0000000a000a7310 */ /* 0x0003e20000301000 */
[----:B0-----:R-:W-:Y:S01]  /*0850*/  IMAD.MOV.U32 R0, RZ, RZ, -0x54555658 ;  /* 0xabaaa9a8ff007424 */ /* 0x001fe200078e00ff */
[----:B------:R0:W-:Y:S01]  /*0860*/  STS [UR6+0x2c], R32 ;  /* 0x00002c20ff007988 */ /* 0x0001e20008000806 */
[----:B--2---:R-:W-:-:S03]  /*0870*/  MOV R24, 0x53525150 ;  /* 0x5352515000187802 */ /* 0x004fc60000000f00 */
[----:B------:R2:W-:Y:S01]  /*0880*/  STS [UR6+0xa8], R0 ;  /* 0x0000a800ff007988 */ /* 0x0005e20008000806 */
[----:B-1----:R-:W-:-:S03]  /*0890*/  MOV R11, 0xefeeedec ;  /* 0xefeeedec000b7802 */ /* 0x002fc60000000f00 */
[----:B------:R1:W-:Y:S01]  /*08a0*/  STS [UR6+0x4c], R22 ;  /* 0x00004c16ff007988 */ /* 0x0003e20008000806 */
[----:B0-----:R-:W-:Y:S02]  /*08b0*/  MOV R32, 0x57565554 ;  /* 0x5756555400207802 */ /* 0x001fe40000000f00 */
[----:B--2---:R-:W-:Y:S01]  /*08c0*/  SHF.R.U32.HI R0, RZ, 0x15, R5 ;  /* 0x00000015ff007819 */ /* 0x004fe20000011605 */
[----:B------:R0:W-:Y:S03]  /*08d0*/  STS [UR6+0x70], R20 ;  /* 0x00007014ff007988 */ /* 0x0001e60008000806 */
[----:B------:R-:W-:Y:S01]  /*08e0*/  LOP3.LUT R9, R0, 0x1fffff, R21, 0xf8, !PT ;  /* 0x001fffff00097812 */ /* 0x000fe200078ef815 */
[----:B------:R2:W-:Y:S01]  /*08f0*/  STS [UR6+0x30], R33 ;  /* 0x00003021ff007988 */ /* 0x0005e20008000806 */
[----:B-1----:R-:W-:Y:S01]  /*0900*/  MOV R22, 0x77767574 ;  /* 0x7776757400167802 */ /* 0x002fe20000000f00 */
[----:B------:R-:W-:Y:S01]  /*0910*/  IMAD.MOV.U32 R0, RZ, RZ, -0x44454648 ;  /* 0xbbbab9b8ff007424 */ /* 0x000fe200078e00ff */
[----:B------:R-:W-:Y:S01]  /*0920*/  MOV R21, 0xd7d6d5d4 ;  /* 0xd7d6d5d400157802 */ /* 0x000fe20000000f00 */
[----:B------:R1:W-:Y:S01]  /*0930*/  STS [UR6+0x38], R26 ;  /* 0x0000381aff007988 */ /* 0x0003e20008000806 */
[----:B------:R-:W3:Y:S01]  /*0940*/  I2F.F64.U64 R8, R8 ;  /* 0x0000000800087312 */ /* 0x000ee20000301800 */
[----:B0-----:R-:W-:-:S02]  /*0950*/  MOV R20, 0x9b9a9998 ;  /* 0x9b9a999800147802 */ /* 0x001fc40000000f00 */
[----:B------:R0:W-:Y:S01]  /*0960*/  STS [UR6+0x3c], R28 ;  /* 0x00003c1cff007988 */ /* 0x0001e20008000806 */
[----:B--2---:R-:W-:-:S03]  /*0970*/  IMAD.MOV.U32 R33, RZ, RZ, 0x5b5a5958 ;  /* 0x5b5a5958ff217424 */ /* 0x004fc600078e00ff */
[----:B------:R2:W-:Y:S01]  /*0980*/  STS [UR6+0x40], R30 ;  /* 0x0000401eff007988 */ /* 0x0005e20008000806 */
[----:B-1----:R-:W-:-:S03]  /*0990*/  MOV R26, 0x63626160 ;  /* 0x63626160001a7802 */ /* 0x002fc60000000f00 */
[----:B------:R1:W-:Y:S01]  /*09a0*/  STS [UR6+0x44], R31 ;  /* 0x0000441fff007988 */ /* 0x0003e20008000806 */
[----:B0-----:R-:W-:Y:S01]  /*09b0*/  IMAD.MOV.U32 R28, RZ, RZ, 0x67666564 ;  /* 0x67666564ff1c7424 */ /* 0x001fe200078e00ff */
[----:B---3--:R-:W-:Y:S02]  /*09c0*/  DMUL R8, R8, 1.1102230246251565404e-16 ;  /* 0x3ca0000008087828 */ /* 0x008fe40000000000 */
[----:B------:R0:W-:Y:S01]  /*09d0*/  STS [UR6+0x50], R24 ;  /* 0x00005018ff007988 */ /* 0x0001e20008000806 */
[----:B--2---:R-:W-:Y:S02]  /*09e0*/  MOV R30, 0x6b6a6968 ;  /* 0x6b6a6968001e7802 */ /* 0x004fe40000000f00 */
[----:B-1----:R-:W-:Y:S01]  /*09f0*/  MOV R31, 0x6f6e6d6c ;  /* 0x6f6e6d6c001f7802 */ /* 0x002fe20000000f00 */
[----:B------:R1:W-:Y:S02]  /*0a00*/  STS [UR6+0x54], R32 ;  /* 0x00005420ff007988 */ /* 0x0003e40008000806 */
[----:B------:R-:W-:-:S02]  /*0a10*/  DMUL R8, R8, 256 ;  /* 0x4070000008087828 */ /* 0x000fc40000000000 */
[----:B------:R2:W-:Y:S01]  /*0a20*/  STS [UR6+0x74], R22 ;  /* 0x00007416ff007988 */ /* 0x0005e20008000806 */
[----:B0-----:R-:W-:-:S03]  /*0a30*/  MOV R24, 0x7b7a7978 ;  /* 0x7b7a797800187802 */ /* 0x001fc60000000f00 */
[----:B------:R0:W-:Y:S01]  /*0a40*/  STS [UR6+0x98], R20 ;  /* 0x00009814ff007988 */ /* 0x0001e20008000806 */
[----:B------:R3:W4:Y:S01]  /*0a50*/  F2F.F32.F64 R13, R8 ;  /* 0x00000008000d7310 */ /* 0x0007220000301000 */
[----:B-1----:R-:W-:Y:S02]  /*0a60*/  IMAD.MOV.U32 R32, RZ, RZ, 0x7f7e7d7c ;  /* 0x7f7e7d7cff207424 */ /* 0x002fe400078e00ff */
[----:B------:R1:W-:Y:S01]  /*0a70*/  STS [UR6+0xac], R18 ;  /* 0x0000ac12ff007988 */ /* 0x0003e20008000806 */
[----:B--2---:R-:W-:-:S03]  /*0a80*/  MOV R22, 0x9f9e9d9c ;  /* 0x9f9e9d9c00167802 */ /* 0x004fc60000000f00 */
[----:B------:R2:W-:Y:S01]  /*0a90*/  STS [UR6+0xb0], R14 ;  /* 0x0000b00eff007988 */ /* 0x0005e20008000806 */
[----:B0-----:R-:W-:Y:S01]  /*0aa0*/  IMAD.MOV.U32 R20, RZ, RZ, -0x2c2d2e30 ;  /* 0xd3d2d1d0ff147424 */ /* 0x001fe200078e00ff */
[----:B---3--:R-:W-:Y:S02]  /*0ab0*/  MOV R8, 0xb ;  /* 0x0000000b00087802 */ /* 0x008fe40000000f00 */
[----:B------:R0:W-:Y:S01]  /*0ac0*/  STS [UR6+0xb4], R15 ;  /* 0x0000b40fff007988 */ /* 0x0001e20008000806 */
[----:B-1----:R-:W-:Y:S02]  /*0ad0*/  MOV R18, 0xc3c2c1c0 ;  /* 0xc3c2c1c000127802 */ /* 0x002fe40000000f00 */
[----:B------:R-:W-:Y:S01]  /*0ae0*/  MOV R9, 0x0 ;  /* 0x0000000000097802 */ /* 0x000fe20000000f00 */
[----:B------:R1:W-:Y:S01]  /*0af0*/  STS [UR6+0x58], R33 ;  /* 0x00005821ff007988 */ /* 0x0003e20008000806 */
[----:B--2---:R-:W-:Y:S02]  /*0b00*/  MOV R14, 0xcbcac9c8 ;  /* 0xcbcac9c8000e7802 */ /* 0x004fe40000000f00 */
[----:B0-----:R-:W-:Y:S01]  /*0b10*/  MOV R15, 0xcfcecdcc ;  /* 0xcfcecdcc000f7802 */ /* 0x001fe20000000f00 */
[----:B------:R0:W-:Y:S01]  /*0b20*/  STS [UR6+0x60], R26 ;  /* 0x0000601aff007988 */ /* 0x0001e20008000806 */
[----:B-1----:R-:W-:-:S03]  /*0b30*/  MOV R33, 0x83828180 ;  /* 0x8382818000217802 */ /* 0x002fc60000000f00 */
[----:B------:R1:W-:Y:S04]  /*0b40*/  STS [UR6+0x64], R28 ;  /* 0x0000641cff007988 */ /* 0x0003e80008000806 */
[----:B------:R2:W-:Y:S01]  /*0b50*/  STS [UR6+0x68], R30 ;  /* 0x0000681eff007988 */ /* 0x0005e20008000806 */
[----:B0-----:R-:W-:-:S03]  /*0b60*/  IMAD.MOV.U32 R26, RZ, RZ, -0x74757678 ;  /* 0x8b8a8988ff1a7424 */ /* 0x001fc600078e00ff */
[----:B------:R0:W-:Y:S01]  /*0b70*/  STS [UR6+0x6c], R31 ;  /* 0x00006c1fff007988 */ /* 0x0001e20008000806 */
[----:B-1----:R-:W-:-:S03]  /*0b80*/  MOV R28, 0x8f8e8d8c ;  /* 0x8f8e8d8c001c7802 */ /* 0x002fc60000000f00 */
[----:B------:R1:W-:Y:S01]  /*0b90*/  STS [UR6+0x78], R24 ;  /* 0x00007818ff007988 */ /* 0x0003e20008000806 */
[----:B--2---:R-:W-:-:S03]  /*0ba0*/  MOV R30, 0x93929190 ;  /* 0x93929190001e7802 */ /* 0x004fc60000000f00 */
[----:B------:R2:W-:Y:S01]  /*0bb0*/  STS [UR6+0x7c], R32 ;  /* 0x00007c20ff007988 */ /* 0x0005e20008000806 */
[----:B0-----:R-:W-:-:S03]  /*0bc0*/  IMAD.MOV.U32 R31, RZ, RZ, -0x68696a6c ;  /* 0x97969594ff1f7424 */ /* 0x001fc600078e00ff */
[----:B------:R0:W-:Y:S01]  /*0bd0*/  STS [UR6+0x9c], R22 ;  /* 0x00009c16ff007988 */ /* 0x0001e20008000806 */
[----:B-1----:R-:W-:-:S03]  /*0be0*/  IMAD.MOV.U32 R24, RZ, RZ, -0x5c5d5e60 ;  /* 0xa3a2a1a0ff187424 */ /* 0x002fc600078e00ff */
[----:B------:R1:W-:Y:S01]  /*0bf0*/  STS [UR6+0xbc], R17 ;  /* 0x0000bc11ff007988 */ /* 0x0003e20008000806 */
[----:B--2---:R-:W-:-:S03]  /*0c00*/  MOV R32, 0xa7a6a5a4 ;  /* 0xa7a6a5a400207802 */ /* 0x004fc60000000f00 */
[----:B------:R2:W-:Y:S01]  /*0c10*/  STS [UR6+0xc0], R18 ;  /* 0x0000c012ff007988 */ /* 0x0005e20008000806 */
[----:B0-----:R-:W-:-:S03]  /*0c20*/  MOV R22, 0xfffefdfc ;  /* 0xfffefdfc00167802 */ /* 0x001fc60000000f00 */
[----:B------:R0:W-:Y:S01]  /*0c30*/  STS [UR6+0xc4], R19 ;  /* 0x0000c413ff007988 */ /* 0x0001e20008000806 */
[----:B-1----:R-:W-:-:S03]  /*0c40*/  IMAD.MOV.U32 R17, RZ, RZ, -0x20212224 ;  /* 0xdfdedddcff117424 */ /* 0x002fc600078e00ff */
[----:B------:R1:W-:Y:S01]  /*0c50*/  STS [UR6+0xc8], R14 ;  /* 0x0000c80eff007988 */ /* 0x0003e20008000806 */
[----:B--2---:R-:W-:-:S03]  /*0c60*/  MOV R18, 0xe3e2e1e0 ;  /* 0xe3e2e1e000127802 */ /* 0x004fc60000000f00 */
[----:B------:R2:W-:Y:S01]  /*0c70*/  STS [UR6+0xcc], R15 ;  /* 0x0000cc0fff007988 */ /* 0x0005e20008000806 */
[----:B0-----:R-:W-:-:S03]  /*0c80*/  IMAD.MOV.U32 R19, RZ, RZ, -0x14151618 ;  /* 0xebeae9e8ff137424 */ /* 0x001fc600078e00ff */
[----:B------:R0:W-:Y:S01]  /*0c90*/  STS [UR6+0xd0], R20 ;  /* 0x0000d014ff007988 */ /* 0x0001e20008000806 */
[----:B-1----:R-:W-:-:S03]  /*0ca0*/  MOV R14, 0xe7e6e5e4 ;  /* 0xe7e6e5e4000e7802 */ /* 0x002fc60000000f00 */
[----:B------:R1:W-:Y:S01]  /*0cb0*/  STS [UR6+0xd4], R21 ;  /* 0x0000d415ff007988 */ /* 0x0003e20008000806 */
[----:B--2---:R-:W-:Y:S01]  /*0cc0*/  MOV R15, 0xf3f2f1f0 ;  /* 0xf3f2f1f0000f7802 */ /* 0x004fe20000000f00 */
[----:B0-----:R-:W-:Y:S02]  /*0cd0*/  IMAD.MOV.U32 R20, RZ, RZ, -0x8090a0c ;  /* 0xf7f6f5f4ff147424 */ /* 0x001fe400078e00ff */
[----:B------:R-:W-:Y:S01]  /*0ce0*/  STS [UR6+0x80], R33 ;  /* 0x00008021ff007988 */ /* 0x000fe20008000806 */
[----:B-1----:R-:W-:-:S03]  /*0cf0*/  MOV R21, 0xfbfaf9f8 ;  /* 0xfbfaf9f800157802 */ /* 0x002fc60000000f00 */
[----:B------:R-:W-:Y:S04]  /*0d00*/  STS [UR6+0x88], R26 ;  /* 0x0000881aff007988 */ /* 0x000fe80008000806 */
        /* <DEDUP_REMOVED lines=16> */
[----:B----4-:R-:W-:Y:S04]  /*0e10*/  STS [UR6+0x108], R13 ;  /* 0x0001080dff007988 */ /* 0x010fe80008000806 */
[----:B------:R0:W-:Y:S02]  /*0e20*/  STS [UR6+0xb8], R0 ;  /* 0x0000b800ff007988 */ /* 0x0001e40008000806 */
[----:B0-----:R-:W-:-:S05]  /*0e30*/  MOV R0, 0xdbdad9d8 ;  /* 0xdbdad9d800007802 */ /* 0x001fca0000000f00 */
[----:B------:R0:W-:Y:S02]  /*0e40*/  STS [UR6+0xd8], R0 ;  /* 0x0000d800ff007988 */ /* 0x0001e40008000806 */
[----:B0-----:R-:W-:-:S07]  /*0e50*/  IMAD.MOV.U32 R0, RZ, RZ, R4 ;  /* 0x000000ffff007224 */ /* 0x001fce00078e0004 */
.L_x_106:
[----:B------:R-:W-:Y:S02]  /*0e60*/  UIADD3 UR7, UPT, UPT, -UR5, 0x100, URZ ;  /* 0x0000010005077890 */ /* 0x000fe4000fffe1ff */
[----:B------:R-:W-:-:S04]  /*0e70*/  UIADD3 UR8, UPT, UPT, -UR5, 0xff, URZ ;  /* 0x000000ff05087890 */ /* 0x000fc8000fffe1ff */
[----:B------:R-:W-:-:S09]  /*0e80*/  ULOP3.LUT UP1, URZ, UR7, UR8, URZ, 0xc0, !UPT ;  /* 0x0000000807ff7292 */ /* 0x000fd2000f82c0ff */
[----:B01----:R-:W-:Y:S05]  /*0e90*/  BRA.U UP1, `(.L_x_100) ;  /* 0x0000000101347547 */ /* 0x003fea000b800000 */
        /* <DEDUP_REMOVED lines=8> */
[----:B------:R-:W-:Y:S02]  /*0f20*/  IMAD R5, R5, UR7, RZ ;  /* 0x0000000705057c24 */ /* 0x000fe4000f8e02ff */
[----:B------:R-:W-:-:S05]  /*0f30*/  IMAD.WIDE.U32 R10, R10, UR7, RZ ;  /* 0x000000070a0a7c25 */ /* 0x000fca000f8e00ff */
[----:B------:R-:W-:-:S04]  /*0f40*/  IADD3 R5, PT, PT, R11, R5, RZ ;  /* 0x000000050b057210 */ /* 0x000fc80007ffe0ff */
[----:B------:R-:W-:Y:S01]  /*0f50*/  SHF.R.U64 R12, R10, 0x1f, R5 ;  /* 0x0000001f0a0c7819 */ /* 0x000fe20000001205 */
[----:B------:R-:W-:Y:S06]  /*0f60*/  BRA `(.L_x_101) ;  /* 0x0000000000607947 */ /* 0x000fec0003800000 */
.L_x_100:
[----:B------:R-:W0:Y:S01]  /*0f70*/  I2F.U32.RP R12, UR7 ;  /* 0x00000007000c7d06 */ /* 0x000e220008209000 */
[----:B------:R-:W-:Y:S01]  /*0f80*/  IMAD R5, R5, -0x21131993, RZ ;  /* 0xdeece66d05057824 */ /* 0x000fe200078e02ff */
[----:B------:R-:W-:Y:S02]  /*0f90*/  IADD3 R15, PT, PT, RZ, -UR7, RZ ;  /* 0x80000007ff0f7c10 */ /* 0x000fe4000fffe0ff */
[----:B------:R-:W-:Y:S01]  /*0fa0*/  ISETP.NE.U32.AND P1, PT, RZ, UR7, PT ;  /* 0x00000007ff007c0c */ /* 0x000fe2000bf25070 */
[C---:B------:R-:W-:Y:S02]  /*0fb0*/  IMAD R13, R0.reuse, 0x5, R5 ;  /* 0x00000005000d7824 */ /* 0x040fe400078e0205 */
[----:B------:R-:W-:-:S05]  /*0fc0*/  IMAD.WIDE.U32 R4, R0, -0x21131993, R8 ;  /* 0xdeece66d00047825 */ /* 0x000fca00078e0008 */
[----:B------:R-:W-:Y:S02]  /*0fd0*/  IADD3 R13, PT, PT, R5, R13, RZ ;  /* 0x0000000d050d7210 */ /* 0x000fe40007ffe0ff */
[----:B------:R-:W-:Y:S01]  /*0fe0*/  MOV R17, R4 ;  /* 0x0000000400117202 */ /* 0x000fe20000000f00 */
[----:B0-----:R-:W0:Y:S01]  /*0ff0*/  MUFU.RCP R12, R12 ;  /* 0x0000000c000c7308 */ /* 0x001e220000001000 */
[----:B------:R-:W-:Y:S01]  /*1000*/  LOP3.LUT R0, R13, 0xffff, RZ, 0xc0, !PT ;  /* 0x0000ffff0d007812 */ /* 0x000fe200078ec0ff */
[----:B0-----:R-:W-:-:S03]  /*1010*/  VIADD R10, R12, 0xffffffe ;  /* 0x0ffffffe0c0a7836 */ /* 0x001fc60000000000 */
[----:B------:R-:W-:-:S03]  /*1020*/  SHF.R.U64 R12, R4, 0x11, R0 ;  /* 0x00000011040c7819 */ /* 0x000fc60000001200 */
[----:B------:R0:W1:Y:S02]  /*1030*/  F2I.FTZ.U32.TRUNC.NTZ R11, R10 ;  /* 0x0000000a000b7305 */ /* 0x000064000021f000 */
[----:B0-----:R-:W-:Y:S02]  /*1040*/  IMAD.MOV.U32 R10, RZ, RZ, RZ ;  /* 0x000000ffff0a7224 */ /* 0x001fe400078e00ff */
[----:B-1----:R-:W-:-:S04]  /*1050*/  IMAD R5, R15, R11, RZ ;  /* 0x0000000b0f057224 */ /* 0x002fc800078e02ff */
[----:B------:R-:W-:-:S06]  /*1060*/  IMAD.HI.U32 R11, R11, R5, R10 ;  /* 0x000000050b0b7227 */ /* 0x000fcc00078e000a */
[----:B------:R-:W-:-:S05]  /*1070*/  IMAD.HI.U32 R11, R11, R12, RZ ;  /* 0x0000000c0b0b7227 */ /* 0x000fca00078e00ff */
[----:B------:R-:W-:-:S05]  /*1080*/  IADD3 R11, PT, PT, -R11, RZ, RZ ;  /* 0x000000ff0b0b7210 */ /* 0x000fca0007ffe1ff */
[----:B------:R-:W-:-:S05]  /*1090*/  IMAD R12, R11, UR7, R12 ;  /* 0x000000070b0c7c24 */ /* 0x000fca000f8e020c */
[----:B------:R-:W-:-:S13]  /*10a0*/  ISETP.GE.U32.AND P0, PT, R12, UR7, PT ;  /* 0x000000070c007c0c */ /* 0x000fda000bf06070 */
[----:B------:R-:W-:-:S04]  /*10b0*/  @P0 IADD3 R12, PT, PT, R12, -UR7, RZ ;  /* 0x800000070c0c0c10 */ /* 0x000fc8000fffe0ff */
[----:B------:R-:W-:-:S13]  /*10c0*/  ISETP.GE.U32.AND P0, PT, R12, UR7, PT ;  /* 0x000000070c007c0c */ /* 0x000fda000bf06070 */
[----:B------:R-:W-:Y:S01]  /*10d0*/  @P0 VIADD R12, R12, -UR7 ;  /* 0x800000070c0c0c36 */ /* 0x000fe20008000000 */
[----:B------:R-:W-:-:S07]  /*10e0*/  @!P1 LOP3.LUT R12, RZ, UR7, RZ, 0x33, !PT ;  /* 0x00000007ff0c9c12 */ /* 0x000fce000f8e33ff */
.L_x_101:
[----:B------:R-:W0:Y:S01]  /*10f0*/  I2F.U32.RP R13, UR8 ;  /* 0x00000008000d7d06 */ /* 0x000e220008209000 */
[C---:B------:R-:W-:Y:S01]  /*1100*/  IMAD R14, R0.reuse, -0x21131993, RZ ;  /* 0xdeece66d000e7824 */ /* 0x040fe200078e02ff */
[----:B------:R-:W-:Y:S01]  /*1110*/  UIADD3 UR7, UPT, UPT, UR6, UR5, URZ ;  /* 0x0000000506077290 */ /* 0x000fe2000fffe0ff */
[C---:B------:R-:W-:Y:S01]  /*1120*/  IMAD.WIDE.U32 R4, R17.reuse, -0x21131993, R8 ;  /* 0xdeece66d11047825 */ /* 0x040fe200078e0008 */
[----:B------:R-:W-:Y:S02]  /*1130*/  MOV R18, UR5 ;  /* 0x0000000500127c02 */ /* 0x000fe40008000f00 */
[----:B------:R-:W-:Y:S01]  /*1140*/  ISETP.NE.U32.AND P1, PT, RZ, UR8, PT ;  /* 0x00000008ff007c0c */ /* 0x000fe2000bf25070 */
[----:B------:R-:W-:Y:S02]  /*1150*/  IMAD R15, R17, 0x5, R14 ;  /* 0x00000005110f7824 */ /* 0x000fe400078e020e */
[----:B------:R-:W-:Y:S02]  /*1160*/  IMAD R19, RZ, RZ, -UR8 ;  /* 0x80000008ff137e24 */ /* 0x000fe4000f8e02ff */
[----:B------:R-:W-:Y:S01]  /*1170*/  IMAD R0, R0, -0x4b9ff597, RZ ;  /* 0xb4600a6900007824 */ /* 0x000fe200078e02ff */
[----:B------:R-:W-:Y:S01]  /*1180*/  IADD3 R5, PT, PT, R5, R15, RZ ;  /* 0x0000000f05057210 */ /* 0x000fe20007ffe0ff */
[----:B0-----:R-:W0:Y:S03]  /*1190*/  MUFU.RCP R13, R13 ;  /* 0x0000000d000d7308 */ /* 0x001e260000001000 */
[----:B------:R-:W-:Y:S01]  /*11a0*/  SHF.R.U64 R4, R4, 0x11, R5 ;  /* 0x0000001104047819 */ /* 0x000fe20000001205 */
[----:B------:R-:W-:-:S03]  /*11b0*/  HFMA2 R5, -RZ, RZ, 0, 3.814697265625e-06 ;  /* 0x00000040ff057431 */ /* 0x000fc600000001ff */
[----:B------:R-:W-:Y:S02]  /*11c0*/  LOP3.LUT R4, R4, 0x7fffffff, RZ, 0xc0, !PT ;  /* 0x7fffffff04047812 */ /* 0x000fe400078ec0ff */
[----:B0-----:R-:W-:-:S04]  /*11d0*/  IADD3 R10, PT, PT, R13, 0xffffffe, RZ ;  /* 0x0ffffffe0d0a7810 */ /* 0x001fc80007ffe0ff */
[----:B------:R0:W1:Y:S02]  /*11e0*/  F2I.FTZ.U32.TRUNC.NTZ R11, R10 ;  /* 0x0000000a000b7305 */ /* 0x000064000021f000 */
[----:B0-----:R-:W-:Y:S02]  /*11f0*/  HFMA2 R10, -RZ, RZ, 0, 0 ;  /* 0x00000000ff0a7431 */ /* 0x001fe400000001ff */
[----:B-1----:R-:W-:Y:S02]  /*1200*/  IMAD R15, R19, R11, RZ ;  /* 0x0000000b130f7224 */ /* 0x002fe400078e02ff */
[----:B------:R-:W-:Y:S02]  /*1210*/  IMAD R19, R17, 0x7760bb20, R0 ;  /* 0x7760bb2011137824 */ /* 0x000fe400078e0200 */
[----:B------:R-:W-:Y:S02]  /*1220*/  IMAD.HI.U32 R11, R11, R15, R10 ;  /* 0x0000000f0b0b7227 */ /* 0x000fe400078e000a */
[----:B------:R-:W0:Y:S04]  /*1230*/  LDS.U8 R10, [R12+UR7] ;  /* 0x000000070c0a7984 */ /* 0x000e280008000000 */
[----:B------:R-:W-:-:S04]  /*1240*/  IMAD.HI.U32 R11, R11, R4, RZ ;  /* 0x000000040b0b7227 */ /* 0x000fc800078e00ff */
[----:B------:R-:W-:-:S04]  /*1250*/  IMAD.MOV R11, RZ, RZ, -R11 ;  /* 0x000000ffff0b7224 */ /* 0x000fc800078e0a0b */
[----:B------:R-:W-:Y:S01]  /*1260*/  IMAD R13, R11, UR8, R4 ;  /* 0x000000080b0d7c24 */ /* 0x000fe2000f8e0204 */
[----:B------:R-:W-:Y:S01]  /*1270*/  MOV R4, 0x942de6ba ;  /* 0x942de6ba00047802 */ /* 0x000fe20000000f00 */
[----:B------:R-:W1:Y:S03]  /*1280*/  LDS.U8 R11, [R18+UR6] ;  /* 0x00000006120b7984 */ /* 0x000e660008000000 */
[----:B------:R-:W-:Y:S01]  /*1290*/  ISETP.GE.U32.AND P0, PT, R13, UR8, PT ;  /* 0x000000080d007c0c */ /* 0x000fe2000bf06070 */
[----:B------:R-:W-:-:S04]  /*12a0*/  IMAD.WIDE.U32 R4, R17, -0x4b9ff597, R4 ;  /* 0xb4600a6911047825 */ /* 0x000fc800078e0004 */
[----:B------:R-:W-:-:S05]  /*12b0*/  IMAD.IADD R19, R5, 0x1, R19 ;  /* 0x0000000105137824 */ /* 0x000fca00078e0213 */
[----:B------:R-:W-:-:S03]  /*12c0*/  LOP3.LUT R17, R19, 0xffff, RZ, 0xc0, !PT ;  /* 0x0000ffff13117812 */ /* 0x000fc600078ec0ff */
[----:B------:R-:W-:-:S04]  /*12d0*/  @P0 IADD3 R13, PT, PT, R13, -UR8, RZ ;  /* 0x800000080d0d0c10 */ /* 0x000fc8000fffe0ff */
[----:B------:R-:W-:Y:S01]  /*12e0*/  ISETP.GE.U32.AND P0, PT, R13, UR8, PT ;  /* 0x000000080d007c0c */ /* 0x000fe2000bf06070 */
[----:B0-----:R-:W-:-:S12]  /*12f0*/  STS.U8 [R18+UR6], R10 ;  /* 0x0000000a12007988 */ /* 0x001fd80008000006 */
[----:B------:R-:W-:Y:S01]  /*1300*/  @P0 VIADD R13, R13, -UR8 ;  /* 0x800000080d0d0c36 */ /* 0x000fe20008000000 */
[----:B------:R-:W-:Y:S01]  /*1310*/  @!P1 LOP3.LUT R13, RZ, UR8, RZ, 0x33, !PT ;  /* 0x00000008ff0d9c12 */ /* 0x000fe2000f8e33ff */
[----:B------:R-:W-:-:S04]  /*1320*/  UIADD3 UR8, UPT, UPT, -UR5, 0xfe, URZ ;  /* 0x000000fe05087890 */ /* 0x000fc8000fffe1ff */
[----:B------:R-:W-:Y:S01]  /*1330*/  ULOP3.LUT UP1, URZ, UR8, 0xfc, URZ, 0xc0, !UPT ;  /* 0x000000fc08ff7892 */ /* 0x000fe2000f82c0ff */
[----:B-1----:R-:W-:Y:S04]  /*1340*/  STS.U8 [R12+UR7], R11 ;  /* 0x0000000b0c007988 */ /* 0x002fe80008000007 */
[----:B------:R-:W0:Y:S04]  /*1350*/  LDS.U8 R15, [R13+UR7+0x1] ;  /* 0x000001070d0f7984 */ /* 0x000e280008000000 */
[----:B------:R-:W1:Y:S04]  /*1360*/  LDS.U8 R14, [R18+UR6+0x1] ;  /* 0x00000106120e7984 */ /* 0x000e680008000000 */
[----:B0-----:R0:W-:Y:S04]  /*1370*/  STS.U8 [R18+UR6+0x1], R15 ;  /* 0x0000010f12007988 */ /* 0x0011e80008000006 */
[----:B-1----:R0:W-:Y:S01]  /*1380*/  STS.U8 [R13+UR7+0x1], R14 ;  /* 0x0000010e0d007988 */ /* 0x0021e20008000007 */
[----:B------:R-:W-:Y:S05]  /*1390*/  BRA.U !UP1, `(.L_x_102) ;  /* 0x00000001094c7547 */ /* 0x000fea000b800000 */
[----:B------:R-:W1:Y:S01]  /*13a0*/  I2F.U32.RP R0, UR8 ;  /* 0x0000000800007d06 */ /* 0x000e620008209000 */
[----:B0-----:R-:W-:Y:S02]  /*13b0*/  IADD3 R13, PT, PT, RZ, -UR8, RZ ;  /* 0x80000008ff0d7c10 */ /* 0x001fe4000fffe0ff */
[----:B------:R-:W-:Y:S02]  /*13c0*/  SHF.R.U64 R12, R4, 0x11, R17 ;  /* 0x00000011040c7819 */ /* 0x000fe40000001211 */
[----:B------:R-:W-:-:S03]  /*13d0*/  ISETP.NE.U32.AND P1, PT, RZ, UR8, PT ;  /* 0x00000008ff007c0c */ /* 0x000fc6000bf25070 */
[----:B-1----:R-:W0:Y:S02]  /*13e0*/  MUFU.RCP R0, R0 ;  /* 0x0000000000007308 */ /* 0x002e240000001000 */
[----:B0-----:R-:W-:-:S06]  /*13f0*/  IADD3 R10, PT, PT, R0, 0xffffffe, RZ ;  /* 0x0ffffffe000a7810 */ /* 0x001fcc0007ffe0ff */
        /* <DEDUP_REMOVED lines=11> */
[----:B------:R-:W-:Y:S01]  /*14b0*/  @!P1 LOP3.LUT R0, RZ, UR8, RZ, 0x33, !PT ;  /* 0x00000008ff009c12 */ /* 0x000fe2000f8e33ff */
[----:B------:R-:W-:Y:S06]  /*14c0*/  BRA `(.L_x_103) ;  /* 0x0000000000047947 */ /* 0x000fec0003800000 */
.L_x_102:
[----:B------:R-:W-:-:S07]  /*14d0*/  SHF.R.U32.HI R0, RZ, 0xf, R17 ;  /* 0x0000000fff007819 */ /* 0x000fce0000011611 */
.L_x_103:
[----:B------:R-:W1:Y:S01]  /*14e0*/  LDS.U8 R10, [R0+UR7+0x2] ;  /* 0x00000207000a7984 */ /* 0x000e620008000000 */
[----:B------:R-:W-:-:S03]  /*14f0*/  UIADD3 UR8, UPT, UPT, -UR5, 0xfd, URZ ;  /* 0x000000fd05087890 */ /* 0x000fc6000fffe1ff */
[----:B------:R-:W2:Y:S01]  /*1500*/  LDS.U8 R11, [UR7+0x2] ;  /* 0x00000207ff0b7984 */ /* 0x000ea20008000000 */
[----:B------:R-:W-:-:S03]  /*1510*/  ULOP3.LUT UP1, URZ, UR8, 0xfc, URZ, 0xc0, !UPT ;  /* 0x000000fc08ff7892 */ /* 0x000fc6000f82c0ff */
[----:B-1----:R1:W-:Y:S04]  /*1520*/  STS.U8 [UR7+0x2], R10 ;  /* 0x0000020aff007988 */ /* 0x0023e80008000007 */
[----:B--2---:R1:W-:Y:S02]  /*1530*/  STS.U8 [R0+UR7+0x2], R11 ;  /* 0x0000020b00007988 */ /* 0x0043e40008000007 */
[----:B------:R-:W-:Y:S05]  /*1540*/  BRA.U !UP1, `(.L_x_104) ;  /* 0x0000000109687547 */ /* 0x000fea000b800000 */
[----:B-1----:R-:W1:Y:S01]  /*1550*/  I2F.U32.RP R0, UR8 ;  /* 0x0000000800007d06 */ /* 0x002e620008209000 */
[----:B------:R-:W-:Y:S01]  /*1560*/  IMAD R5, R19, -0x21131993, RZ ;  /* 0xdeece66d13057824 */ /* 0x000fe200078e02ff */
[----:B0-----:R-:W-:Y:S02]  /*1570*/  IADD3 R15, PT, PT, RZ, -UR8, RZ ;  /* 0x80000008ff0f7c10 */ /* 0x001fe4000fffe0ff */
[----:B------:R-:W-:Y:S01]  /*1580*/  ISETP.NE.U32.AND P1, PT, RZ, UR8, PT ;  /* 0x00000008ff007c0c */ /* 0x000fe2000bf25070 */
[C---:B------:R-:W-:Y:S02]  /*1590*/  IMAD R13, R4.reuse, 0x5, R5 ;  /* 0x00000005040d7824 */ /* 0x040fe400078e0205 */
[----:B------:R-:W-:-:S04]  /*15a0*/  IMAD.WIDE.U32 R4, R4, -0x21131993, R8 ;  /* 0xdeece66d04047825 */ /* 0x000fc800078e0008 */
[----:B------:R-:W-:Y:S01]  /*15b0*/  IMAD.IADD R5, R5, 0x1, R13 ;  /* 0x0000000105057824 */ /* 0x000fe200078e020d */
[----:B-1----:R-:W0:Y:S04]  /*15c0*/  MUFU.RCP R0, R0 ;  /* 0x0000000000007308 */ /* 0x002e280000001000 */
[----:B------:R-:W-:Y:S02]  /*15d0*/  LOP3.LUT R5, R5, 0xffff, RZ, 0xc0, !PT ;  /* 0x0000ffff05057812 */ /* 0x000fe400078ec0ff */
[----:B0-----:R-:W-:Y:S02]  /*15e0*/  IADD3 R10, PT, PT, R0, 0xffffffe, RZ ;  /* 0x0ffffffe000a7810 */ /* 0x001fe40007ffe0ff */
[----:B------:R-:W-:Y:S02]  /*15f0*/  MOV R0, R4 ;  /* 0x0000000400007202 */ /* 0x000fe40000000f00 */
[----:B------:R0:W1:Y:S02]  /*1600*/  F2I.FTZ.U32.TRUNC.NTZ R11, R10 ;  /* 0x0000000a000b7305 */ /* 0x000064000021f000 */
[----:B0-----:R-:W-:Y:S01]  /*1610*/  MOV R10, RZ ;  /* 0x000000ff000a7202 */ /* 0x001fe20000000f00 */
[----:B-1----:R-:W-:-:S04]  /*1620*/  IMAD R13, R15, R11, RZ ;  /* 0x0000000b0f0d7224 */ /* 0x002fc800078e02ff */
[----:B------:R-:W-:Y:S01]  /*1630*/  IMAD.HI.U32 R11, R11, R13, R10 ;  /* 0x0000000d0b0b7227 */ /* 0x000fe200078e000a */
[----:B------:R-:W-:-:S05]  /*1640*/  SHF.R.U64 R10, R4, 0x11, R5 ;  /* 0x00000011040a7819 */ /* 0x000fca0000001205 */
[----:B------:R-:W-:-:S05]  /*1650*/  IMAD.HI.U32 R11, R11, R10, RZ ;  /* 0x0000000a0b0b7227 */ /* 0x000fca00078e00ff */
[----:B------:R-:W-:-:S05]  /*1660*/  IADD3 R11, PT, PT, -R11, RZ, RZ ;  /* 0x000000ff0b0b7210 */ /* 0x000fca0007ffe1ff */
[----:B------:R-:W-:-:S05]  /*1670*/  IMAD R10, R11, UR8, R10 ;  /* 0x000000080b0a7c24 */ /* 0x000fca000f8e020a */
[----:B------:R-:W-:-:S13]  /*1680*/  ISETP.GE.U32.AND P0, PT, R10, UR8, PT ;  /* 0x000000080a007c0c */ /* 0x000fda000bf06070 */
[----:B------:R-:W-:-:S05]  /*1690*/  @P0 VIADD R10, R10, -UR8 ;  /* 0x800000080a0a0c36 */ /* 0x000fca0008000000 */
[----:B------:R-:W-:-:S13]  /*16a0*/  ISETP.GE.U32.AND P0, PT, R10, UR8, PT ;  /* 0x000000080a007c0c */ /* 0x000fda000bf06070 */
[----:B------:R-:W-:Y:S02]  /*16b0*/  @P0 IADD3 R10, PT, PT, R10, -UR8, RZ ;  /* 0x800000080a0a0c10 */ /* 0x000fe4000fffe0ff */
[----:B------:R-:W-:-:S05]  /*16c0*/  @!P1 LOP3.LUT R10, RZ, UR8, RZ, 0x33, !PT ;  /* 0x00000008ff0a9c12 */ /* 0x000fca000f8e33ff */
[----:B------:R-:W-:Y:S01]  /*16d0*/  IMAD.MOV.U32 R4, RZ, RZ, R10 ;  /* 0x000000ffff047224 */ /* 0x000fe200078e000a */
[----:B------:R-:W-:Y:S06]  /*16e0*/  BRA `(.L_x_105) ;  /* 0x00000000001c7947 */ /* 0x000fec0003800000 */
.L_x_104:
[----:B------:R-:W-:Y:S02]  /*16f0*/  IMAD R19, R19, -0x21131993, RZ ;  /* 0xdeece66d13137824 */ /* 0x000fe400078e02ff */
[----:B-1----:R-:W-:-:S04]  /*1700*/  IMAD.WIDE.U32 R10, R4, -0x21131993, R8 ;  /* 0xdeece66d040a7825 */ /* 0x002fc800078e0008 */
[----:B------:R-:W-:Y:S02]  /*1710*/  IMAD R19, R4, 0x5, R19 ;  /* 0x0000000504137824 */ /* 0x000fe400078e0213 */
[----:B------:R-:W-:Y:S02]  /*1720*/  HFMA2 R4, -RZ, RZ, 0, 0 ;  /* 0x00000000ff047431 */ /* 0x000fe400000001ff */
[----:B------:R-:W-:Y:S01]  /*1730*/  IMAD.MOV.U32 R0, RZ, RZ, R10 ;  /* 0x000000ffff007224 */ /* 0x000fe200078e000a */
[----:B------:R-:W-:-:S04]  /*1740*/  IADD3 R19, PT, PT, R11, R19, RZ ;  /* 0x000000130b137210 */ /* 0x000fc80007ffe0ff */
[----:B------:R-:W-:-:S07]  /*1750*/  LOP3.LUT R5, R19, 0xffff, RZ, 0xc0, !PT ;  /* 0x0000ffff13057812 */ /* 0x000fce00078ec0ff */
.L_x_105:
[----:B------:R-:W1:Y:S01]  /*1760*/  LDS.U8 R10, [R4+UR7+0x3] ;  /* 0x00000307040a7984 */ /* 0x000e620008000000 */
[----:B------:R-:W-:-:S03]  /*1770*/  UIADD3 UR5, UPT, UPT, UR5, 0x4, URZ ;  /* 0x0000000405057890 */ /* 0x000fc6000fffe0ff */
[----:B------:R-:W2:Y:S01]  /*1780*/  LDS.U8 R11, [UR7+0x3] ;  /* 0x00000307ff0b7984 */ /* 0x000ea20008000000 */
[----:B------:R-:W-:-:S03]  /*1790*/  UISETP.NE.AND UP1, UPT, UR5, 0x100, UPT ;  /* 0x000001000500788c */ /* 0x000fc6000bf25270 */
[----:B-1----:R1:W-:Y:S04]  /*17a0*/  STS.U8 [UR7+0x3], R10 ;  /* 0x0000030aff007988 */ /* 0x0023e80008000007 */
[----:B--2---:R1:W-:Y:S02]  /*17b0*/  STS.U8 [R4+UR7+0x3], R11 ;  /* 0x0000030b04007988 */ /* 0x0043e40008000007 */
[----:B------:R-:W-:Y:S05]  /*17c0*/  BRA.U UP1, `(.L_x_106) ;  /* 0xfffffff501a47547 */ /* 0x000fea000b83ffff */
[----:B------:R-:W-:Y:S05]  /*17d0*/  BRA.U UP0, `(.L_x_107) ;  /* 0xffffffe900807547 */ /* 0x000fea000b83ffff */
[----:B------:R-:W-:-:S05]  /*17e0*/  UMOV UR4, URZ ;  /* 0x000000ff00047c82 */ /* 0x000fca0008000000 */
.L_x_115:
[----:B------:R-:W-:Y:S01]  /*17f0*/  R2UR UR5, R16 ;  /* 0x00000000100572ca */ /* 0x000fe200000e0000 */
[----:B01----:R-:W-:Y:S02]  /*1800*/  HFMA2 R10, -RZ, RZ, -0.00101947784423828125, -1722 ;  /* 0x942de6baff0a7431 */ /* 0x003fe400000001ff */
[C---:B------:R-:W-:Y:S02]  /*1810*/  IMAD R25, R5.reuse, -0x4b9ff597, RZ ;  /* 0xb4600a6905197824 */ /* 0x040fe400078e02ff */
[----:B0-----:R-:W-:Y:S02]  /*1820*/  HFMA2 R15, -RZ, RZ, 0, 0 ;  /* 0x00000000ff0f7431 */ /* 0x001fe400000001ff */
[C---:B------:R-:W-:Y:S02]  /*1830*/  IMAD R23, R5.reuse, -0x22633260, RZ ;  /* 0xdd9ccda005177824 */ /* 0x040fe400078e02ff */
[----:B------:R-:W-:Y:S02]  /*1840*/  HFMA2 R12, -RZ, RZ, -0.00017678737640380859375, 0.02978515625 ;  /* 0x89cb27a0ff0c7431 */ /* 0x000fe400000001ff */
[----:B------:R-:W-:-:S02]  /*1850*/  IMAD R29, R5, 0x772c5f11, RZ ;  /* 0x772c5f11051d7824 */ /* 0x000fc400078e02ff */
[----:B------:R-:W-:Y:S02]  /*1860*/  HFMA2 R9, -RZ, RZ, 901.5, -0.05328369140625 ;  /* 0x630baad2ff097431 */ /* 0x000fe400000001ff */
[C---:B------:R-:W-:Y:S01]  /*1870*/  IMAD R17, R5.reuse, -0x5ea76960, RZ ;  /* 0xa15896a005117824 */ /* 0x040fe200078e02ff */
[----:B------:R-:W-:Y:S01]  /*1880*/  MOV R11, 0x40 ;  /* 0x00000040000b7802 */ /* 0x000fe20000000f00 */
[C---:B------:R-:W-:Y:S01]  /*1890*/  IMAD R27, R5.reuse, 0x3749a7f9, RZ ;  /* 0x3749a7f9051b7824 */ /* 0x040fe200078e02ff */
[----:B------:R-:W-:Y:S01]  /*18a0*/  MOV R18, 0x73c4cd04 ;  /* 0x73c4cd0400127802 */ /* 0x000fe20000000f00 */
[----:B------:R-:W-:Y:S01]  /*18b0*/  IMAD R21, R5, -0x60c7f860, RZ ;  /* 0x9f3807a005157824 */ /* 0x000fe200078e02ff */
[----:B------:R-:W-:Y:S01]  /*18c0*/  MOV R13, 0x2501550a ;  /* 0x2501550a000d7802 */ /* 0x000fe20000000f00 */
[----:B------:R-:W-:Y:S01]  /*18d0*/  IMAD.MOV.U32 R14, RZ, RZ, 0x160 ;  /* 0x00000160ff0e7424 */ /* 0x000fe200078e00ff */
[----:B------:R-:W-:Y:S01]  /*18e0*/  MOV R4, 0x7168255e ;  /* 0x7168255e00047802 */ /* 0x000fe20000000f00 */
[----:B------:R-:W-:Y:S01]  /*18f0*/  IMAD.MOV.U32 R19, RZ, RZ, -0x768ed2c8 ;  /* 0x89712d38ff137424 */ /* 0x000fe200078e00ff */
[----:B------:R-:W-:Y:S01]  /*1900*/  UIMAD UR5, UR4, 0x10c, UR5 ;  /* 0x0000010c040578a4 */ /* 0x000fe2000f8e0205 */
[----:B------:R-:W-:-:S02]  /*1910*/  IMAD.MOV.U32 R8, RZ, RZ, 0x559c57e0 ;  /* 0x559c57e0ff087424 */ /* 0x000fc400078e00ff */
[----:B------:R-:W-:Y:S02]  /*1920*/  HFMA2 R20, -RZ, RZ, 4.589557647705078125e-05, 1.52587890625e-05 ;  /* 0x03020100ff147431 */ /* 0x000fe400000001ff */
[----:B------:R-:W-:Y:S01]  /*1930*/  IMAD.MOV.U32 R5, RZ, RZ, 0x699d1761 ;  /* 0x699d1761ff057424 */ /* 0x000fe200078e00ff */
[----:B------:R-:W-:Y:S01]  /*1940*/  MOV R22, 0x7060504 ;  /* 0x0706050400167802 */ /* 0x000fe20000000f00 */
[C---:B------:R-:W-:Y:S02]  /*1950*/  IMAD R25, R0.reuse, 0x7760bb20, R25 ;  /* 0x7760bb2000197824 */ /* 0x040fe400078e0219 */
[----:B------:R-:W-:Y:S02]  /*1960*/  HFMA2 R30, -RZ, RZ, 0.003467559814453125, 0.0024871826171875 ;  /* 0x1b1a1918ff1e7431 */ /* 0x000fe400000001ff */
[C---:B------:R-:W-:Y:S01]  /*1970*/  IMAD.WIDE.U32 R10, R0.reuse, -0x4b9ff597, R10 ;  /* 0xb4600a69000a7825 */ /* 0x040fe200078e000a */
[----:B------:R-:W-:Y:S01]  /*1980*/  MOV R26, 0x13121110 ;  /* 0x13121110001a7802 */ /* 0x000fe20000000f00 */
[----:B------:R-:W-:Y:S01]  /*1990*/  STS [UR5+0xa78], R20 ;  /* 0x000a7814ff007988 */ /* 0x000fe20008000805 */
[----:B------:R-:W-:Y:S01]  /*19a0*/  MOV R31, 0x1f1e1d1c ;  /* 0x1f1e1d1c001f7802 */ /* 0x000fe20000000f00 */
[C---:B------:R-:W-:Y:S01]  /*19b0*/  IMAD R23, R0.reuse, 0xbb, R23 ;  /* 0x000000bb00177824 */ /* 0x040fe200078e0217 */
[----:B------:R-:W-:Y:S01]  /*19c0*/  IADD3 R25, PT, PT, R11, R25, RZ ;  /* 0x000000190b197210 */ /* 0x000fe20007ffe0ff */
[----:B------:R-:W-:Y:S01]  /*19d0*/  IMAD.WIDE.U32 R14, R0, -0x22633260, R14 ;  /* 0xdd9ccda0000e7825 */ /* 0x000fe200078e000e */
[----:B------:R0:W-:Y:S03]  /*19e0*/  STS [UR5+0xa7c], R22 ;  /* 0x000a7c16ff007988 */ /* 0x0001e60008000805 */
[----:B------:R-:W-:Y:S01]  /*19f0*/  HFMA2 R33, -RZ, RZ, 0.224853515625, 0.162109375 ;  /* 0x33323130ff217431 */ /* 0x000fe200000001ff */
[----:B------:R-:W-:Y:S01]  /*1a00*/  SHF.R.U64 R25, R10, 0x15, R25 ;  /* 0x000000150a197819 */ /* 0x000fe20000001219 */
[C---:B------:R-:W-:Y:S01]  /*1a10*/  IMAD R29, R0.reuse, 0x530f32eb, R29 ;  /* 0x530f32eb001d7824 */ /* 0x040fe200078e021d */
[----:B------:R-:W-:Y:S01]  /*1a20*/  IADD3 R23, PT, PT, R15, R23, RZ ;  /* 0x000000170f177210 */ /* 0x000fe20007ffe0ff */
[C---:B------:R-:W-:Y:S01]  /*1a30*/  IMAD.WIDE.U32 R18, R0.reuse, 0x772c5f11, R18 ;  /* 0x772c5f1100127825 */ /* 0x040fe200078e0012 */
[----:B------:R-:W-:Y:S01]  /*1a40*/  LOP3.LUT R25, R25, 0x7ffffff, RZ, 0xc0, !PT ;  /* 0x07ffffff19197812 */ /* 0x000fe200078ec0ff */
[----:B------:R-:W-:Y:S01]  /*1a50*/  STS [UR5+0xa88], R26 ;  /* 0x000a881aff007988 */ /* 0x000fe20008000805 */
[----:B------:R-:W-:Y:S01]  /*1a60*/  LOP3.LUT R15, R23, 0x1fffff, RZ, 0xc0, !PT ;  /* 0x001fffff170f7812 */ /* 0x000fe200078ec0ff */
[C---:B------:R-:W-:Y:S01]  /*1a70*/  IMAD R17, R0.reuse, 0x181a9317, R17 ;  /* 0x181a931700117824 */ /* 0x040fe200078e0211 */
[----:B------:R-:W-:Y:S01]  /*1a80*/  LOP3.LUT R14, R25, 0xf8000000, R14, 0xf8, !PT ;  /* 0xf8000000190e7812 */ /* 0x000fe200078ef80e */
[----:B------:R-:W-:-:S04]  /*1a90*/  IMAD.WIDE.U32 R12, R0, -0x5ea76960, R12 ;  /* 0xa15896a0000c7825 */ /* 0x000fc800078e000c */
[----:B0-----:R-:W-:Y:S01]  /*1aa0*/  HFMA2 R22, -RZ, RZ, 0.027923583984375, 0.02008056640625 ;  /* 0x27262524ff167431 */ /* 0x001fe200000001ff */
[----:B------:R-:W-:Y:S01]  /*1ab0*/  MOV R10, 0xafaeadac ;  /* 0xafaeadac000a7802 */ /* 0x000fe20000000f00 */
[----:B------:R0:W-:Y:S01]  /*1ac0*/  STS [UR5+0xa90], R30 ;  /* 0x000a901eff007988 */ /* 0x0001e20008000805 */
[C---:B------:R-:W-:Y:S01]  /*1ad0*/  IMAD R27, R0.reuse, 0x2dae45d7, R27 ;  /* 0x2dae45d7001b7824 */ /* 0x040fe200078e021b */
[----:B------:R-:W-:Y:S01]  /*1ae0*/  IADD3 R17, PT, PT, R13, R17, RZ ;  /* 0x000000110d117210 */ /* 0x000fe20007ffe0ff */
[C---:B------:R-:W-:Y:S01]  /*1af0*/  IMAD R21, R0.reuse, 0x700dc01f, R21 ;  /* 0x700dc01f00157824 */ /* 0x040fe200078e0215 */
[----:B------:R-:W1:Y:S01]  /*1b00*/  I2F.F64.U64 R14, R14 ;  /* 0x0000000e000e7312 */ /* 0x000e620000301800 */
[C---:B------:R-:W-:Y:S01]  /*1b10*/  IMAD.WIDE.U32 R8, R0.reuse, -0x60c7f860, R8 ;  /* 0x9f3807a000087825 */ /* 0x040fe200078e0008 */
[----:B------:R-:W-:Y:S01]  /*1b20*/  LOP3.LUT R13, R17, 0x1fffff, RZ, 0xc0, !PT ;  /* 0x001fffff110d7812 */ /* 0x000fe200078ec0ff */
[----:B------:R2:W-:Y:S01]  /*1b30*/  STS [UR5+0xa9c], R22 ;  /* 0x000a9c16ff007988 */ /* 0x0005e20008000805 */
[----:B0-----:R-:W-:Y:S01]  /*1b40*/  MOV R30, 0x43424140 ;  /* 0x43424140001e7802 */ /* 0x001fe20000000f00 */
[----:B------:R-:W-:-:S04]  /*1b50*/  IMAD.WIDE.U32 R4, R0, 0x3749a7f9, R4 ;  /* 0x3749a7f900047825 */ /* 0x000fc800078e0004 */
[----:B------:R-:W-:Y:S01]  /*1b60*/  HFMA2 R0, -RZ, RZ, 0.000430583953857421875, 0.00030803680419921875 ;  /* 0x0f0e0d0cff007431 */ /* 0x000fe200000001ff */
[----:B------:R-:W-:Y:S01]  /*1b70*/  IADD3 R21, PT, PT, R9, R21, RZ ;  /* 0x0000001509157210 */ /* 0x000fe20007ffe0ff */
[----:B------:R-:W-:Y:S01]  /*1b80*/  STS [UR5+0xb24], R10 ;  /* 0x000b240aff007988 */ /* 0x000fe20008000805 */
[----:B------:R-:W-:Y:S02]  /*1b90*/  IMAD.IADD R29, R19, 0x1, R29 ;  /* 0x00000001131d7824 */ /* 0x000fe400078e021d */
[----:B------:R-:W-:Y:S02]  /*1ba0*/  HFMA2 R11, -RZ, RZ, -0.240478515625, -0.177734375 ;  /* 0xb3b2b1b0ff0b7431 */ /* 0x000fe400000001ff */
[----:B------:R-:W-:Y:S01]  /*1bb0*/  IMAD.IADD R27, R5, 0x1, R27 ;  /* 0x00000001051b7824 */ /* 0x000fe200078e021b */
[----:B--2---:R-:W-:Y:S01]  /*1bc0*/  MOV R22, 0x4f4e4d4c ;  /* 0x4f4e4d4c00167802 */ /* 0x004fe20000000f00 */
[----:B------:R0:W-:Y:S01]  /*1bd0*/  STS [UR5+0xa84], R0 ;  /* 0x000a8400ff007988 */ /* 0x0001e20008000805 */
[----:B------:R-:W-:Y:S01]  /*1be0*/  SHF.R.U64 R29, R18, 0x15, R29 ;  /* 0x00000015121d7819 */ /* 0x000fe2000000121d */
[----:B------:R-:W-:Y:S01]  /*1bf0*/  IMAD.MOV.U32 R20, RZ, RZ, 0x23222120 ;  /* 0x23222120ff147424 */ /* 0x000fe200078e00ff */
[----:B------:R-:W-:Y:S01]  /*1c00*/  LOP3.LUT R5, R27, 0xffff, RZ, 0xc0, !PT ;  /* 0x0000ffff1b057812 */ /* 0x000fe200078ec0ff */
[----:B-1----:R-:W-:Y:S01]  /*1c10*/  DMUL R14, R14, 1.1102230246251565404e-16 ;  /* 0x3ca000000e0e7828 */ /* 0x002fe20000000000 */
[----:B------:R-:W-:Y:S01]  /*1c20*/  LOP3.LUT R29, R29, 0x7ffffff, RZ, 0xc0, !PT ;  /* 0x07ffffff1d1d7812 */ /* 0x000fe200078ec0ff */
[----:B------:R-:W-:Y:S01]  /*1c30*/  IMAD.MOV.U32 R24, RZ, RZ, 0xb0a0908 ;  /* 0x0b0a0908ff187424 */ /* 0x000fe200078e00ff */
[----:B------:R-:W-:Y:S01]  /*1c40*/  SHF.R.U64 R9, R4, 0x15, R5 ;  /* 0x0000001504097819 */ /* 0x000fe20000001205 */
[----:B------:R1:W-:Y:S01]  /*1c50*/  STS [UR5+0xa98], R20 ;  /* 0x000a9814ff007988 */ /* 0x0003e20008000805 */
[----:B0-----:R-:W-:Y:S01]  /*1c60*/  MOV R0, 0x37363534 ;  /* 0x3736353400007802 */ /* 0x001fe20000000f00 */
[----:B------:R-:W-:Y:S01]  /*1c70*/  IMAD.MOV.U32 R28, RZ, RZ, 0x17161514 ;  /* 0x17161514ff1c7424 */ /* 0x000fe200078e00ff */
[----:B------:R-:W-:Y:S01]  /*1c80*/  LOP3.LUT R12, R29, 0xf8000000, R12, 0xf8, !PT ;  /* 0xf80000001d0c7812 */ /* 0x000fe200078ef80c */
[----:B------:R0:W-:Y:S01]  /*1c90*/  STS [UR5+0xa80], R24 ;  /* 0x000a8018ff007988 */ /* 0x0001e20008000805 */
[----:B------:R-:W-:Y:S01]  /*1ca0*/  LOP3.LUT R8, R9, 0xf8000000, R8, 0xf8, !PT ;  /* 0xf800000009087812 */ /* 0x000fe200078ef808 */
[----:B------:R-:W-:Y:S01]  /*1cb0*/  IMAD.MOV.U32 R32, RZ, RZ, 0x2f2e2d2c ;  /* 0x2f2e2d2cff207424 */ /* 0x000fe200078e00ff */
[----:B------:R-:W-:Y:S01]  /*1cc0*/  DMUL R14, R14, 256 ;  /* 0x407000000e0e7828 */ /* 0x000fe20000000000 */
[----:B------:R2:W-:Y:S01]  /*1cd0*/  STS [UR5+0xaac], R0 ;  /* 0x000aac00ff007988 */ /* 0x0005e20008000805 */
[----:B------:R-:W3:Y:S01]  /*1ce0*/  I2F.F64.U64 R12, R12 ;  /* 0x0000000c000c7312 */ /* 0x000ee20000301800 */
[----:B-1----:R-:W-:-:S02]  /*1cf0*/  HFMA2 R20, -RZ, RZ, 14.578125, 10.5625 ;  /* 0x4b4a4948ff147431 */ /* 0x002fc400000001ff */
[----:B------:R-:W-:Y:S01]  /*1d00*/  IMAD.MOV.U32 R10, RZ, RZ, -0x40414244 ;  /* 0xbfbebdbcff0a7424 */ /* 0x000fe200078e00ff */
[----:B0-----:R-:W-:Y:S01]  /*1d10*/  MOV R24, 0x2b2a2928 ;  /* 0x2b2a292800187802 */ /* 0x001fe20000000f00 */
[----:B------:R0:W-:Y:S01]  /*1d20*/  STS [UR5+0xa8c], R28 ;  /* 0x000a8c1cff007988 */ /* 0x0001e20008000805 */
[----:B------:R-:W-:Y:S02]  /*1d30*/  IMAD.MOV.U32 R26, RZ, RZ, 0x3b3a3938 ;  /* 0x3b3a3938ff1a7424 */ /* 0x000fe400078e00ff */
[----:B------:R-:W-:Y:S02]  /*1d40*/  HFMA2 R18, -RZ, RZ, -3.87890625, -2.875 ;  /* 0xc3c2c1c0ff127431 */ /* 0x000fe400000001ff */
[----:B--2---:R-:W-:Y:S01]  /*1d50*/  IMAD.MOV.U32 R0, RZ, RZ, 0x5f5e5d5c ;  /* 0x5f5e5d5cff007424 */ /* 0x004fe200078e00ff */
[----:B------:R1:W-:Y:S01]  /*1d60*/  STS [UR5+0xac0], R20 ;  /* 0x000ac014ff007988 */ /* 0x0003e20008000805 */
[----:B------:R-:W-:Y:S01]  /*1d70*/  IMAD.MOV.U32 R17, RZ, RZ, -0x48494a4c ;  /* 0xb7b6b5b4ff117424 */ /* 0x000fe200078e00ff */
[----:B------:R2:W-:Y:S01]  /*1d80*/  F2F.F32.F64 R14, R14 ;  /* 0x0000000e000e7310 */ /* 0x0005e20000301000 */
[----:B------:R-:W-:Y:S01]  /*1d90*/  MOV R19, 0xc7c6c5c4 ;  /* 0xc7c6c5c400137802 */ /* 0x000fe20000000f00 */
[----:B------:R4:W-:Y:S01]  /*1da0*/  STS [UR5+0xad4], R0 ;  /* 0x000ad400ff007988 */ /* 0x0009e20008000805 */
[----:B0-----:R-:W-:Y:S01]  /*1db0*/  HFMA2 R28, -RZ, RZ, 1.810546875, 1.30859375 ;  /* 0x3f3e3d3cff1c7431 */ /* 0x001fe200000001ff */
[----:B------:R-:W-:Y:S01]  /*1dc0*/  UIADD3 UR4, UPT, UPT, UR4, 0x1, URZ ;  /* 0x0000000104047890 */ /* 0x000fe2000fffe0ff */
[----:B---3--:R-:W-:Y:S01]  /*1dd0*/  DMUL R12, R12, 1.1102230246251565404e-16 ;  /* 0x3ca000000c0c7828 */ /* 0x008fe20000000000 */
[----:B-1----:R-:W-:Y:S01]  /*1de0*/  MOV R20, 0x73727170 ;  /* 0x7372717000147802 */ /* 0x002fe20000000f00 */
[----:B------:R0:W-:Y:S01]  /*1df0*/  STS [UR5+0xa94], R31 ;  /* 0x000a941fff007988 */ /* 0x0001e20008000805 */
[----:B------:R-:W-:Y:S01]  /*1e00*/  UISETP.NE.AND UP0, UPT, UR4, 0x10, UPT ;  /* 0x000000100400788c */ /* 0x000fe2000bf05270 */
[----:B----4-:R-:W-:-:S02]  /*1e10*/  HFMA2 R0, -RZ, RZ, -0.00011479854583740234375, -8.41617584228515625e-05 ;  /* 0x87868584ff007431 */ /* 0x010fc400000001ff */
[----:B------:R1:W-:Y:S01]  /*1e20*/  STS [UR5+0xae8], R20 ;  /* 0x000ae814ff007988 */ /* 0x0003e20008000805 */
[----:B--2---:R-:W-:Y:S01]  /*1e30*/  HFMA2 R15, -RZ, RZ, -503.5, -375 ;  /* 0xdfdedddcff0f7431 */ /* 0x004fe200000001ff */
[----:B------:R-:W-:Y:S02]  /*1e40*/  DMUL R12, R12, 256 ;  /* 0x407000000c0c7828 */ /* 0x000fe40000000000 */
[----:B------:R2:W-:Y:S01]  /*1e50*/  STS [UR5+0xaa0], R24 ;  /* 0x000aa018ff007988 */ /* 0x0005e20008000805 */
[----:B0-----:R-:W-:-:S03]  /*1e60*/  IMAD.MOV.U32 R31, RZ, RZ, 0x47464544 ;  /* 0x47464544ff1f7424 */ /* 0x001fc600078e00ff */
[----:B------:R0:W-:Y:S01]  /*1e70*/  STS [UR5+0xafc], R0 ;  /* 0x000afc00ff007988 */ /* 0x0001e20008000805 */
[----:B-1----:R-:W-:-:S03]  /*1e80*/  IMAD.MOV.U32 R20, RZ, RZ, -0x64656668 ;  /* 0x9b9a9998ff147424 */ /* 0x002fc600078e00ff */
[----:B------:R1:W-:Y:S01]  /*1e90*/  STS [UR5+0xaa4], R32 ;  /* 0x000aa420ff007988 */ /* 0x0003e20008000805 */
[----:B--2---:R-:W-:Y:S01]  /*1ea0*/  IMAD.MOV.U32 R24, RZ, RZ, 0x53525150 ;  /* 0x53525150ff187424 */ /* 0x004fe200078e00ff */
[----:B------:R2:W-:Y:S01]  /*1eb0*/  F2F.F32.F64 R12, R12 ;  /* 0x0000000c000c7310 */ /* 0x0005e20000301000 */
[----:B0-----:R-:W-:Y:S01]  /*1ec0*/  HFMA2 R0, -RZ, RZ, -0.05987548828125, -0.044189453125 ;  /* 0xabaaa9a8ff007431 */ /* 0x001fe200000001ff */
[----:B------:R0:W-:Y:S01]  /*1ed0*/  STS [UR5+0xac4], R22 ;  /* 0x000ac416ff007988 */ /* 0x0001e20008000805 */
[----:B-1----:R-:W-:-:S03]  /*1ee0*/  HFMA2 R32, -RZ, RZ, 117.375, 85.25 ;  /* 0x57565554ff207431 */ /* 0x002fc600000001ff */
[----:B------:R1:W-:Y:S01]  /*1ef0*/  STS [UR5+0xb10], R20 ;  /* 0x000b1014ff007988 */ /* 0x0003e20008000805 */
[----:B--2---:R-:W-:-:S03]  /*1f00*/  IMAD.MOV.U32 R13, RZ, RZ, -0x10111214 ;  /* 0xefeeedecff0d7424 */ /* 0x004fc600078e00ff */
[----:B------:R2:W-:Y:S01]  /*1f10*/  STS [UR5+0xb20], R0 ;  /* 0x000b2000ff007988 */ /* 0x0005e20008000805 */
[----:B0-----:R-:W-:-:S03]  /*1f20*/  IMAD.MOV.U32 R22, RZ, RZ, 0x77767574 ;  /* 0x77767574ff167424 */ /* 0x001fc600078e00ff */
[----:B------:R-:W-:Y:S01]  /*1f30*/  STS [UR5+0xb34], R10 ;  /* 0x000b340aff007988 */ /* 0x000fe20008000805 */
[----:B-1----:R-:W-:Y:S01]  /*1f40*/  HFMA2 R20, -RZ, RZ, -62.5625, -46.5 ;  /* 0xd3d2d1d0ff147431 */ /* 0x002fe200000001ff */
[----:B--2---:R-:W-:Y:S02]  /*1f50*/  SHF.R.U32.HI R0, RZ, 0x15, R5 ;  /* 0x00000015ff007819 */ /* 0x004fe40000011605 */
[----:B------:R0:W-:Y:S02]  /*1f60*/  STS [UR5+0xab0], R26 ;  /* 0x000ab01aff007988 */ /* 0x0001e40008000805 */
[----:B------:R-:W-:Y:S02]  /*1f70*/  LOP3.LUT R9, R0, 0x1fffff, R21, 0xf8, !PT ;  /* 0x001fffff00097812 */ /* 0x000fe400078ef815 */
[----:B------:R1:W-:Y:S01]  /*1f80*/  STS [UR5+0xab8], R30 ;  /* 0x000ab81eff007988 */ /* 0x0003e20008000805 */
[----:B------:R-:W-:Y:S01]  /*1f90*/  IMAD.MOV.U32 R21, RZ, RZ, -0x28292a2c ;  /* 0xd7d6d5d4ff157424 */ /* 0x000fe200078e00ff */
[----:B------:R-:W-:-:S02]  /*1fa0*/  MOV R0, 0xbbbab9b8 ;  /* 0xbbbab9b800007802 */ /* 0x000fc40000000f00 */
[----:B------:R2:W-:Y:S01]  /*1fb0*/  STS [UR5+0xabc], R31 ;  /* 0x000abc1fff007988 */ /* 0x0005e20008000805 */
[----:B------:R-:W3:Y:S01]  /*1fc0*/  I2F.F64.U64 R8, R8 ;  /* 0x0000000800087312 */ /* 0x000ee20000301800 */
[----:B0-----:R-:W-:Y:S02]  /*1fd0*/  HFMA2 R26, -RZ, RZ, 945, 688 ;  /* 0x63626160ff1a7431 */ /* 0x001fe400000001ff */
[----:B------:R0:W-:Y:S01]  /*1fe0*/  STS [UR5+0xac8], R24 ;  /* 0x000ac818ff007988 */ /* 0x0001e20008000805 */
[----:B-1----:R-:W-:-:S03]  /*1ff0*/  IMAD.MOV.U32 R30, RZ, RZ, 0x6b6a6968 ;  /* 0x6b6a6968ff1e7424 */ /* 0x002fc600078e00ff */
[----:B------:R1:W-:Y:S01]  /*2000*/  STS [UR5+0xaec], R22 ;  /* 0x000aec16ff007988 */ /* 0x0003e20008000805 */
[----:B--2---:R-:W-:Y:S02]  /*2010*/  HFMA2 R31, -RZ, RZ, 7608, 5552 ;  /* 0x6f6e6d6cff1f7431 */ /* 0x004fe400000001ff */
[----:B0-----:R-:W-:Y:S01]  /*2020*/  HFMA2 R24, -RZ, RZ, 61248, 44800 ;  /* 0x7b7a7978ff187431 */ /* 0x001fe200000001ff */
[----:B------:R0:W-:Y:S01]  /*2030*/  STS [UR5+0xaa8], R33 ;  /* 0x000aa821ff007988 */ /* 0x0001e20008000805 */
[----:B---3--:R-:W-:Y:S01]  /*2040*/  DMUL R8, R8, 1.1102230246251565404e-16 ;  /* 0x3ca0000008087828 */ /* 0x008fe20000000000 */
[----:B-1----:R-:W-:Y:S02]  /*2050*/  HFMA2 R22, -RZ, RZ, -0.00743865966796875, -0.0054779052734375 ;  /* 0x9f9e9d9cff167431 */ /* 0x002fe400000001ff */
[----:B------:R1:W-:Y:S01]  /*2060*/  STS [UR5+0xab4], R28 ;  /* 0x000ab41cff007988 */ /* 0x0003e20008000805 */
[----:B0-----:R-:W-:-:S03]  /*2070*/  MOV R33, 0x5b5a5958 ;  /* 0x5b5a595800217802 */ /* 0x001fc60000000f00 */
[----:B------:R0:W-:Y:S01]  /*2080*/  STS [UR5+0xacc], R32 ;  /* 0x000acc20ff007988 */ /* 0x0001e20008000805 */
[----:B------:R-:W-:-:S03]  /*2090*/  DMUL R8, R8, 256 ;  /* 0x4070000008087828 */ /* 0x000fc60000000000 */
[----:B------:R2:W-:Y:S01]  /*20a0*/  STS [UR5+0xb28], R11 ;  /* 0x000b280bff007988 */ /* 0x0005e20008000805 */
[----:B-1----:R-:W-:Y:S02]  /*20b0*/  MOV R28, 0x67666564 ;  /* 0x67666564001c7802 */ /* 0x002fe40000000f00 */
[----:B------:R1:W3:Y:S01]  /*20c0*/  F2F.F32.F64 R10, R8 ;  /* 0x00000008000a7310 */ /* 0x0002e20000301000 */
[----:B------:R4:W-:Y:S01]  /*20d0*/  STS [UR5+0xb2c], R17 ;  /* 0x000b2c11ff007988 */ /* 0x0009e20008000805 */
[----:B0-----:R-:W-:Y:S01]  /*20e0*/  MOV R32, 0x7f7e7d7c ;  /* 0x7f7e7d7c00207802 */ /* 0x001fe20000000f00 */
[----:B--2---:R-:W-:Y:S02]  /*20f0*/  IMAD.MOV.U32 R11, RZ, RZ, -0x34353638 ;  /* 0xcbcac9c8ff0b7424 */ /* 0x004fe400078e00ff */
[----:B------:R0:W-:Y:S01]  /*2100*/  STS [UR5+0xae0], R30 ;  /* 0x000ae01eff007988 */ /* 0x0001e20008000805 */
[----:B----4-:R-:W-:-:S03]  /*2110*/  MOV R17, 0xcfcecdcc ;  /* 0xcfcecdcc00117802 */ /* 0x010fc60000000f00 */
[----:B------:R2:W-:Y:S01]  /*2120*/  STS [UR5+0xb3c], R19 ;  /* 0x000b3c13ff007988 */ /* 0x0005e20008000805 */
[----:B-1----:R-:W-:Y:S01]  /*2130*/  HFMA2 R8, -RZ, RZ, 0, 6.55651092529296875e-07 ;  /* 0x0000000bff087431 */ /* 0x002fe200000001ff */
[----:B------:R-:W-:Y:S01]  /*2140*/  MOV R9, 0x0 ;  /* 0x0000000000097802 */ /* 0x000fe20000000f00 */
[----:B0-----:R-:W-:Y:S01]  /*2150*/  HFMA2 R30, -RZ, RZ, -0.00092411041259765625, -0.00067901611328125 ;  /* 0x93929190ff1e7431 */ /* 0x001fe200000001ff */
[----:B------:R0:W-:Y:S01]  /*2160*/  STS [UR5+0xb48], R20 ;  /* 0x000b4814ff007988 */ /* 0x0001e20008000805 */
[----:B--2---:R-:W-:-:S03]  /*2170*/  HFMA2 R19, -RZ, RZ, -4052, -3024 ;  /* 0xebeae9e8ff137431 */ /* 0x004fc600000001ff */
[----:B------:R1:W-:Y:S01]  /*2180*/  STS [UR5+0xad0], R33 ;  /* 0x000ad021ff007988 */ /* 0x0003e20008000805 */
[----:B0-----:R-:W-:-:S03]  /*2190*/  HFMA2 R20, -RZ, RZ, -32608, -24384 ;  /* 0xf7f6f5f4ff147431 */ /* 0x001fc600000001ff */
[----:B------:R0:W-:Y:S04]  /*21a0*/  STS [UR5+0xad8], R26 ;  /* 0x000ad81aff007988 */ /* 0x0001e80008000805 */
[----:B------:R2:W-:Y:S01]  /*21b0*/  STS [UR5+0xadc], R28 ;  /* 0x000adc1cff007988 */ /* 0x0005e20008000805 */
[----:B-1----:R-:W-:-:S03]  /*21c0*/  IMAD.MOV.U32 R33, RZ, RZ, -0x7c7d7e80 ;  /* 0x83828180ff217424 */ /* 0x002fc600078e00ff */
[----:B------:R1:W-:Y:S01]  /*21d0*/  STS [UR5+0xae4], R31 ;  /* 0x000ae41fff007988 */ /* 0x0003e20008000805 */
[----:B0-----:R-:W-:-:S03]  /*21e0*/  MOV R26, 0x8b8a8988 ;  /* 0x8b8a8988001a7802 */ /* 0x001fc60000000f00 */
[----:B------:R0:W-:Y:S01]  /*21f0*/  STS [UR5+0xaf0], R24 ;  /* 0x000af018ff007988 */ /* 0x0001e20008000805 */
[----:B--2---:R-:W-:-:S03]  /*2200*/  IMAD.MOV.U32 R28, RZ, RZ, -0x70717274 ;  /* 0x8f8e8d8cff1c7424 */ /* 0x004fc600078e00ff */
[----:B------:R2:W-:Y:S01]  /*2210*/  STS [UR5+0xaf4], R32 ;  /* 0x000af420ff007988 */ /* 0x0005e20008000805 */
[----:B-1----:R-:W-:-:S03]  /*2220*/  MOV R31, 0x97969594 ;  /* 0x97969594001f7802 */ /* 0x002fc60000000f00 */
[----:B------:R1:W-:Y:S01]  /*2230*/  STS [UR5+0xb14], R22 ;  /* 0x000b1416ff007988 */ /* 0x0003e20008000805 */
[----:B0-----:R-:W-:-:S03]  /*2240*/  MOV R24, 0xa3a2a1a0 ;  /* 0xa3a2a1a000187802 */ /* 0x001fc60000000f00 */
[----:B------:R0:W-:Y:S01]  /*2250*/  STS [UR5+0xb38], R18 ;  /* 0x000b3812ff007988 */ /* 0x0001e20008000805 */
[----:B--2---:R-:W-:-:S03]  /*2260*/  IMAD.MOV.U32 R32, RZ, RZ, -0x58595a5c ;  /* 0xa7a6a5a4ff207424 */ /* 0x004fc600078e00ff */
[----:B------:R2:W-:Y:S01]  /*2270*/  STS [UR5+0xb40], R11 ;  /* 0x000b400bff007988 */ /* 0x0005e20008000805 */
[----:B-1----:R-:W-:-:S03]  /*2280*/  MOV R22, 0xfffefdfc ;  /* 0xfffefdfc00167802 */ /* 0x002fc60000000f00 */
[----:B------:R1:W-:Y:S01]  /*2290*/  STS [UR5+0xb44], R17 ;  /* 0x000b4411ff007988 */ /* 0x0003e20008000805 */
[----:B0-----:R-:W-:-:S03]  /*22a0*/  IMAD.MOV.U32 R18, RZ, RZ, -0x1c1d1e20 ;  /* 0xe3e2e1e0ff127424 */ /* 0x001fc600078e00ff */
[----:B------:R0:W-:Y:S01]  /*22b0*/  STS [UR5+0xb4c], R21 ;  /* 0x000b4c15ff007988 */ /* 0x0001e20008000805 */
[----:B--2---:R-:W-:Y:S02]  /*22c0*/  MOV R11, 0xe7e6e5e4 ;  /* 0xe7e6e5e4000b7802 */ /* 0x004fe40000000f00 */
[----:B-1----:R-:W-:Y:S01]  /*22d0*/  MOV R17, 0xf3f2f1f0 ;  /* 0xf3f2f1f000117802 */ /* 0x002fe20000000f00 */
[----:B------:R-:W-:Y:S01]  /*22e0*/  STS [UR5+0xaf8], R33 ;  /* 0x000af821ff007988 */ /* 0x000fe20008000805 */
[----:B0-----:R-:W-:-:S03]  /*22f0*/  IMAD.MOV.U32 R21, RZ, RZ, -0x4050608 ;  /* 0xfbfaf9f8ff157424 */ /* 0x001fc600078e00ff */
        /* <DEDUP_REMOVED lines=17> */
[----:B---3--:R-:W-:Y:S04]  /*2410*/  STS [UR5+0xb80], R10 ;  /* 0x000b800aff007988 */ /* 0x008fe80008000805 */
[----:B------:R0:W-:Y:S02]  /*2420*/  STS [UR5+0xb30], R0 ;  /* 0x000b3000ff007988 */ /* 0x0001e40008000805 */
[----:B0-----:R-:W-:-:S05]  /*2430*/  MOV R0, 0xdbdad9d8 ;  /* 0xdbdad9d800007802 */ /* 0x001fca0000000f00 */
[----:B------:R0:W-:Y:S02]  /*2440*/  STS [UR5+0xb50], R0 ;  /* 0x000b5000ff007988 */ /* 0x0001e40008000805 */
[----:B0-----:R-:W-:Y:S01]  /*2450*/  MOV R0, R4 ;  /* 0x0000000400007202 */ /* 0x001fe20000000f00 */
[----:B------:R-:W-:-:S07]  /*2460*/  IMAD.MOV.U32 R4, RZ, RZ, RZ ;  /* 0x000000ffff047224 */ /* 0x000fce00078e00ff */
.L_x_114:
[C---:B------:R-:W-:Y:S02]  /*2470*/  IADD3 R18, PT, PT, -R4.reuse, 0x100, RZ ;  /* 0x0000010004127810 */ /* 0x040fe40007ffe1ff */
[----:B0-----:R-:W-:-:S04]  /*2480*/  IADD3 R11, PT, PT, -R4, 0xff, RZ ;  /* 0x000000ff040b7810 */ /* 0x001fc80007ffe1ff */
[----:B------:R-:W-:-:S13]  /*2490*/  LOP3.LUT P0, RZ, R18, R11, RZ, 0xc0, !PT ;  /* 0x0000000b12ff7212 */ /* 0x000fda000780c0ff */
[----:B------:R-:W-:Y:S05]  /*24a0*/  @P0 BRA `(.L_x_108) ;  /* 0x0000000000300947 */ /* 0x000fea0003800000 */
[----:B------:R-:W-:Y:S02]  /*24b0*/  IMAD R5, R5, -0x21131993, RZ ;  /* 0xdeece66d05057824 */ /* 0x000fe400078e02ff */
[----:B------:R-:W-:-:S04]  /*24c0*/  IMAD.WIDE.U32 R12, R0, -0x21131993, R8 ;  /* 0xdeece66d000c7825 */ /* 0x000fc800078e0008 */
[----:B------:R-:W-:-:S04]  /*24d0*/  IMAD R5, R0, 0x5, R5 ;  /* 0x0000000500057824 */ /* 0x000fc800078e0205 */
        /* <DEDUP_REMOVED lines=9> */
.L_x_108:
        /* <DEDUP_REMOVED lines=8> */
[----:B------:R-:W-:Y:S02]  /*25f0*/  LOP3.LUT R0, R0, 0xffff, RZ, 0xc0, !PT ;  /* 0x0000ffff00007812 */ /* 0x000fe400078ec0ff */
[----:B0-----:R-:W-:Y:S02]  /*2600*/  IADD3 R14, PT, PT, R10, 0xffffffe, RZ ;  /* 0x0ffffffe0a0e7810 */ /* 0x001fe40007ffe0ff */
[----:B------:R-:W-:Y:S02]  /*2610*/  SHF.R.U64 R10, R12, 0x11, R0 ;  /* 0x000000110c0a7819 */ /* 0x000fe40000001200 */
[----:B------:R0:W1:Y:S02]  /*2620*/  F2I.FTZ.U32.TRUNC.NTZ R15, R14 ;  /* 0x0000000e000f7305 */ /* 0x000064000021f000 */
[----:B0-----:R-:W-:-:S02]  /*2630*/  HFMA2 R14, -RZ, RZ, 0, 0 ;  /* 0x00000000ff0e7431 */ /* 0x001fc400000001ff */
        /* <DEDUP_REMOVED lines=9> */
[----:B------:R-:W-:-:S07]  /*26d0*/  @!P1 LOP3.LUT R5, RZ, R18, RZ, 0x33, !PT ;  /* 0x00000012ff059212 */ /* 0x000fce00078e33ff */
.L_x_109:
[----:B------:R-:W0:Y:S01]  /*26e0*/  I2F.U32.RP R10, R11 ;  /* 0x0000000b000a7306 */ /* 0x000e220000209000 */
[----:B------:R-:W-:Y:S01]  /*26f0*/  IMAD R13, R0, -0x21131993, RZ ;  /* 0xdeece66d000d7824 */ /* 0x000fe200078e02ff */
[----:B------:R-:W-:Y:S01]  /*2700*/  IADD3 R17, PT, PT, RZ, -R11, RZ ;  /* 0x8000000bff117210 */ /* 0x000fe20007ffe0ff */
[----:B------:R-:W-:Y:S01]  /*2710*/  IMAD.WIDE.U32 R14, R12, -0x21131993, R8 ;  /* 0xdeece66d0c0e7825 */ /* 0x000fe200078e0008 */
[----:B------:R-:W-:Y:S02]  /*2720*/  ISETP.NE.U32.AND P1, PT, R11, RZ, PT ;  /* 0x000000ff0b00720c */ /* 0x000fe40003f25070 */
[----:B------:R-:W-:Y:S01]  /*2730*/  IADD3 R23, PT, PT, -R4, 0xfe, RZ ;  /* 0x000000fe04177810 */ /* 0x000fe20007ffe1ff */
[----:B------:R-:W-:-:S05]  /*2740*/  IMAD R13, R12, 0x5, R13 ;  /* 0x000000050c0d7824 */ /* 0x000fca00078e020d */
[----:B------:R-:W-:Y:S01]  /*2750*/  IADD3 R13, PT, PT, R15, R13, RZ ;  /* 0x0000000d0f0d7210 */ /* 0x000fe20007ffe0ff */
[----:B0-----:R-:W0:Y:S03]  /*2760*/  MUFU.RCP R10, R10 ;  /* 0x0000000a000a7308 */ /* 0x001e260000001000 */
[----:B------:R-:W-:Y:S01]  /*2770*/  SHF.R.U64 R14, R14, 0x11, R13 ;  /* 0x000000110e0e7819 */ /* 0x000fe2000000120d */
[----:B------:R-:W-:-:S03]  /*2780*/  IMAD R13, R0, -0x4b9ff597, RZ ;  /* 0xb4600a69000d7824 */ /* 0x000fc600078e02ff */
[----:B------:R-:W-:Y:S01]  /*2790*/  LOP3.LUT R14, R14, 0x7fffffff, RZ, 0xc0, !PT ;  /* 0x7fffffff0e0e7812 */ /* 0x000fe200078ec0ff */
[----:B------:R-:W-:Y:S02]  /*27a0*/  IMAD R21, R12, 0x7760bb20, R13 ;  /* 0x7760bb200c157824 */ /* 0x000fe400078e020d */
[----:B0-----:R-:W-:Y:S01]  /*27b0*/  VIADD R18, R10, 0xffffffe ;  /* 0x0ffffffe0a127836 */ /* 0x001fe20000000000 */
[----:B------:R-:W-:-:S03]  /*27c0*/  IADD3 R10, PT, PT, R4, UR5, RZ ;  /* 0x00000005040a7c10 */ /* 0x000fc6000fffe0ff */
[----:B------:R0:W1:Y:S02]  /*27d0*/  F2I.FTZ.U32.TRUNC.NTZ R19, R18 ;  /* 0x0000001200137305 */ /* 0x000064000021f000 */
[----:B0-----:R-:W-:Y:S02]  /*27e0*/  IMAD.MOV.U32 R18, RZ, RZ, RZ ;  /* 0x000000ffff127224 */ /* 0x001fe400078e00ff */
[----:B-1----:R-:W-:-:S04]  /*27f0*/  IMAD R15, R17, R19, RZ ;  /* 0x00000013110f7224 */ /* 0x002fc800078e02ff */
[----:B------:R-:W-:Y:S01]  /*2800*/  IMAD.HI.U32 R19, R19, R15, R18 ;  /* 0x0000000f13137227 */ /* 0x000fe200078e0012 */
[----:B------:R-:W-:-:S03]  /*2810*/  MOV R15, 0x40 ;  /* 0x00000040000f7802 */ /* 0x000fc60000000f00 */
[----:B------:R-:W-:Y:S02]  /*2820*/  IMAD.IADD R18, R5, 0x1, R10 ;  /* 0x0000000105127824 */ /* 0x000fe400078e020a */
[----:B------:R-:W-:Y:S01]  /*2830*/  IMAD.HI.U32 R19, R19, R14, RZ ;  /* 0x0000000e13137227 */ /* 0x000fe200078e00ff */
[----:B------:R-:W-:Y:S04]  /*2840*/  LDS.U8 R5, [R4+UR5+0xa78] ;  /* 0x000a780504057984 */ /* 0x000fe80008000000 */
[----:B------:R-:W-:Y:S01]  /*2850*/  IADD3 R19, PT, PT, -R19, RZ, RZ ;  /* 0x000000ff13137210 */ /* 0x000fe20007ffe1ff */
[----:B------:R-:W0:Y:S04]  /*2860*/  LDS.U8 R17, [R18+0xa78] ;  /* 0x000a780012117984 */ /* 0x000e280000000000 */
[----:B------:R-:W-:-:S05]  /*2870*/  IMAD R14, R11, R19, R14 ;  /* 0x000000130b0e7224 */ /* 0x000fca00078e020e */
[----:B------:R-:W-:-:S13]  /*2880*/  ISETP.GE.U32.AND P0, PT, R14, R11, PT ;  /* 0x0000000b0e00720c */ /* 0x000fda0003f06070 */
[----:B------:R-:W-:-:S04]  /*2890*/  @P0 IADD3 R14, PT, PT, -R11, R14, RZ ;  /* 0x0000000e0b0e0210 */ /* 0x000fc80007ffe1ff */
[----:B------:R-:W-:-:S13]  /*28a0*/  ISETP.GE.U32.AND P0, PT, R14, R11, PT ;  /* 0x0000000b0e00720c */ /* 0x000fda0003f06070 */
[----:B------:R-:W-:Y:S01]  /*28b0*/  @P0 IADD3 R14, PT, PT, -R11, R14, RZ ;  /* 0x0000000e0b0e0210 */ /* 0x000fe20007ffe1ff */
[----:B0-----:R0:W-:Y:S01]  /*28c0*/  STS.U8 [R4+UR5+0xa78], R17 ;  /* 0x000a781104007988 */ /* 0x0011e20008000005 */
[----:B------:R-:W-:Y:S02]  /*28d0*/  @!P1 LOP3.LUT R14, RZ, R11, RZ, 0x33, !PT ;  /* 0x0000000bff0e9212 */ /* 0x000fe400078e33ff */
[----:B------:R-:W-:Y:S01]  /*28e0*/  LOP3.LUT P0, RZ, R23, 0xfc, RZ, 0xc0, !PT ;  /* 0x000000fc17ff7812 */ /* 0x000fe2000780c0ff */
[----:B------:R-:W-:Y:S02]  /*28f0*/  STS.U8 [R18+0xa78], R5 ;  /* 0x000a780512007388 */ /* 0x000fe40000000000 */
[----:B------:R-:W-:Y:S01]  /*2900*/  IMAD.IADD R20, R14, 0x1, R10 ;  /* 0x000000010e147824 */ /* 0x000fe200078e020a */
[----:B------:R-:W-:Y:S01]  /*2910*/  MOV R14, 0x942de6ba ;  /* 0x942de6ba000e7802 */ /* 0x000fe20000000f00 */
[----:B------:R-:W-:Y:S04]  /*2920*/  LDS.U8 R11, [R4+UR5+0xa79] ;  /* 0x000a7905040b7984 */ /* 0x000fe80008000000 */
[----:B------:R-:W1:Y:S01]  /*2930*/  LDS.U8 R19, [R20+0xa79] ;  /* 0x000a790014137984 */ /* 0x000e620000000000 */
[----:B------:R-:W-:-:S04]  /*2940*/  IMAD.WIDE.U32 R12, R12, -0x4b9ff597, R14 ;  /* 0xb4600a690c0c7825 */ /* 0x000fc800078e000e */
[----:B------:R-:W-:-:S05]  /*2950*/  IMAD.IADD R21, R13, 0x1, R21 ;  /* 0x000000010d157824 */ /* 0x000fca00078e0215 */
[----:B0-----:R-:W-:Y:S01]  /*2960*/  LOP3.LUT R17, R21, 0xffff, RZ, 0xc0, !PT ;  /* 0x0000ffff15117812 */ /* 0x001fe200078ec0ff */
[----:B-1----:R0:W-:Y:S04]  /*2970*/  STS.U8 [R4+UR5+0xa79], R19 ;  /* 0x000a791304007988 */ /* 0x0021e80008000005 */
[----:B------:R0:W-:Y:S01]  /*2980*/  STS.U8 [R20+0xa79], R11 ;  /* 0x000a790b14007388 */ /* 0x0001e20000000000 */
[----:B------:R-:W-:Y:S05]  /*2990*/  @!P0 BRA `(.L_x_110) ;  /* 0x00000000004c8947 */ /* 0x000fea0003800000 */
[----:B------:R-:W1:Y:S01]  /*29a0*/  I2F.U32.RP R0, R23 ;  /* 0x0000001700007306 */ /* 0x000e620000209000 */
[----:B------:R-:W-:Y:S02]  /*29b0*/  IADD3 R5, PT, PT, RZ, -R23, RZ ;  /* 0x80000017ff057210 */ /* 0x000fe40007ffe0ff */
[----:B------:R-:W-:Y:S02]  /*29c0*/  SHF.R.U64 R18, R12, 0x11, R17 ;  /* 0x000000110c127819 */ /* 0x000fe40000001211 */
[----:B------:R-:W-:-:S03]  /*29d0*/  ISETP.NE.U32.AND P1, PT, R23, RZ, PT ;  /* 0x000000ff1700720c */ /* 0x000fc60003f25070 */
[----:B-1----:R-:W1:Y:S02]  /*29e0*/  MUFU.RCP R0, R0 ;  /* 0x0000000000007308 */ /* 0x002e640000001000 */
[----:B-1----:R-:W-:-:S06]  /*29f0*/  IADD3 R14, PT, PT, R0, 0xffffffe, RZ ;  /* 0x0ffffffe000e7810 */ /* 0x002fcc0007ffe0ff */
[----:B------:R1:W2:Y:S02]  /*2a00*/  F2I.FTZ.U32.TRUNC.NTZ R15, R14 ;  /* 0x0000000e000f7305 */ /* 0x0002a4000021f000 */
[----:B-1----:R-:W-:Y:S02]  /*2a10*/  IMAD.MOV.U32 R14, RZ, RZ, RZ ;  /* 0x000000ffff0e7224 */ /* 0x002fe400078e00ff */
[----:B--2---:R-:W-:-:S04]  /*2a20*/  IMAD R5, R5, R15, RZ ;  /* 0x0000000f05057224 */ /* 0x004fc800078e02ff */
        /* <DEDUP_REMOVED lines=10> */
.L_x_110:
[----:B------:R-:W-:-:S07]  /*2ad0*/  SHF.R.U32.HI R0, RZ, 0xf, R17 ;  /* 0x0000000fff007819 */ /* 0x000fce0000011611 */
.L_x_111:
[----:B0-----:R-:W-:Y:S02]  /*2ae0*/  IADD3 R11, PT, PT, R0, R10, RZ ;  /* 0x0000000a000b7210 */ /* 0x001fe40007ffe0ff */
[----:B------:R-:W-:Y:S01]  /*2af0*/  LDS.U8 R0, [R10+0xa7a] ;  /* 0x000a7a000a007984 */ /* 0x000fe20000000000 */
[----:B------:R-:W-:-:S03]  /*2b00*/  IADD3 R18, PT, PT, -R4, 0xfd, RZ ;  /* 0x000000fd04127810 */ /* 0x000fc60007ffe1ff */
[----:B------:R-:W0:Y:S01]  /*2b10*/  LDS.U8 R5, [R11+0xa7a] ;  /* 0x000a7a000b057984 */ /* 0x000e220000000000 */
[----:B------:R-:W-:-:S03]  /*2b20*/  LOP3.LUT P0, RZ, R18, 0xfc, RZ, 0xc0, !PT ;  /* 0x000000fc12ff7812 */ /* 0x000fc6000780c0ff */
[----:B0-----:R0:W-:Y:S04]  /*2b30*/  STS.U8 [R10+0xa7a], R5 ;  /* 0x000a7a050a007388 */ /* 0x0011e80000000000 */
[----:B------:R0:W-:Y:S06]  /*2b40*/  STS.U8 [R11+0xa7a], R0 ;  /* 0x000a7a000b007388 */ /* 0x0001ec0000000000 */
        /* <DEDUP_REMOVED lines=10> */
[----:B0-----:R-:W-:Y:S02]  /*2bf0*/  IADD3 R14, PT, PT, R0, 0xffffffe, RZ ;  /* 0x0ffffffe000e7810 */ /* 0x001fe40007ffe0ff */
[----:B------:R-:W-:Y:S02]  /*2c00*/  SHF.R.U64 R0, R12, 0x11, R5 ;  /* 0x000000110c007819 */ /* 0x000fe40000001205 */
[----:B------:R0:W1:Y:S02]  /*2c10*/  F2I.FTZ.U32.TRUNC.NTZ R15, R14 ;  /* 0x0000000e000f7305 */ /* 0x000064000021f000 */
[----:B0-----:R-:W-:Y:S01]  /*2c20*/  MOV R14, RZ ;  /* 0x000000ff000e7202 */ /* 0x001fe20000000f00 */
[----:B-1----:R-:W-:-:S04]  /*2c30*/  IMAD R11, R11, R15, RZ ;  /* 0x0000000f0b0b7224 */ /* 0x002fc800078e02ff */
[----:B------:R-:W-:-:S06]  /*2c40*/  IMAD.HI.U32 R15, R15, R11, R14 ;  /* 0x0000000b0f0f7227 */ /* 0x000fcc00078e000e */
[----:B------:R-:W-:-:S04]  /*2c50*/  IMAD.HI.U32 R15, R15, R0, RZ ;  /* 0x000000000f0f7227 */ /* 0x000fc800078e00ff */
[----:B------:R-:W-:-:S04]  /*2c60*/  IMAD.MOV R15, RZ, RZ, -R15 ;  /* 0x000000ffff0f7224 */ /* 0x000fc800078e0a0f */
[----:B------:R-:W-:Y:S02]  /*2c70*/  IMAD R11, R18, R15, R0 ;  /* 0x0000000f120b7224 */ /* 0x000fe400078e0200 */
[----:B------:R-:W-:-:S03]  /*2c80*/  IMAD.MOV.U32 R0, RZ, RZ, R12 ;  /* 0x000000ffff007224 */ /* 0x000fc600078e000c */
[----:B------:R-:W-:-:S13]  /*2c90*/  ISETP.GE.U32.AND P0, PT, R11, R18, PT ;  /* 0x000000120b00720c */ /* 0x000fda0003f06070 */
[----:B------:R-:W-:-:S04]  /*2ca0*/  @P0 IADD3 R11, PT, PT, -R18, R11, RZ ;  /* 0x0000000b120b0210 */ /* 0x000fc80007ffe1ff */
[----:B------:R-:W-:-:S13]  /*2cb0*/  ISETP.GE.U32.AND P0, PT, R11, R18, PT ;  /* 0x000000120b00720c */ /* 0x000fda0003f06070 */
[----:B------:R-:W-:Y:S02]  /*2cc0*/  @P0 IADD3 R11, PT, PT, -R18, R11, RZ ;  /* 0x0000000b120b0210 */ /* 0x000fe40007ffe1ff */
[----:B------:R-:W-:Y:S01]  /*2cd0*/  @!P1 LOP3.LUT R11, RZ, R18, RZ, 0x33, !PT ;  /* 0x00000012ff0b9212 */ /* 0x000fe200078e33ff */
[----:B------:R-:W-:Y:S06]  /*2ce0*/  BRA `(.L_x_113) ;  /* 0x00000000001c7947 */ /* 0x000fec0003800000 */
.L_x_112:
[----:B------:R-:W-:Y:S02]  /*2cf0*/  IMAD R21, R21, -0x21131993, RZ ;  /* 0xdeece66d15157824 */ /* 0x000fe400078e02ff */
[----:B0-----:R-:W-:Y:S02]  /*2d00*/  HFMA2 R11, -RZ, RZ, 0, 0 ;  /* 0x00000000ff0b7431 */ /* 0x001fe400000001ff */
[----:B------:R-:W-:-:S04]  /*2d10*/  IMAD.WIDE.U32 R14, R12, -0x21131993, R8 ;  /* 0xdeece66d0c0e7825 */ /* 0x000fc800078e0008 */
[----:B------:R-:W-:Y:S02]  /*2d20*/  IMAD R21, R12, 0x5, R21 ;  /* 0x000000050c157824 */ /* 0x000fe400078e0215 */
[----:B------:R-:W-:-:S03]  /*2d30*/  IMAD.MOV.U32 R0, RZ, RZ, R14 ;  /* 0x000000ffff007224 */ /* 0x000fc600078e000e */
[----:B------:R-:W-:-:S04]  /*2d40*/  IADD3 R21, PT, PT, R15, R21, RZ ;  /* 0x000000150f157210 */ /* 0x000fc80007ffe0ff */
[----:B------:R-:W-:-:S07]  /*2d50*/  LOP3.LUT R5, R21, 0xffff, RZ, 0xc0, !PT ;  /* 0x0000ffff15057812 */ /* 0x000fce00078ec0ff */
.L_x_113:
[----:B------:R-:W-:Y:S02]  /*2d60*/  IADD3 R12, PT, PT, R11, R10, RZ ;  /* 0x0000000a0b0c7210 */ /* 0x000fe40007ffe0ff */
[----:B------:R-:W-:Y:S01]  /*2d70*/  LDS.U8 R11, [R10+0xa7b] ;  /* 0x000a7b000a0b7984 */ /* 0x000fe20000000000 */
[----:B------:R-:W-:-:S03]  /*2d80*/  IADD3 R4, PT, PT, R4, 0x4, RZ ;  /* 0x0000000404047810 */ /* 0x000fc60007ffe0ff */
[----:B------:R-:W0:Y:S01]  /*2d90*/  LDS.U8 R13, [R12+0xa7b] ;  /* 0x000a7b000c0d7984 */ /* 0x000e220000000000 */
[----:B------:R-:W-:-:S03]  /*2da0*/  ISETP.NE.AND P0, PT, R4, 0x100, PT ;  /* 0x000001000400780c */ /* 0x000fc60003f05270 */
[----:B0-----:R0:W-:Y:S04]  /*2db0*/  STS.U8 [R10+0xa7b], R13 ;  /* 0x000a7b0d0a007388 */ /* 0x0011e80000000000 */
[----:B------:R0:W-:Y:S06]  /*2dc0*/  STS.U8 [R12+0xa7b], R11 ;  /* 0x000a7b0b0c007388 */ /* 0x0001ec0000000000 */
[----:B------:R-:W-:Y:S05]  /*2dd0*/  @P0 BRA `(.L_x_114) ;  /* 0xfffffff400a40947 */ /* 0x000fea000383ffff */
[----:B------:R-:W-:Y:S05]  /*2de0*/  BRA.U UP0, `(.L_x_115) ;  /* 0xffffffe900807547 */ /* 0x000fea000b83ffff */
[----:B------:R-:W-:-:S05]  /*2df0*/  IMAD R0, R2, 0x3afb7e91, RZ ;  /* 0x3afb7e9102007824 */ /* 0x000fca00078e02ff */
[----:B------:R-:W-:-:S04]  /*2e00*/  SHF.L.W.U32.HI R0, R0, 0x1c, R0 ;  /* 0x0000001c00007819 */ /* 0x000fc80000010e00 */
[----:B------:R-:W-:-:S13]  /*2e10*/  ISETP.GT.U32.AND P0, PT, R0, 0x68db8, PT ;  /* 0x00068db80000780c */ /* 0x000fda0003f04070 */
[----:B------:R-:W-:Y:S05]  /*2e20*/  @P0 BRA `(.L_x_116) ;  /* 0x0000000000200947 */ /* 0x000fea0003800000 */
[----:B------:R-:W-:Y:S01]  /*2e30*/  MOV R0, 0x0 ;  /* 0x0000000000007802 */ /* 0x000fe20000000f00 */
[----:B------:R1:W-:Y:S01]  /*2e40*/  STL.64 [R1], R2 ;  /* 0x0000000201007387 */ /* 0x0003e20000100a00 */
[----:B------:R-:W2:Y:S02]  /*2e50*/  LDCU.64 UR4, c[0x4][0x10] ;  /* 0x01000200ff0477ac */ /* 0x000ea40008000a00 */
[----:B------:R1:W3:Y:S01]  /*2e60*/  LDC.64 R8, c[0x4][R0] ;  /* 0x0100000000087b82 */ /* 0x0002e20000000a00 */
[----:B--2---:R-:W-:Y:S01]  /*2e70*/  IMAD.U32 R4, RZ, RZ, UR4 ;  /* 0x00000004ff047e24 */ /* 0x004fe2000f8e00ff */
[----:B-1----:R-:W-:-:S07]  /*2e80*/  MOV R5, UR5 ;  /* 0x0000000500057c02 */ /* 0x002fce0008000f00 */
[----:B------:R-:W-:-:S07]  /*2e90*/  LEPC R20, `(.L_x_116) ;  /* 0x000000001014794e */ /* 0x000fce0000000000 */
[----:B0--3--:R-:W-:Y:S05]  /*2ea0*/  CALL.ABS.NOINC R8 ;  /* 0x0000000008007343 */ /* 0x009fea0003c00000 */
.L_x_116:
[----:B------:R-:W-:Y:S01]  /*2eb0*/  BSSY.RECONVERGENT B3, `(.L_x_99) ;  /* 0x00001f1000037945 */ /* 0x000fe20003800200 */
[----:B------:R-:W-:-:S07]  /*2ec0*/  MOV R6, 0xffffff38 ;  /* 0xffffff3800067802 */ /* 0x000fce0000000f00 */
.L_x_138:
[----:B------:R-:W-:Y:S01]  /*2ed0*/  SHF.R.S32.HI R0, RZ, 0x2, R6 ;  /* 0x00000002ff007819 */ /* 0x000fe20000011406 */
[----:B------:R-:W-:Y:S01]  /*2ee0*/  BSSY.RELIABLE B2, `(.L_x_117) ;  /* 0x00001e9000027945 */ /* 0x000fe20003800100 */
[----:B------:R-:W-:Y:S02]  /*2ef0*/  IMAD.MOV.U32 R7, RZ, RZ, -0xc8 ;  /* 0xffffff38ff077424 */ /* 0x000fe400078e00ff */
[----:B------:R-:W-:-:S05]  /*2f00*/  I2FP.F32.S32 R0, R0 ;  /* 0x0000000000007245 */ /* 0x000fca0000201400 */
[----:B------:R-:W-:-:S07]  /*2f10*/  FMUL R3, R0, 100 ;  /* 0x42c8000000037820 */ /* 0x000fce0000400000 */
.L_x_137:
[----:B------:R-:W-:Y:S01]  /*2f20*/  SHF.R.S32.HI R4, RZ, 0x2, R7 ;  /* 0x00000002ff047819 */ /* 0x000fe20000011407 */
[----:B------:R-:W-:Y:S01]  /*2f30*/  HFMA2 R9, -RZ, RZ, 0, 0 ;  /* 0x00000000ff097431 */ /* 0x000fe200000001ff */
[----:B------:R-:W-:Y:S01]  /*2f40*/  BSSY.RECONVERGENT B4, `(.L_x_118) ;  /* 0x00000ea000047945 */ /* 0x000fe20003800200 */
[----:B------:R-:W-:Y:S02]  /*2f50*/  MOV R5, RZ ;  /* 0x000000ff00057202 */ /* 0x000fe40000000f00 */
[----:B------:R-:W-:-:S07]  /*2f60*/  I2FP.F32.S32 R4, R4 ;  /* 0x0000000400047245 */ /* 0x000fce0000201400 */
.L_x_125:
[----:B------:R-:W-:Y:S01]  /*2f70*/  IMAD.MOV.U32 R8, RZ, RZ, 0x1 ;  /* 0x00000001ff087424 */ /* 0x000fe200078e00ff */
[----:B------:R-:W-:Y:S04]  /*2f80*/  BSSY.RECONVERGENT B5, `(.L_x_119) ;  /* 0x0000010000057945 */ /* 0x000fe80003800200 */
[----:B------:R-:W-:-:S04]  /*2f90*/  SHF.L.U32 R8, R8, R5, RZ ;  /* 0x0000000508087219 */ /* 0x000fc800000006ff */
[----:B------:R-:W-:-:S04]  /*2fa0*/  I2FP.F32.U32 R8, R8 ;  /* 0x0000000800087245 */ /* 0x000fc80000201000 */
[----:B0-----:R-:W0:Y:S08]  /*2fb0*/  MUFU.RCP R11, R8 ;  /* 0x00000008000b7308 */ /* 0x001e300000001000 */
[----:B------:R-:W1:Y:S01]  /*2fc0*/  FCHK P0, R3, R8 ;  /* 0x0000000803007302 */ /* 0x000e620000000000 */
[----:B0-----:R-:W-:-:S04]  /*2fd0*/  FFMA R10, -R8, R11, 1 ;  /* 0x3f800000080a7423 */ /* 0x001fc8000000010b */
[----:B------:R-:W-:-:S04]  /*2fe0*/  FFMA R10, R11, R10, R11 ;  /* 0x0000000a0b0a7223 */ /* 0x000fc8000000000b */
[----:B------:R-:W-:-:S04]  /*2ff0*/  FFMA R11, R3, R10, RZ ;  /* 0x0000000a030b7223 */ /* 0x000fc800000000ff */
[----:B------:R-:W-:-:S04]  /*3000*/  FFMA R12, -R8, R11, R3 ;  /* 0x0000000b080c7223 */ /* 0x000fc80000000103 */
[----:B------:R-:W-:Y:S01]  /*3010*/  FFMA R11, R10, R12, R11 ;  /* 0x0000000c0a0b7223 */ /* 0x000fe2000000000b */
[----:B-1----:R-:W-:Y:S06]  /*3020*/  @!P0 BRA `(.L_x_120) ;  /* 0x0000000000148947 */ /* 0x002fec0003800000 */
[----:B------:R-:W-:Y:S02]  /*3030*/  MOV R12, R3 ;  /* 0x00000003000c7202 */ /* 0x000fe40000000f00 */
[----:B------:R-:W-:Y:S02]  /*3040*/  MOV R13, R8 ;  /* 0x00000008000d7202 */ /* 0x000fe40000000f00 */
[----:B------:R-:W-:-:S07]  /*3050*/  MOV R17, 0x3070 ;  /* 0x0000307000117802 */ /* 0x000fce0000000f00 */
[----:B------:R-:W-:Y:S05]  /*3060*/  CALL.REL.NOINC `($__internal_1_$__cuda_sm3x_div_rn_noftz_f32_slowpath) ;  /* 0x0000003c00687944 */ /* 0x000fea0003c00000 */
[----:B------:R-:W-:-:S07]  /*3070*/  IMAD.MOV.U32 R11, RZ, RZ, R18 ;  /* 0x000000ffff0b7224 */ /* 0x000fce00078e0012 */
.L_x_120:
[----:B------:R-:W-:Y:S05]  /*3080*/  BSYNC.RECONVERGENT B5 ;  /* 0x0000000000057941 */ /* 0x000fea0003800200 */
.L_x_119:
[----:B------:R-:W0:Y:S01]  /*3090*/  MUFU.RCP R13, R8 ;  /* 0x00000008000d7308 */ /* 0x000e220000001000 */
[----:B------:R-:W-:Y:S07]  /*30a0*/  BSSY.RECONVERGENT B5, `(.L_x_121) ;  /* 0x000000d000057945 */ /* 0x000fee0003800200 */
[----:B------:R-:W1:Y:S01]  /*30b0*/  FCHK P0, RZ, R8 ;  /* 0x00000008ff007302 */ /* 0x000e620000000000 */
[----:B0-----:R-:W-:-:S04]  /*30c0*/  FFMA R10, -R8, R13, 1 ;  /* 0x3f800000080a7423 */ /* 0x001fc8000000010d */
[----:B------:R-:W-:-:S04]  /*30d0*/  FFMA R10, R13, R10, R13 ;  /* 0x0000000a0d0a7223 */ /* 0x000fc8000000000d */
[----:B------:R-:W-:-:S04]  /*30e0*/  FFMA R13, RZ, R10, RZ ;  /* 0x0000000aff0d7223 */ /* 0x000fc800000000ff */
[----:B------:R-:W-:-:S04]  /*30f0*/  FFMA R28, -R8, R13, RZ ;  /* 0x0000000d081c7223 */ /* 0x000fc800000001ff */
[----:B------:R-:W-:Y:S01]  /*3100*/  FFMA R28, R10, R28, R13 ;  /* 0x0000001c0a1c7223 */ /* 0x000fe2000000000d */
[----:B-1----:R-:W-:Y:S06]  /*3110*/  @!P0 BRA `(.L_x_122) ;  /* 0x0000000000148947 */ /* 0x002fec0003800000 */
[----:B------:R-:W-:Y:S01]  /*3120*/  HFMA2 R12, -RZ, RZ, 0, 0 ;  /* 0x00000000ff0c7431 */ /* 0x000fe200000001ff */
[----:B------:R-:W-:Y:S02]  /*3130*/  MOV R13, R8 ;  /* 0x00000008000d7202 */ /* 0x000fe40000000f00 */
[----:B------:R-:W-:-:S07]  /*3140*/  MOV R17, 0x3160 ;  /* 0x0000316000117802 */ /* 0x000fce0000000f00 */
[----:B------:R-:W-:Y:S05]  /*3150*/  CALL.REL.NOINC `($__internal_1_$__cuda_sm3x_div_rn_noftz_f32_slowpath) ;  /* 0x0000003c002c7944 */ /* 0x000fea0003c00000 */
[----:B------:R-:W-:-:S07]  /*3160*/  IMAD.MOV.U32 R28, RZ, RZ, R18 ;  /* 0x000000ffff1c7224 */ /* 0x000fce00078e0012 */
.L_x_122:
[----:B------:R-:W-:Y:S05]  /*3170*/  BSYNC.RECONVERGENT B5 ;  /* 0x0000000000057941 */ /* 0x000fea0003800200 */
.L_x_121:
[----:B------:R-:W0:Y:S01]  /*3180*/  MUFU.RCP R13, R8 ;  /* 0x00000008000d7308 */ /* 0x000e220000001000 */
[----:B------:R-:W-:Y:S01]  /*3190*/  FMUL R15, R4, 100 ;  /* 0x42c80000040f7820 */ /* 0x000fe20000400000 */
[----:B------:R-:W-:Y:S06]  /*31a0*/  BSSY.RECONVERGENT B5, `(.L_x_123) ;  /* 0x000000c000057945 */ /* 0x000fec0003800200 */
        /* <DEDUP_REMOVED lines=11> */
.L_x_124:
[----:B------:R-:W-:Y:S05]  /*3260*/  BSYNC.RECONVERGENT B5 ;  /* 0x0000000000057941 */ /* 0x000fea0003800200 */
.L_x_123:
[----:B------:R-:W-:Y:S01]  /*3270*/  IMAD R17, R5, 0x10c, R16 ;  /* 0x0000010c05117824 */ /* 0x000fe200078e0210 */
[----:B------:R-:W0:Y:S04]  /*3280*/  LDC.64 R26, c[0x4][0x8] ;  /* 0x01000200ff1a7b82 */ /* 0x000e280000000a00 */
[----:B------:R-:W1:Y:S02]  /*3290*/  LDS R12, [R17+0xb78] ;  /* 0x000b7800110c7984 */ /* 0x000e640000000800 */
[----:B-1----:R-:W-:Y:S02]  /*32a0*/  FADD R12, R12, R11 ;  /* 0x0000000b0c0c7221 */ /* 0x002fe40000000000 */
[----:B------:R-:W1:Y:S02]  /*32b0*/  LDS R11, [R17+0xb7c] ;  /* 0x000b7c00110b7984 */ /* 0x000e640000000800 */
[----:B------:R-:W2:Y:S02]  /*32c0*/  F2I.FLOOR.NTZ R13, R12 ;  /* 0x0000000c000d7305 */ /* 0x000ea40000207100 */
[----:B--2---:R-:W-:-:S05]  /*32d0*/  LOP3.LUT R10, R13, 0xff, RZ, 0xc0, !PT ;  /* 0x000000ff0d0a7812 */ /* 0x004fca00078ec0ff */
[----:B------:R-:W-:-:S05]  /*32e0*/  IMAD.IADD R19, R17, 0x1, R10 ;  /* 0x0000000111137824 */ /* 0x000fca00078e020a */
[----:B------:R-:W2:Y:S01]  /*32f0*/  LDS.U8 R15, [R19+0xa78] ;  /* 0x000a7800130f7984 */ /* 0x000ea20000000000 */
[----:B-1----:R-:W-:-:S03]  /*3300*/  FADD R28, R11, R28 ;  /* 0x0000001c0b1c7221 */ /* 0x002fc60000000000 */
[----:B------:R-:W1:Y:S01]  /*3310*/  LDS R11, [R17+0xb80] ;  /* 0x000b8000110b7984 */ /* 0x000e620000000800 */
[----:B------:R-:W2:Y:S02]  /*3320*/  F2I.FLOOR.NTZ R14, R28 ;  /* 0x0000001c000e7305 */ /* 0x000ea40000207100 */
[----:B--2---:R-:W-:-:S04]  /*3330*/  IADD3 R15, PT, PT, R14, R15, RZ ;  /* 0x0000000f0e0f7210 */ /* 0x004fc80007ffe0ff */
[----:B------:R-:W-:-:S04]  /*3340*/  LOP3.LUT R10, R15, 0xff, RZ, 0xc0, !PT ;  /* 0x000000ff0f0a7812 */ /* 0x000fc800078ec0ff */
[----:B------:R-:W-:-:S05]  /*3350*/  IADD3 R20, PT, PT, R17, R10, RZ ;  /* 0x0000000a11147210 */ /* 0x000fca0007ffe0ff */
[----:B------:R-:W2:Y:S01]  /*3360*/  LDS.U8 R22, [R20+0xa78] ;  /* 0x000a780014167984 */ /* 0x000ea20000000000 */
[----:B-1----:R-:W-:-:S04]  /*3370*/  FADD R18, R11, R18 ;  /* 0x000000120b127221 */ /* 0x002fc80000000000 */
[----:B------:R-:W2:Y:S02]  /*3380*/  F2I.FLOOR.NTZ R23, R18 ;  /* 0x0000001200177305 */ /* 0x000ea40000207100 */
[----:B--2---:R-:W-:-:S05]  /*3390*/  IMAD.IADD R22, R23, 0x1, R22 ;  /* 0x0000000117167824 */ /* 0x004fca00078e0216 */
[----:B------:R-:W-:-:S04]  /*33a0*/  LOP3.LUT R10, R22, 0xff, RZ, 0xc0, !PT ;  /* 0x000000ff160a7812 */ /* 0x000fc800078ec0ff */
[----:B------:R-:W-:-:S05]  /*33b0*/  IADD3 R24, PT, PT, R17, R10, RZ ;  /* 0x0000000a11187210 */ /* 0x000fca0007ffe0ff */
[----:B------:R-:W1:Y:S02]  /*33c0*/  LDS.U8 R10, [R24+0xa78] ;  /* 0x000a7800180a7984 */ /* 0x000e640000000000 */
[----:B-1----:R-:W-:-:S05]  /*33d0*/  LOP3.LUT R11, R10, 0xf, RZ, 0xc0, !PT ;  /* 0x0000000f0a0b7812 */ /* 0x002fca00078ec0ff */
[----:B0-----:R-:W-:-:S05]  /*33e0*/  IMAD.WIDE.U32 R10, R11, 0xc, R26 ;  /* 0x0000000c0b0a7825 */ /* 0x001fca00078e001a */
[----:B------:R-:W2:Y:S04]  /*33f0*/  LDG.E.CONSTANT R29, desc[UR36][R10.64+0x8] ;  /* 0x000008240a1d7981 */ /* 0x000ea8000c1e9900 */
[----:B------:R-:W3:Y:S01]  /*3400*/  LDG.E.CONSTANT R19, desc[UR36][R10.64+0x4] ;  /* 0x000004240a137981 */ /* 0x000ee2000c1e9900 */
[----:B------:R-:W-:Y:S01]  /*3410*/  IADD3 R13, PT, PT, R13, 0x1, RZ ;  /* 0x000000010d0d7810 */ /* 0x000fe20007ffe0ff */
[----:B------:R-:W-:Y:S01]  /*3420*/  FRND.FLOOR R37, R18 ;  /* 0x0000001200257307 */ /* 0x000fe20000205000 */
[----:B------:R-:W-:Y:S02]  /*3430*/  IADD3 R15, PT, PT, R15, 0x1, RZ ;  /* 0x000000010f0f7810 */ /* 0x000fe40007ffe0ff */
[----:B------:R-:W-:Y:S02]  /*3440*/  LOP3.LUT R20, R13, 0xff, RZ, 0xc0, !PT ;  /* 0x000000ff0d147812 */ /* 0x000fe400078ec0ff */
[----:B------:R-:W-:-:S03]  /*3450*/  MOV R25, 0x40180000 ;  /* 0x4018000000197802 */ /* 0x000fc60000000f00 */
[----:B------:R-:W-:Y:S01]  /*3460*/  IMAD.IADD R21, R17, 0x1, R20 ;  /* 0x0000000111157824 */ /* 0x000fe200078e0214 */
[----:B------:R0:W4:Y:S04]  /*3470*/  LDG.E.CONSTANT R11, desc[UR36][R10.64] ;  /* 0x000000240a0b7981 */ /* 0x000128000c1e9900 */
[----:B------:R-:W1:Y:S02]  /*3480*/  LDS.U8 R13, [R21+0xa78] ;  /* 0x000a7800150d7984 */ /* 0x000e640000000000 */
[----:B-1----:R-:W-:Y:S02]  /*3490*/  IADD3 R31, PT, PT, R14, R13, RZ ;  /* 0x0000000d0e1f7210 */ /* 0x002fe40007ffe0ff */
[----:B------:R-:W-:Y:S01]  /*34a0*/  LOP3.LUT R14, R15, 0xff, RZ, 0xc0, !PT ;  /* 0x000000ff0f0e7812 */ /* 0x000fe200078ec0ff */
[----:B------:R-:W1:Y:S01]  /*34b0*/  FRND.FLOOR R13, R12 ;  /* 0x0000000c000d7307 */ /* 0x000e620000205000 */
[----:B------:R-:W-:-:S02]  /*34c0*/  LOP3.LUT R20, R31, 0xff, RZ, 0xc0, !PT ;  /* 0x000000ff1f147812 */ /* 0x000fc400078ec0ff */
[----:B------:R-:W-:Y:S01]  /*34d0*/  IADD3 R31, PT, PT, R31, 0x1, RZ ;  /* 0x000000011f1f7810 */ /* 0x000fe20007ffe0ff */
[C---:B------:R-:W-:Y:S01]  /*34e0*/  IMAD.IADD R33, R17.reuse, 0x1, R14 ;  /* 0x0000000111217824 */ /* 0x040fe200078e020e */
[----:B------:R-:W-:-:S04]  /*34f0*/  IADD3 R35, PT, PT, R17, R20, RZ ;  /* 0x0000001411237210 */ /* 0x000fc80007ffe0ff */
[----:B------:R-:W5:Y:S04]  /*3500*/  LDS.U8 R20, [R33+0xa78] ;  /* 0x000a780021147984 */ /* 0x000f680000000000 */
[----:B------:R-:W0:Y:S01]  /*3510*/  LDS.U8 R24, [R35+0xa78] ;  /* 0x000a780023187984 */ /* 0x000e220000000000 */
[----:B-1----:R-:W-:-:S04]  /*3520*/  FADD R30, R12, -R13 ;  /* 0x8000000d0c1e7221 */ /* 0x002fc80000000000 */
[----:B------:R-:W1:Y:S01]  /*3530*/  F2F.F64.F32 R14, R30 ;  /* 0x0000001e000e7310 */ /* 0x000e620000201800 */
[----:B-----5:R-:W-:-:S04]  /*3540*/  IADD3 R20, PT, PT, R23, R20, RZ ;  /* 0x0000001417147210 */ /* 0x020fc80007ffe0ff */
[----:B------:R-:W-:Y:S01]  /*3550*/  LOP3.LUT R34, R20, 0xff, RZ, 0xc0, !PT ;  /* 0x000000ff14227812 */ /* 0x000fe200078ec0ff */
[----:B0-----:R-:W-:Y:S02]  /*3560*/  IMAD.IADD R21, R23, 0x1, R24 ;  /* 0x0000000117157824 */ /* 0x001fe400078e0218 */
[----:B------:R-:W-:Y:S02]  /*3570*/  HFMA2 R24, -RZ, RZ, 0, 0 ;  /* 0x00000000ff187431 */ /* 0x000fe400000001ff */
[----:B------:R-:W-:Y:S01]  /*3580*/  IMAD.IADD R36, R17, 0x1, R34 ;  /* 0x0000000111247824 */ /* 0x000fe200078e0222 */
[----:B------:R-:W-:-:S04]  /*3590*/  LOP3.LUT R32, R21, 0xff, RZ, 0xc0, !PT ;  /* 0x000000ff15207812 */ /* 0x000fc800078ec0ff */
[----:B------:R-:W0:Y:S01]  /*35a0*/  LDS.U8 R33, [R36+0xa78] ;  /* 0x000a780024217984 */ /* 0x000e220000000000 */
[----:B-1----:R-:W-:Y:S01]  /*35b0*/  DFMA R12, R14, R24, -15 ;  /* 0xc02e00000e0c742b */ /* 0x002fe20000000018 */
[----:B------:R-:W1:Y:S01]  /*35c0*/  FRND.FLOOR R35, R28 ;  /* 0x0000001c00237307 */ /* 0x000e620000205000 */
[----:B------:R-:W-:Y:S02]  /*35d0*/  IADD3 R34, PT, PT, R17, R32, RZ ;  /* 0x0000002011227210 */ /* 0x000fe40007ffe0ff */
[----:B------:R-:W-:-:S03]  /*35e0*/  LOP3.LUT R32, R31, 0xff, RZ, 0xc0, !PT ;  /* 0x000000ff1f207812 */ /* 0x000fc600078ec0ff */
[----:B------:R5:W-:Y:S01]  /*35f0*/  LDS.U8 R31, [R34+0xa78] ;  /* 0x000a7800221f7984 */ /* 0x000be20000000000 */
[----:B------:R-:W-:Y:S01]  /*3600*/  DFMA R14, R14, R12, 10 ;  /* 0x402400000e0e742b */ /* 0x000fe2000000000c */
[----:B------:R-:W-:Y:S02]  /*3610*/  IMAD.IADD R32, R17, 0x1, R32 ;  /* 0x0000000111207824 */ /* 0x000fe400078e0220 */
[----:B------:R-:W-:-:S04]  /*3620*/  FMUL R13, R30, R30 ;  /* 0x0000001e1e0d7220 */ /* 0x000fc80000400000 */
[----:B------:R-:W-:Y:S01]  /*3630*/  FMUL R38, R30, R13 ;  /* 0x0000000d1e267220 */ /* 0x000fe20000400000 */
[----:B-----5:R-:W-:Y:S01]  /*3640*/  FADD R34, R18, -R37 ;  /* 0x8000002512227221 */ /* 0x020fe20000000000 */
[----:B-1----:R-:W-:Y:S01]  /*3650*/  FADD R36, R28, -R35 ;  /* 0x800000231c247221 */ /* 0x002fe20000000000 */
[----:B------:R-:W1:Y:S01]  /*3660*/  LDS.U8 R32, [R32+0xa78] ;  /* 0x000a780020207984 */ /* 0x000e620000000000 */
[----:B------:R-:W5:Y:S02]  /*3670*/  F2F.F64.F32 R12, R38 ;  /* 0x00000026000c7310 */ /* 0x000f640000201800 */
[----:B-----5:R-:W-:Y:S01]  /*3680*/  DMUL R14, R12, R14 ;  /* 0x0000000e0c0e7228 */ /* 0x020fe20000000000 */
[----:B0-----:R-:W-:-:S05]  /*3690*/  LOP3.LUT R13, R33, 0xf, RZ, 0xc0, !PT ;  /* 0x0000000f210d7812 */ /* 0x001fca00078ec0ff */
[----:B------:R-:W-:-:S05]  /*36a0*/  IMAD.WIDE.U32 R12, R13, 0xc, R26 ;  /* 0x0000000c0d0c7825 */ /* 0x000fca00078e001a */
[----:B------:R-:W5:Y:S01]  /*36b0*/  LDG.E.CONSTANT R28, desc[UR36][R12.64+0x4] ;  /* 0x000004240c1c7981 */ /* 0x000f62000c1e9900 */
[----:B--2---:R-:W-:-:S04]  /*36c0*/  FMUL R29, R34, R29 ;  /* 0x0000001d221d7220 */ /* 0x004fc80000400000 */
[----:B---3--:R-:W-:Y:S02]  /*36d0*/  FFMA R35, R36, R19, R29 ;  /* 0x0000001324237223 */ /* 0x008fe4000000001d */
[----:B------:R-:W2:Y:S01]  /*36e0*/  LDG.E.CONSTANT R29, desc[UR36][R12.64+0x8] ;  /* 0x000008240c1d7981 */ /* 0x000ea2000c1e9900 */
[----:B-1----:R-:W-:Y:S01]  /*36f0*/  IADD3 R32, PT, PT, R23, R32, RZ ;  /* 0x0000002017207210 */ /* 0x002fe20007ffe0ff */
[----:B------:R-:W-:Y:S01]  /*3700*/  VIADD R21, R21, 0x1 ;  /* 0x0000000115157836 */ /* 0x000fe20000000000 */
[----:B------:R-:W-:Y:S01]  /*3710*/  IADD3 R20, PT, PT, R20, 0x1, RZ ;  /* 0x0000000114147810 */ /* 0x000fe20007ffe0ff */
[----:B------:R0:W3:Y:S01]  /*3720*/  LDG.E.CONSTANT R23, desc[UR36][R12.64] ;  /* 0x000000240c177981 */ /* 0x0000e2000c1e9900 */
[----:B------:R-:W-:-:S05]  /*3730*/  LOP3.LUT R10, R32, 0xff, RZ, 0xc0, !PT ;  /* 0x000000ff200a7812 */ /* 0x000fca00078ec0ff */
[----:B------:R-:W-:-:S06]  /*3740*/  IMAD.IADD R38, R17, 0x1, R10 ;  /* 0x0000000111267824 */ /* 0x000fcc00078e020a */
[----:B------:R-:W1:Y:S01]  /*3750*/  LDS.U8 R38, [R38+0xa78] ;  /* 0x000a780026267984 */ /* 0x000e620000000000 */
[----:B------:R-:W-:Y:S02]  /*3760*/  IADD3 R32, PT, PT, R32, 0x1, RZ ;  /* 0x0000000120207810 */ /* 0x000fe40007ffe0ff */
[----:B------:R-:W-:Y:S02]  /*3770*/  LOP3.LUT R10, R21, 0xff, RZ, 0xc0, !PT ;  /* 0x000000ff150a7812 */ /* 0x000fe400078ec0ff */
[----:B------:R-:W-:Y:S02]  /*3780*/  LOP3.LUT R20, R20, 0xff, RZ, 0xc0, !PT ;  /* 0x000000ff14147812 */ /* 0x000fe400078ec0ff */
[----:B0-----:R-:W-:Y:S02]  /*3790*/  LOP3.LUT R12, R32, 0xff, RZ, 0xc0, !PT ;  /* 0x000000ff200c7812 */ /* 0x001fe400078ec0ff */
[C---:B------:R-:W-:Y:S01]  /*37a0*/  IADD3 R32, PT, PT, R17.reuse, R20, RZ ;  /* 0x0000001411207210 */ /* 0x040fe20007ffe0ff */
[----:B----4-:R-:W-:Y:S01]  /*37b0*/  FFMA R13, R30, R11, R35 ;  /* 0x0000000b1e0d7223 */ /* 0x010fe20000000023 */
[----:B------:R-:W-:Y:S01]  /*37c0*/  IADD3 R37, PT, PT, R17, R12, RZ ;  /* 0x0000000c11257210 */ /* 0x000fe20007ffe0ff */
[----:B------:R0:W-:Y:S01]  /*37d0*/  F2F.F32.F64 R14, R14 ;  /* 0x0000000e000e7310 */ /* 0x0001e20000301000 */
[----:B------:R-:W-:Y:S01]  /*37e0*/  FADD R35, R36, -1 ;  /* 0xbf80000024237421 */ /* 0x000fe20000000000 */
[----:B-1----:R-:W-:-:S02]  /*37f0*/  LOP3.LUT R21, R38, 0xf, RZ, 0xc0, !PT ;  /* 0x0000000f26157812 */ /* 0x002fc400078ec0ff */
[----:B------:R-:W-:Y:S01]  /*3800*/  IADD3 R22, PT, PT, R22, 0x1, RZ ;  /* 0x0000000116167810 */ /* 0x000fe20007ffe0ff */
[----:B------:R-:W-:Y:S01]  /*3810*/  IMAD.IADD R10, R17, 0x1, R10 ;  /* 0x00000001110a7824 */ /* 0x000fe200078e020a */
[----:B------:R-:W-:Y:S01]  /*3820*/  LOP3.LUT R31, R31, 0xf, RZ, 0xc0, !PT ;  /* 0x0000000f1f1f7812 */ /* 0x000fe200078ec0ff */
[----:B------:R-:W-:Y:S01]  /*3830*/  IMAD.WIDE.U32 R20, R21, 0xc, R26 ;  /* 0x0000000c15147825 */ /* 0x000fe200078e001a */
[----:B------:R-:W-:Y:S04]  /*3840*/  LDS.U8 R32, [R32+0xa78] ;  /* 0x000a780020207984 */ /* 0x000fe80000000000 */
[----:B0-----:R-:W4:Y:S01]  /*3850*/  LDG.E.CONSTANT R15, desc[UR36][R20.64+0x8] ;  /* 0x00000824140f7981 */ /* 0x001f22000c1e9900 */
[----:B--2---:R-:W-:Y:S01]  /*3860*/  FMUL R12, R34, R29 ;  /* 0x0000001d220c7220 */ /* 0x004fe20000400000 */
[----:B------:R-:W-:-:S02]  /*3870*/  LOP3.LUT R22, R22, 0xff, RZ, 0xc0, !PT ;  /* 0x000000ff16167812 */ /* 0x000fc400078ec0ff */
[----:B------:R-:W0:Y:S01]  /*3880*/  LDS.U8 R10, [R10+0xa78] ;  /* 0x000a78000a0a7984 */ /* 0x000e220000000000 */
[----:B-----5:R-:W-:-:S03]  /*3890*/  FFMA R11, R35, R28, R12 ;  /* 0x0000001c230b7223 */ /* 0x020fc6000000000c */
[----:B------:R-:W2:Y:S01]  /*38a0*/  LDG.E.CONSTANT R12, desc[UR36][R20.64+0x4] ;  /* 0x00000424140c7981 */ /* 0x000ea2000c1e9900 */
[----:B------:R-:W-:-:S03]  /*38b0*/  IADD3 R22, PT, PT, R17, R22, RZ ;  /* 0x0000001611167210 */ /* 0x000fc60007ffe0ff */
[----:B------:R-:W-:Y:S04]  /*38c0*/  LDS.U8 R37, [R37+0xa78] ;  /* 0x000a780025257984 */ /* 0x000fe80000000000 */
[----:B------:R-:W1:Y:S01]  /*38d0*/  LDS.U8 R22, [R22+0xa78] ;  /* 0x000a780016167984 */ /* 0x000e620000000000 */
[----:B------:R-:W-:-:S04]  /*38e0*/  IMAD.WIDE.U32 R18, R31, 0xc, R26 ;  /* 0x0000000c1f127825 */ /* 0x000fc800078e001a */
[----:B---3--:R-:W-:Y:S01]  /*38f0*/  FFMA R11, R30, R23, R11 ;  /* 0x000000171e0b7223 */ /* 0x008fe2000000000b */
[----:B------:R-:W3:Y:S04]  /*3900*/  LDG.E.CONSTANT R33, desc[UR36][R18.64+0x8] ;  /* 0x0000082412217981 */ /* 0x000ee8000c1e9900 */
[----:B------:R-:W5:Y:S04]  /*3910*/  LDG.E.CONSTANT R31, desc[UR36][R18.64+0x4] ;  /* 0x00000424121f7981 */ /* 0x000f68000c1e9900 */
[----:B------:R-:W5:Y:S01]  /*3920*/  LDG.E.CONSTANT R18, desc[UR36][R18.64] ;  /* 0x0000002412127981 */ /* 0x000f62000c1e9900 */
[----:B0-----:R-:W-:-:S02]  /*3930*/  LOP3.LUT R23, R10, 0xf, RZ, 0xc0, !PT ;  /* 0x0000000f0a177812 */ /* 0x001fc400078ec0ff */
[----:B-1----:R-:W-:Y:S01]  /*3940*/  LOP3.LUT R29, R22, 0xf, RZ, 0xc0, !PT ;  /* 0x0000000f161d7812 */ /* 0x002fe200078ec0ff */
[----:B----4-:R-:W-:-:S04]  /*3950*/  FMUL R22, R34, R15 ;  /* 0x0000000f22167220 */ /* 0x010fc80000400000 */
[----:B--2---:R-:W-:Y:S01]  /*3960*/  FFMA R12, R35, R12, R22 ;  /* 0x0000000c230c7223 */ /* 0x004fe20000000016 */
[----:B------:R-:W-:-:S05]  /*3970*/  IMAD.WIDE.U32 R22, R23, 0xc, R26 ;  /* 0x0000000c17167825 */ /* 0x000fca00078e001a */
[----:B------:R-:W2:Y:S04]  /*3980*/  LDG.E.CONSTANT R39, desc[UR36][R22.64+0x8] ;  /* 0x0000082416277981 */ /* 0x000ea8000c1e9900 */
[----:B------:R-:W4:Y:S01]  /*3990*/  LDG.E.CONSTANT R15, desc[UR36][R22.64+0x4] ;  /* 0x00000424160f7981 */ /* 0x000f22000c1e9900 */
[----:B------:R-:W-:-:S05]  /*39a0*/  IMAD.WIDE.U32 R28, R29, 0xc, R26 ;  /* 0x0000000c1d1c7825 */ /* 0x000fca00078e001a */
[----:B------:R-:W4:Y:S04]  /*39b0*/  LDG.E.CONSTANT R19, desc[UR36][R28.64+0x8] ;  /* 0x000008241c137981 */ /* 0x000f28000c1e9900 */
[----:B------:R-:W4:Y:S01]  /*39c0*/  LDG.E.CONSTANT R17, desc[UR36][R28.64+0x4] ;  /* 0x000004241c117981 */ /* 0x000f22000c1e9900 */
[C---:B---3--:R-:W-:Y:S01]  /*39d0*/  FMUL R33, R34.reuse, R33 ;  /* 0x0000002122217220 */ /* 0x048fe20000400000 */
[----:B------:R-:W-:-:S03]  /*39e0*/  FADD R38, R34, -1 ;  /* 0xbf80000022267421 */ /* 0x000fc60000000000 */
[----:B-----5:R-:W-:Y:S02]  /*39f0*/  FFMA R40, R36, R31, R33 ;  /* 0x0000001f24287223 */ /* 0x020fe40000000021 */
[----:B------:R0:W3:Y:S04]  /*3a00*/  LDG.E.CONSTANT R33, desc[UR36][R20.64] ;  /* 0x0000002414217981 */ /* 0x0000e8000c1e9900 */
[----:B------:R-:W5:Y:S01]  /*3a10*/  LDG.E.CONSTANT R31, desc[UR36][R28.64] ;  /* 0x000000241c1f7981 */ /* 0x000f62000c1e9900 */
[----:B0-----:R-:W-:Y:S02]  /*3a20*/  LOP3.LUT R21, R32, 0xf, RZ, 0xc0, !PT ;  /* 0x0000000f20157812 */ /* 0x001fe400078ec0ff */
[----:B------:R-:W-:Y:S01]  /*3a30*/  LOP3.LUT R41, R37, 0xf, RZ, 0xc0, !PT ;  /* 0x0000000f25297812 */ /* 0x000fe200078ec0ff */
[----:B------:R0:W5:Y:S02]  /*3a40*/  LDG.E.CONSTANT R29, desc[UR36][R22.64] ;  /* 0x00000024161d7981 */ /* 0x000164000c1e9900 */
[----:B------:R-:W-:-:S05]  /*3a50*/  IMAD.WIDE.U32 R20, R21, 0xc, R26 ;  /* 0x0000000c15147825 */ /* 0x000fca00078e001a */
[----:B------:R-:W3:Y:S01]  /*3a60*/  LDG.E.CONSTANT R28, desc[UR36][R20.64+0x4] ;  /* 0x00000424141c7981 */ /* 0x000ee2000c1e9900 */
[----:B------:R-:W-:-:S03]  /*3a70*/  IMAD.WIDE.U32 R26, R41, 0xc, R26 ;  /* 0x0000000c291a7825 */ /* 0x000fc600078e001a */
[----:B------:R1:W5:Y:S04]  /*3a80*/  LDG.E.CONSTANT R32, desc[UR36][R20.64] ;  /* 0x0000002414207981 */ /* 0x000368000c1e9900 */
[----:B------:R-:W5:Y:S01]  /*3a90*/  LDG.E.CONSTANT R37, desc[UR36][R26.64+0x8] ;  /* 0x000008241a257981 */ /* 0x000f62000c1e9900 */
[----:B--2---:R-:W-:-:S04]  /*3aa0*/  FMUL R39, R38, R39 ;  /* 0x0000002726277220 */ /* 0x004fc80000400000 */
[----:B----4-:R-:W-:Y:S02]  /*3ab0*/  FFMA R10, R36, R15, R39 ;  /* 0x0000000f240a7223 */ /* 0x010fe40000000027 */
[----:B------:R-:W0:Y:S01]  /*3ac0*/  LDG.E.CONSTANT R15, desc[UR36][R20.64+0x8] ;  /* 0x00000824140f7981 */ /* 0x000e22000c1e9900 */
[----:B------:R-:W-:-:S04]  /*3ad0*/  FMUL R19, R38, R19 ;  /* 0x0000001326137220 */ /* 0x000fc80000400000 */
[----:B------:R-:W-:Y:S01]  /*3ae0*/  FFMA R17, R36, R17, R19 ;  /* 0x0000001124117223 */ /* 0x000fe20000000013 */
[----:B------:R-:W-:-:S04]  /*3af0*/  FADD R19, R30, -1 ;  /* 0xbf8000001e137421 */ /* 0x000fc80000000000 */
[----:B------:R-:W-:Y:S02]  /*3b00*/  FFMA R18, R19, R18, R40 ;  /* 0x0000001213127223 */ /* 0x000fe40000000028 */
[----:B------:R-:W2:Y:S01]  /*3b10*/  LDG.E.CONSTANT R40, desc[UR36][R26.64+0x4] ;  /* 0x000004241a287981 */ /* 0x000ea2000c1e9900 */
[----:B0-----:R-:W-:-:S04]  /*3b20*/  FMUL R22, R38, R15 ;  /* 0x0000000f26167220 */ /* 0x001fc80000400000 */
[----:B---3--:R-:W-:Y:S02]  /*3b30*/  FFMA R15, R35, R28, R22 ;  /* 0x0000001c230f7223 */ /* 0x008fe40000000016 */
[----:B------:R0:W3:Y:S01]  /*3b40*/  LDG.E.CONSTANT R28, desc[UR36][R26.64] ;  /* 0x000000241a1c7981 */ /* 0x0000e2000c1e9900 */
[----:B------:R-:W1:Y:S01]  /*3b50*/  F2F.F64.F32 R22, R36 ;  /* 0x0000002400167310 */ /* 0x000e620000201800 */
[----:B-----5:R-:W-:Y:S01]  /*3b60*/  FMUL R38, R38, R37 ;  /* 0x0000002526267220 */ /* 0x020fe20000400000 */
[----:B-1----:R-:W-:-:S03]  /*3b70*/  DFMA R20, R22, R24, -15 ;  /* 0xc02e00001614742b */ /* 0x002fc60000000018 */
[----:B--2---:R-:W-:-:S05]  /*3b80*/  FFMA R35, R35, R40, R38 ;  /* 0x0000002823237223 */ /* 0x004fca0000000026 */
[----:B------:R-:W-:Y:S01]  /*3b90*/  DFMA R20, R22, R20, 10 ;  /* 0x402400001614742b */ /* 0x000fe20000000014 */
[----:B------:R-:W-:-:S04]  /*3ba0*/  FMUL R23, R34, R34 ;  /* 0x0000002222177220 */ /* 0x000fc80000400000 */
[----:B------:R-:W-:Y:S02]  /*3bb0*/  FMUL R38, R34, R23 ;  /* 0x0000001722267220 */ /* 0x000fe40000400000 */
[----:B------:R-:W1:Y:S01]  /*3bc0*/  F2F.F64.F32 R22, R34 ;  /* 0x0000002200167310 */ /* 0x000e620000201800 */
[----:B------:R-:W-:-:S04]  /*3bd0*/  FMUL R37, R36, R36 ;  /* 0x0000002424257220 */ /* 0x000fc80000400000 */
[----:B------:R-:W-:Y:S01]  /*3be0*/  FMUL R37, R36, R37 ;  /* 0x0000002524257220 */ /* 0x000fe20000400000 */
[----:B-1----:R-:W-:-:S08]  /*3bf0*/  DFMA R24, R22, R24, -15 ;  /* 0xc02e00001618742b */ /* 0x002fd00000000018 */
[----:B------:R-:W-:Y:S02]  /*3c00*/  DFMA R22, R22, R24, 10 ;  /* 0x402400001616742b */ /* 0x000fe40000000018 */
[----:B------:R-:W1:Y:S08]  /*3c10*/  F2F.F64.F32 R24, R37 ;  /* 0x0000002500187310 */ /* 0x000e700000201800 */
[----:B0-----:R-:W0:Y:S01]  /*3c20*/  F2F.F64.F32 R26, R38 ;  /* 0x00000026001a7310 */ /* 0x001e220000201800 */
[----:B-1----:R-:W-:Y:S01]  /*3c30*/  DMUL R20, R24, R20 ;  /* 0x0000001418147228 */ /* 0x002fe20000000000 */
[C---:B------:R-:W-:Y:S01]  /*3c40*/  FFMA R12, R19.reuse, R33, R12 ;  /* 0x00000021130c7223 */ /* 0x040fe2000000000c */
[C---:B------:R-:W-:Y:S01]  /*3c50*/  FFMA R17, R30.reuse, R31, R17 ;  /* 0x0000001f1e117223 */ /* 0x040fe20000000011 */
[----:B------:R-:W-:Y:S01]  /*3c60*/  FFMA R10, R19, R29, R10 ;  /* 0x0000001d130a7223 */ /* 0x000fe2000000000a */
[----:B------:R-:W-:Y:S01]  /*3c70*/  FFMA R15, R30, R32, R15 ;  /* 0x000000201e0f7223 */ /* 0x000fe2000000000f */
[----:B0-----:R-:W-:-:S05]  /*3c80*/  DMUL R22, R26, R22 ;  /* 0x000000161a167228 */ /* 0x001fca0000000000 */
[----:B------:R-:W0:Y:S01]  /*3c90*/  F2F.F32.F64 R20, R20 ;  /* 0x0000001400147310 */ /* 0x000e220000301000 */
[----:B------:R-:W-:Y:S01]  /*3ca0*/  FADD R18, -R13, R18 ;  /* 0x000000120d127221 */ /* 0x000fe20000000100 */
[----:B------:R-:W-:Y:S01]  /*3cb0*/  FADD R12, -R11, R12 ;  /* 0x0000000c0b0c7221 */ /* 0x000fe20000000100 */
[----:B------:R-:W-:Y:S01]  /*3cc0*/  FADD R10, -R17, R10 ;  /* 0x0000000a110a7221 */ /* 0x000fe20000000100 */
[----:B------:R-:W-:Y:S01]  /*3cd0*/  IADD3 R5, PT, PT, R5, 0x1, RZ ;  /* 0x0000000105057810 */ /* 0x000fe20007ffe0ff */
[C---:B------:R-:W-:Y:S01]  /*3ce0*/  FFMA R13, R14.reuse, R18, R13 ;  /* 0x000000120e0d7223 */ /* 0x040fe2000000000d */
[C---:B------:R-:W-:Y:S01]  /*3cf0*/  FFMA R12, R14.reuse, R12, R11 ;  /* 0x0000000c0e0c7223 */ /* 0x040fe2000000000b */
[----:B------:R-:W-:Y:S01]  /*3d00*/  FFMA R17, R14, R10, R17 ;  /* 0x0000000a0e117223 */ /* 0x000fe20000000011 */
[----:B------:R-:W1:Y:S01]  /*3d10*/  F2F.F32.F64 R22, R22 ;  /* 0x0000001600167310 */ /* 0x000e620000301000 */
[----:B------:R-:W-:Y:S01]  /*3d20*/  ISETP.NE.AND P0, PT, R5, 0x10, PT ;  /* 0x000000100500780c */ /* 0x000fe20003f05270 */
[----:B------:R-:W-:-:S04]  /*3d30*/  FADD R12, -R13, R12 ;  /* 0x0000000c0d0c7221 */ /* 0x000fc80000000100 */
[----:B0-----:R-:W-:Y:S01]  /*3d40*/  FFMA R13, R20, R12, R13 ;  /* 0x0000000c140d7223 */ /* 0x001fe2000000000d */
[----:B---3--:R-:W-:-:S04]  /*3d50*/  FFMA R28, R19, R28, R35 ;  /* 0x0000001c131c7223 */ /* 0x008fc80000000023 */
[----:B------:R-:W-:-:S04]  /*3d60*/  FADD R28, -R15, R28 ;  /* 0x0000001c0f1c7221 */ /* 0x000fc80000000100 */
[----:B------:R-:W-:-:S04]  /*3d70*/  FFMA R28, R14, R28, R15 ;  /* 0x0000001c0e1c7223 */ /* 0x000fc8000000000f */
[----:B------:R-:W-:-:S04]  /*3d80*/  FADD R28, -R17, R28 ;  /* 0x0000001c111c7221 */ /* 0x000fc80000000100 */
[----:B------:R-:W-:-:S04]  /*3d90*/  FFMA R28, R20, R28, R17 ;  /* 0x0000001c141c7223 */ /* 0x000fc80000000011 */
[----:B------:R-:W-:-:S04]  /*3da0*/  FADD R28, -R13, R28 ;  /* 0x0000001c0d1c7221 */ /* 0x000fc80000000100 */
[----:B-1----:R-:W-:-:S04]  /*3db0*/  FFMA R28, R22, R28, R13 ;  /* 0x0000001c161c7223 */ /* 0x002fc8000000000d */
[----:B------:R-:W-:Y:S01]  /*3dc0*/  FFMA R9, R8, R28, R9 ;  /* 0x0000001c08097223 */ /* 0x000fe20000000009 */
[----:B------:R-:W-:Y:S06]  /*3dd0*/  @P0 BRA `(.L_x_125) ;  /* 0xfffffff000640947 */ /* 0x000fec000383ffff */
[----:B------:R-:W-:Y:S05]  /*3de0*/  BSYNC.RECONVERGENT B4 ;  /* 0x0000000000047941 */ /* 0x000fea0003800200 */
.L_x_118:
[----:B------:R-:W-:Y:S01]  /*3df0*/  FSETP.GT.AND P0, PT, |R9|, 8000, PT ;  /* 0x45fa00000900780b */ /* 0x000fe20003f04200 */
[----:B------:R-:W-:-:S12]  /*3e00*/  BSSY.RELIABLE B4, `(.L_x_126) ;  /* 0x00000f3000047945 */ /* 0x000fd80003800100 */
[----:B------:R-:W-:Y:S05]  /*3e10*/  @!P0 BRA `(.L_x_127) ;  /* 0x0000000c00c48947 */ /* 0x000fea0003800000 */
[----:B------:R-:W-:Y:S01]  /*3e20*/  BSSY.RECONVERGENT B5, `(.L_x_128) ;  /* 0x00000ec000057945 */ /* 0x000fe20003800200 */
[----:B------:R-:W-:-:S07]  /*3e30*/  CS2R R8, SRZ ;  /* 0x0000000000087805 */ /* 0x000fce000001ff00 */
.L_x_135:
[----:B------:R-:W-:Y:S01]  /*3e40*/  IMAD.MOV.U32 R10, RZ, RZ, 0x1 ;  /* 0x00000001ff0a7424 */ /* 0x000fe200078e00ff */
[----:B------:R-:W-:Y:S04]  /*3e50*/  BSSY.RECONVERGENT B7, `(.L_x_129) ;  /* 0x0000010000077945 */ /* 0x000fe80003800200 */
[----:B------:R-:W-:-:S04]  /*3e60*/  SHF.L.U32 R5, R10, R9, RZ ;  /* 0x000000090a057219 */ /* 0x000fc800000006ff */
[----:B------:R-:W-:-:S04]  /*3e70*/  I2FP.F32.U32 R5, R5 ;  /* 0x0000000500057245 */ /* 0x000fc80000201000 */
[----:B------:R-:W0:Y:S08]  /*3e80*/  MUFU.RCP R10, R5 ;  /* 0x00000005000a7308 */ /* 0x000e300000001000 */
        /* <DEDUP_REMOVED lines=12> */
.L_x_130:
[----:B------:R-:W-:Y:S05]  /*3f50*/  BSYNC.RECONVERGENT B7 ;  /* 0x0000000000077941 */ /* 0x000fea0003800200 */
.L_x_129:
        /* <DEDUP_REMOVED lines=14> */
.L_x_132:
[----:B------:R-:W-:Y:S05]  /*4040*/  BSYNC.RECONVERGENT B7 ;  /* 0x0000000000077941 */ /* 0x000fea0003800200 */
.L_x_131:
[----:B------:R-:W0:Y:S01]  /*4050*/  MUFU.RCP R12, R5 ;  /* 0x00000005000c7308 */ /* 0x000e220000001000 */
[----:B------:R-:W-:Y:S07]  /*4060*/  BSSY.RECONVERGENT B7, `(.L_x_133) ;  /* 0x000000c000077945 */ /* 0x000fee0003800200 */
        /* <DEDUP_REMOVED lines=11> */
.L_x_134:
[----:B------:R-:W-:Y:S05]  /*4120*/  BSYNC.RECONVERGENT B7 ;  /* 0x0000000000077941 */ /* 0x000fea0003800200 */
.L_x_133:
[----:B------:R-:W0:Y:S01]  /*4130*/  S2UR UR5, SR_CgaCtaId ;  /* 0x00000000000579c3 */ /* 0x000e220000008800 */
[----:B------:R-:W-:-:S07]  /*4140*/  UMOV UR4, 0x400 ;  /* 0x0000040000047882 */ /* 0x000fce0000000000 */
[----:B------:R-:W1:Y:S01]  /*4150*/  LDC.64 R26, c[0x4][0x8] ;  /* 0x01000200ff1a7b82 */ /* 0x000e620000000a00 */
[----:B0-----:R-:W-:-:S06]  /*4160*/  ULEA UR4, UR5, UR4, 0x18 ;  /* 0x0000000405047291 */ /* 0x001fcc000f8ec0ff */
[----:B------:R-:W-:-:S04]  /*4170*/  IMAD.U32 R16, RZ, RZ, UR4 ;  /* 0x00000004ff107e24 */ /* 0x000fc8000f8e00ff */
[----:B------:R-:W-:-:S05]  /*4180*/  IMAD R17, R9, 0x10c, R16 ;  /* 0x0000010c09117824 */ /* 0x000fca00078e0210 */
[----:B------:R-:W0:Y:S02]  /*4190*/  LDS R11, [R17+0x100] ;  /* 0x00010000110b7984 */ /* 0x000e240000000800 */
[----:B0-----:R-:W-:Y:S02]  /*41a0*/  FADD R12, R11, R10 ;  /* 0x0000000a0b0c7221 */ /* 0x001fe40000000000 */
[----:B------:R-:W0:Y:S02]  /*41b0*/  LDS R11, [R17+0x104] ;  /* 0x00010400110b7984 */ /* 0x000e240000000800 */
[----:B------:R-:W2:Y:S02]  /*41c0*/  F2I.FLOOR.NTZ R13, R12 ;  /* 0x0000000c000d7305 */ /* 0x000ea40000207100 */
[----:B--2---:R-:W-:-:S04]  /*41d0*/  LOP3.LUT R10, R13, 0xff, RZ, 0xc0, !PT ;  /* 0x000000ff0d0a7812 */ /* 0x004fc800078ec0ff */
[----:B------:R-:W-:-:S05]  /*41e0*/  IADD3 R10, PT, PT, R17, R10, RZ ;  /* 0x0000000a110a7210 */ /* 0x000fca0007ffe0ff */
[----:B------:R-:W2:Y:S01]  /*41f0*/  LDS.U8 R15, [R10] ;  /* 0x000000000a0f7984 */ /* 0x000ea20000000000 */
[----:B0-----:R-:W-:-:S03]  /*4200*/  FADD R28, R11, R28 ;  /* 0x0000001c0b1c7221 */ /* 0x001fc60000000000 */
[----:B------:R-:W0:Y:S01]  /*4210*/  LDS R11, [R17+0x108] ;  /* 0x00010800110b7984 */ /* 0x000e220000000800 */
[----:B------:R-:W2:Y:S02]  /*4220*/  F2I.FLOOR.NTZ R14, R28 ;  /* 0x0000001c000e7305 */ /* 0x000ea40000207100 */
[----:B--2---:R-:W-:-:S04]  /*4230*/  IADD3 R15, PT, PT, R14, R15, RZ ;  /* 0x0000000f0e0f7210 */ /* 0x004fc80007ffe0ff */
[----:B------:R-:W-:-:S05]  /*4240*/  LOP3.LUT R20, R15, 0xff, RZ, 0xc0, !PT ;  /* 0x000000ff0f147812 */ /* 0x000fca00078ec0ff */
[----:B------:R-:W-:-:S06]  /*4250*/  IMAD.IADD R20, R17, 0x1, R20 ;  /* 0x0000000111147824 */ /* 0x000fcc00078e0214 */
[----:B------:R-:W2:Y:S01]  /*4260*/  LDS.U8 R20, [R20] ;  /* 0x0000000014147984 */ /* 0x000ea20000000000 */
[----:B0-----:R-:W-:-:S04]  /*4270*/  FADD R18, R11, R18 ;  /* 0x000000120b127221 */ /* 0x001fc80000000000 */
[----:B------:R-:W2:Y:S02]  /*4280*/  F2I.FLOOR.NTZ R23, R18 ;  /* 0x0000001200177305 */ /* 0x000ea40000207100 */
[----:B--2---:R-:W-:-:S04]  /*4290*/  IADD3 R22, PT, PT, R23, R20, RZ ;  /* 0x0000001417167210 */ /* 0x004fc80007ffe0ff */
[----:B------:R-:W-:-:S04]  /*42a0*/  LOP3.LUT R10, R22, 0xff, RZ, 0xc0, !PT ;  /* 0x000000ff160a7812 */ /* 0x000fc800078ec0ff */
[----:B------:R-:W-:-:S06]  /*42b0*/  IADD3 R24, PT, PT, R17, R10, RZ ;  /* 0x0000000a11187210 */ /* 0x000fcc0007ffe0ff */
[----:B------:R-:W0:Y:S02]  /*42c0*/  LDS.U8 R24, [R24] ;  /* 0x0000000018187984 */ /* 0x000e240000000000 */
[----:B0-----:R-:W-:-:S05]  /*42d0*/  LOP3.LUT R11, R24, 0xf, RZ, 0xc0, !PT ;  /* 0x0000000f180b7812 */ /* 0x001fca00078ec0ff */
[----:B-1----:R-:W-:-:S05]  /*42e0*/  IMAD.WIDE.U32 R10, R11, 0xc, R26 ;  /* 0x0000000c0b0a7825 */ /* 0x002fca00078e001a */
[----:B------:R-:W2:Y:S04]  /*42f0*/  LDG.E.CONSTANT R29, desc[UR36][R10.64+0x8] ;  /* 0x000008240a1d7981 */ /* 0x000ea8000c1e9900 */
[----:B------:R-:W3:Y:S01]  /*4300*/  LDG.E.CONSTANT R19, desc[UR36][R10.64+0x4] ;  /* 0x000004240a137981 */ /* 0x000ee2000c1e9900 */
[----:B------:R-:W-:Y:S01]  /*4310*/  VIADD R13, R13, 0x1 ;  /* 0x000000010d0d7836 */ /* 0x000fe20000000000 */
[----:B------:R-:W-:Y:S01]  /*4320*/  IADD3 R15, PT, PT, R15, 0x1, RZ ;  /* 0x000000010f0f7810 */ /* 0x000fe20007ffe0ff */
[----:B------:R-:W-:Y:S01]  /*4330*/  IMAD.MOV.U32 R25, RZ, RZ, 0x40180000 ;  /* 0x40180000ff197424 */ /* 0x000fe200078e00ff */
[----:B------:R-:W-:Y:S02]  /*4340*/  FRND.FLOOR R37, R18 ;  /* 0x0000001200257307 */ /* 0x000fe40000205000 */
[----:B------:R-:W-:-:S04]  /*4350*/  LOP3.LUT R20, R13, 0xff, RZ, 0xc0, !PT ;  /* 0x000000ff0d147812 */ /* 0x000fc800078ec0ff */
[----:B------:R-:W-:Y:S01]  /*4360*/  IADD3 R21, PT, PT, R17, R20, RZ ;  /* 0x0000001411157210 */ /* 0x000fe20007ffe0ff */
[----:B------:R-:W4:Y:S01]  /*4370*/  LDG.E.CONSTANT R11, desc[UR36][R10.64] ;  /* 0x000000240a0b7981 */ /* 0x000f22000c1e9900 */
[----:B------:R-:W0:Y:S04]  /*4380*/  FRND.FLOOR R13, R12 ;  /* 0x0000000c000d7307 */ /* 0x000e280000205000 */
[----:B------:R-:W1:Y:S01]  /*4390*/  LDS.U8 R21, [R21] ;  /* 0x0000000015157984 */ /* 0x000e620000000000 */
[----:B0-----:R-:W-:Y:S01]  /*43a0*/  FADD R30, R12, -R13 ;  /* 0x8000000d0c1e7221 */ /* 0x001fe20000000000 */
[----:B-1----:R-:W-:Y:S01]  /*43b0*/  IMAD.IADD R32, R14, 0x1, R21 ;  /* 0x000000010e207824 */ /* 0x002fe200078e0215 */
[----:B------:R-:W-:-:S04]  /*43c0*/  LOP3.LUT R14, R15, 0xff, RZ, 0xc0, !PT ;  /* 0x000000ff0f0e7812 */ /* 0x000fc800078ec0ff */
[C---:B------:R-:W-:Y:S02]  /*43d0*/  LOP3.LUT R20, R32.reuse, 0xff, RZ, 0xc0, !PT ;  /* 0x000000ff20147812 */ /* 0x040fe400078ec0ff */
[C---:B------:R-:W-:Y:S02]  /*43e0*/  IADD3 R31, PT, PT, R17.reuse, R14, RZ ;  /* 0x0000000e111f7210 */ /* 0x040fe40007ffe0ff */
[C---:B------:R-:W-:Y:S01]  /*43f0*/  IADD3 R33, PT, PT, R17.reuse, R20, RZ ;  /* 0x0000001411217210 */ /* 0x040fe20007ffe0ff */
[----:B------:R-:W0:Y:S01]  /*4400*/  F2F.F64.F32 R14, R30 ;  /* 0x0000001e000e7310 */ /* 0x000e220000201800 */
[----:B------:R-:W-:Y:S01]  /*4410*/  IADD3 R32, PT, PT, R32, 0x1, RZ ;  /* 0x0000000120207810 */ /* 0x000fe20007ffe0ff */
[----:B------:R-:W1:Y:S03]  /*4420*/  LDS.U8 R20, [R31] ;  /* 0x000000001f147984 */ /* 0x000e660000000000 */
[----:B------:R-:W-:Y:S01]  /*4430*/  LOP3.LUT R32, R32, 0xff, RZ, 0xc0, !PT ;  /* 0x000000ff20207812 */ /* 0x000fe200078ec0ff */
[----:B------:R-:W5:Y:S02]  /*4440*/  LDS.U8 R24, [R33] ;  /* 0x0000000021187984 */ /* 0x000f640000000000 */
[----:B------:R-:W0:Y:S01]  /*4450*/  FRND.FLOOR R35, R28 ;  /* 0x0000001c00237307 */ /* 0x000e220000205000 */
[----:B------:R-:W-:-:S06]  /*4460*/  IADD3 R32, PT, PT, R17, R32, RZ ;  /* 0x0000002011207210 */ /* 0x000fcc0007ffe0ff */
[----:B------:R-:W0:Y:S01]  /*4470*/  LDS.U8 R32, [R32] ;  /* 0x0000000020207984 */ /* 0x000e220000000000 */
[C---:B-1----:R-:W-:Y:S01]  /*4480*/  IMAD.IADD R20, R23.reuse, 0x1, R20 ;  /* 0x0000000117147824 */ /* 0x042fe200078e0214 */
[----:B-----5:R-:W-:Y:S01]  /*4490*/  IADD3 R21, PT, PT, R23, R24, RZ ;  /* 0x0000001817157210 */ /* 0x020fe20007ffe0ff */
[----:B------:R-:W-:-:S03]  /*44a0*/  HFMA2 R24, -RZ, RZ, 0, 0 ;  /* 0x00000000ff187431 */ /* 0x000fc600000001ff */
[----:B------:R-:W-:Y:S02]  /*44b0*/  LOP3.LUT R36, R20, 0xff, RZ, 0xc0, !PT ;  /* 0x000000ff14247812 */ /* 0x000fe400078ec0ff */
[----:B------:R-:W-:Y:S02]  /*44c0*/  LOP3.LUT R34, R21, 0xff, RZ, 0xc0, !PT ;  /* 0x000000ff15227812 */ /* 0x000fe400078ec0ff */
[C---:B------:R-:W-:Y:S01]  /*44d0*/  IADD3 R36, PT, PT, R17.reuse, R36, RZ ;  /* 0x0000002411247210 */ /* 0x040fe20007ffe0ff */
[C---:B0-----:R-:W-:Y:S02]  /*44e0*/  DFMA R12, R14.reuse, R24, -15 ;  /* 0xc02e00000e0c742b */ /* 0x041fe40000000018 */
[----:B------:R-:W-:Y:S02]  /*44f0*/  IMAD.IADD R31, R17, 0x1, R34 ;  /* 0x00000001111f7824 */ /* 0x000fe400078e0222 */
[----:B------:R0:W1:Y:S04]  /*4500*/  LDS.U8 R33, [R36] ;  /* 0x0000000024217984 */ /* 0x0000680000000000 */
[----:B------:R-:W-:Y:S01]  /*4510*/  DFMA R14, R14, R12, 10 ;  /* 0x402400000e0e742b */ /* 0x000fe2000000000c */
[----:B------:R-:W-:Y:S01]  /*4520*/  FADD R34, R18, -R37 ;  /* 0x8000002512227221 */ /* 0x000fe20000000000 */
[----:B------:R-:W-:Y:S01]  /*4530*/  FMUL R13, R30, R30 ;  /* 0x0000001e1e0d7220 */ /* 0x000fe20000400000 */
[----:B------:R-:W-:Y:S01]  /*4540*/  VIADD R22, R22, 0x1 ;  /* 0x0000000116167836 */ /* 0x000fe20000000000 */
[----:B------:R-:W-:Y:S01]  /*4550*/  IADD3 R32, PT, PT, R23, R32, RZ ;  /* 0x0000002017207210 */ /* 0x000fe20007ffe0ff */
[----:B------:R-:W-:-:S02]  /*4560*/  VIADD R20, R20, 0x1 ;  /* 0x0000000114147836 */ /* 0x000fc40000000000 */
[----:B------:R-:W-:Y:S01]  /*4570*/  FMUL R38, R30, R13 ;  /* 0x0000000d1e267220 */ /* 0x000fe20000400000 */
[----:B------:R-:W-:Y:S01]  /*4580*/  IADD3 R21, PT, PT, R21, 0x1, RZ ;  /* 0x0000000115157810 */ /* 0x000fe20007ffe0ff */
[----:B------:R-:W-:Y:S02]  /*4590*/  LDS.U8 R31, [R31] ;  /* 0x000000001f1f7984 */ /* 0x000fe40000000000 */
[----:B------:R-:W5:Y:S01]  /*45a0*/  F2F.F64.F32 R12, R38 ;  /* 0x00000026000c7310 */ /* 0x000f620000201800 */
[----:B0-----:R-:W-:Y:S01]  /*45b0*/  FADD R36, R28, -R35 ;  /* 0x800000231c247221 */ /* 0x001fe20000000000 */
[----:B-----5:R-:W-:Y:S01]  /*45c0*/  DMUL R14, R12, R14 ;  /* 0x0000000e0c0e7228 */ /* 0x020fe20000000000 */
[----:B-1----:R-:W-:-:S05]  /*45d0*/  LOP3.LUT R13, R33, 0xf, RZ, 0xc0, !PT ;  /* 0x0000000f210d7812 */ /* 0x002fca00078ec0ff */
[----:B------:R-:W-:-:S05]  /*45e0*/  IMAD.WIDE.U32 R12, R13, 0xc, R26 ;  /* 0x0000000c0d0c7825 */ /* 0x000fca00078e001a */
[----:B------:R-:W5:Y:S01]  /*45f0*/  LDG.E.CONSTANT R10, desc[UR36][R12.64+0x4] ;  /* 0x000004240c0a7981 */ /* 0x000f62000c1e9900 */
[----:B--2---:R-:W-:Y:S01]  /*4600*/  FMUL R29, R34, R29 ;  /* 0x0000001d221d7220 */ /* 0x004fe20000400000 */
[----:B------:R-:W-:Y:S02]  /*4610*/  LOP3.LUT R28, R22, 0xff, RZ, 0xc0, !PT ;  /* 0x000000ff161c7812 */ /* 0x000fe400078ec0ff */
[----:B------:R-:W2:Y:S01]  /*4620*/  LDG.E.CONSTANT R23, desc[UR36][R12.64] ;  /* 0x000000240c177981 */ /* 0x000ea2000c1e9900 */
[----:B---3--:R-:W-:-:S03]  /*4630*/  FFMA R35, R36, R19, R29 ;  /* 0x0000001324237223 */ /* 0x008fc6000000001d */
[----:B------:R0:W3:Y:S01]  /*4640*/  LDG.E.CONSTANT R29, desc[UR36][R12.64+0x8] ;  /* 0x000008240c1d7981 */ /* 0x0000e2000c1e9900 */
[----:B------:R-:W-:-:S04]  /*4650*/  LOP3.LUT R22, R32, 0xff, RZ, 0xc0, !PT ;  /* 0x000000ff20167812 */ /* 0x000fc800078ec0ff */
[----:B------:R-:W-:-:S06]  /*4660*/  IADD3 R22, PT, PT, R17, R22, RZ ;  /* 0x0000001611167210 */ /* 0x000fcc0007ffe0ff */
[----:B------:R-:W1:Y:S01]  /*4670*/  LDS.U8 R22, [R22] ;  /* 0x0000000016167984 */ /* 0x000e620000000000 */
[----:B------:R-:W-:Y:S02]  /*4680*/  IADD3 R32, PT, PT, R32, 0x1, RZ ;  /* 0x0000000120207810 */ /* 0x000fe40007ffe0ff */
[----:B------:R-:W-:Y:S02]  /*4690*/  LOP3.LUT R20, R20, 0xff, RZ, 0xc0, !PT ;  /* 0x000000ff14147812 */ /* 0x000fe400078ec0ff */
[----:B------:R-:W-:Y:S02]  /*46a0*/  LOP3.LUT R38, R21, 0xff, RZ, 0xc0, !PT ;  /* 0x000000ff15267812 */ /* 0x000fe400078ec0ff */
[----:B0-----:R-:W-:Y:S01]  /*46b0*/  LOP3.LUT R12, R32, 0xff, RZ, 0xc0, !PT ;  /* 0x000000ff200c7812 */ /* 0x001fe200078ec0ff */
[C---:B------:R-:W-:Y:S02]  /*46c0*/  IMAD.IADD R32, R17.reuse, 0x1, R20 ;  /* 0x0000000111207824 */ /* 0x040fe400078e0214 */
[----:B----4-:R-:W-:Y:S01]  /*46d0*/  FFMA R13, R30, R11, R35 ;  /* 0x0000000b1e0d7223 */ /* 0x010fe20000000023 */
[----:B------:R-:W-:Y:S01]  /*46e0*/  IADD3 R37, PT, PT, R17, R12, RZ ;  /* 0x0000000c11257210 */ /* 0x000fe20007ffe0ff */
[----:B------:R0:W-:Y:S01]  /*46f0*/  F2F.F32.F64 R14, R14 ;  /* 0x0000000e000e7310 */ /* 0x0001e20000301000 */
[----:B------:R-:W-:Y:S01]  /*4700*/  FADD R35, R36, -1 ;  /* 0xbf80000024237421 */ /* 0x000fe20000000000 */
[----:B-1----:R-:W-:Y:S01]  /*4710*/  LOP3.LUT R21, R22, 0xf, RZ, 0xc0, !PT ;  /* 0x0000000f16157812 */ /* 0x002fe200078ec0ff */
[----:B------:R-:W-:Y:S04]  /*4720*/  LDS.U8 R32, [R32] ;  /* 0x0000000020207984 */ /* 0x000fe80000000000 */
[----:B------:R-:W-:Y:S01]  /*4730*/  IMAD.WIDE.U32 R20, R21, 0xc, R26 ;  /* 0x0000000c15147825 */ /* 0x000fe200078e001a */
[----:B------:R-:W-:-:S03]  /*4740*/  IADD3 R28, PT, PT, R17, R28, RZ ;  /* 0x0000001c111c7210 */ /* 0x000fc60007ffe0ff */
[C---:B------:R-:W-:Y:S01]  /*4750*/  FADD R39, R34.reuse, -1 ;  /* 0xbf80000022277421 */ /* 0x040fe20000000000 */
[----:B------:R-:W-:Y:S01]  /*4760*/  IADD3 R38, PT, PT, R17, R38, RZ ;  /* 0x0000002611267210 */ /* 0x000fe20007ffe0ff */
[----:B------:R-:W-:Y:S04]  /*4770*/  LDS.U8 R37, [R37] ;  /* 0x0000000025257984 */ /* 0x000fe80000000000 */
[----:B0-----:R-:W4:Y:S04]  /*4780*/  LDG.E.CONSTANT R15, desc[UR36][R20.64+0x8] ;  /* 0x00000824140f7981 */ /* 0x001f28000c1e9900 */
[----:B------:R-:W0:Y:S04]  /*4790*/  LDS.U8 R28, [R28] ;  /* 0x000000001c1c7984 */ /* 0x000e280000000000 */
[----:B------:R-:W1:Y:S01]  /*47a0*/  LDS.U8 R38, [R38] ;  /* 0x0000000026267984 */ /* 0x000e620000000000 */
[----:B---3--:R-:W-:-:S04]  /*47b0*/  FMUL R12, R34, R29 ;  /* 0x0000001d220c7220 */ /* 0x008fc80000400000 */
[----:B-----5:R-:W-:Y:S02]  /*47c0*/  FFMA R11, R35, R10, R12 ;  /* 0x0000000a230b7223 */ /* 0x020fe4000000000c */
[----:B------:R-:W3:Y:S01]  /*47d0*/  LDG.E.CONSTANT R12, desc[UR36][R20.64+0x4] ;  /* 0x00000424140c7981 */ /* 0x000ee2000c1e9900 */
[----:B------:R-:W-:-:S05]  /*47e0*/  LOP3.LUT R31, R31, 0xf, RZ, 0xc0, !PT ;  /* 0x0000000f1f1f7812 */ /* 0x000fca00078ec0ff */
[----:B------:R-:W-:-:S05]  /*47f0*/  IMAD.WIDE.U32 R18, R31, 0xc, R26 ;  /* 0x0000000c1f127825 */ /* 0x000fca00078e001a */
[----:B------:R-:W5:Y:S01]  /*4800*/  LDG.E.CONSTANT R33, desc[UR36][R18.64+0x8] ;  /* 0x0000082412217981 */ /* 0x000f62000c1e9900 */
[----:B0-----:R-:W-:Y:S01]  /*4810*/  LOP3.LUT R29, R28, 0xf, RZ, 0xc0, !PT ;  /* 0x0000000f1c1d7812 */ /* 0x001fe200078ec0ff */
[----:B--2---:R-:W-:Y:S01]  /*4820*/  FFMA R11, R30, R23, R11 ;  /* 0x000000171e0b7223 */ /* 0x004fe2000000000b */
[----:B-1----:R-:W-:Y:S01]  /*4830*/  LOP3.LUT R23, R38, 0xf, RZ, 0xc0, !PT ;  /* 0x0000000f26177812 */ /* 0x002fe200078ec0ff */
[----:B------:R-:W2:Y:S02]  /*4840*/  LDG.E.CONSTANT R31, desc[UR36][R18.64+0x4] ;  /* 0x00000424121f7981 */ /* 0x000ea4000c1e9900 */
[----:B------:R-:W-:-:S05]  /*4850*/  IMAD.WIDE.U32 R28, R29, 0xc, R26 ;  /* 0x0000000c1d1c7825 */ /* 0x000fca00078e001a */
[----:B------:R-:W2:Y:S04]  /*4860*/  LDG.E.CONSTANT R40, desc[UR36][R28.64+0x8] ;  /* 0x000008241c287981 */ /* 0x000ea8000c1e9900 */
[----:B------:R-:W2:Y:S04]  /*4870*/  LDG.E.CONSTANT R17, desc[UR36][R28.64+0x4] ;  /* 0x000004241c117981 */ /* 0x000ea8000c1e9900 */
[----:B------:R-:W2:Y:S01]  /*4880*/  LDG.E.CONSTANT R18, desc[UR36][R18.64] ;  /* 0x0000002412127981 */ /* 0x000ea2000c1e9900 */
[----:B----4-:R-:W-:-:S04]  /*4890*/  FMUL R22, R34, R15 ;  /* 0x0000000f22167220 */ /* 0x010fc80000400000 */
[----:B---3--:R-:W-:Y:S01]  /*48a0*/  FFMA R12, R35, R12, R22 ;  /* 0x0000000c230c7223 */ /* 0x008fe20000000016 */
[----:B------:R-:W-:-:S05]  /*48b0*/  IMAD.WIDE.U32 R22, R23, 0xc, R26 ;  /* 0x0000000c17167825 */ /* 0x000fca00078e001a */
[----:B------:R-:W3:Y:S01]  /*48c0*/  LDG.E.CONSTANT R38, desc[UR36][R22.64+0x8] ;  /* 0x0000082416267981 */ /* 0x000ee2000c1e9900 */
[----:B-----5:R-:W-:-:S04]  /*48d0*/  FMUL R33, R34, R33 ;  /* 0x0000002122217220 */ /* 0x020fc80000400000 */
[----:B--2---:R-:W-:Y:S02]  /*48e0*/  FFMA R10, R36, R31, R33 ;  /* 0x0000001f240a7223 */ /* 0x004fe40000000021 */
[----:B------:R0:W2:Y:S04]  /*48f0*/  LDG.E.CONSTANT R33, desc[UR36][R20.64] ;  /* 0x0000002414217981 */ /* 0x0000a8000c1e9900 */
[----:B------:R-:W4:Y:S01]  /*4900*/  LDG.E.CONSTANT R31, desc[UR36][R28.64] ;  /* 0x000000241c1f7981 */ /* 0x000f22000c1e9900 */
[----:B0-----:R-:W-:Y:S01]  /*4910*/  LOP3.LUT R21, R32, 0xf, RZ, 0xc0, !PT ;  /* 0x0000000f20157812 */ /* 0x001fe200078ec0ff */
[----:B------:R-:W-:Y:S01]  /*4920*/  FMUL R15, R39, R40 ;  /* 0x00000028270f7220 */ /* 0x000fe20000400000 */
[----:B------:R-:W-:Y:S01]  /*4930*/  LOP3.LUT R43, R37, 0xf, RZ, 0xc0, !PT ;  /* 0x0000000f252b7812 */ /* 0x000fe200078ec0ff */
[----:B------:R-:W-:Y:S01]  /*4940*/  FADD R19, R30, -1 ;  /* 0xbf8000001e137421 */ /* 0x000fe20000000000 */
[----:B------:R0:W5:Y:S01]  /*4950*/  LDG.E.CONSTANT R29, desc[UR36][R22.64] ;  /* 0x00000024161d7981 */ /* 0x000162000c1e9900 */
[----:B------:R-:W-:-:S04]  /*4960*/  IMAD.WIDE.U32 R20, R21, 0xc, R26 ;  /* 0x0000000c15147825 */ /* 0x000fc800078e001a */
[----:B------:R-:W-:Y:S02]  /*4970*/  FFMA R17, R36, R17, R15 ;  /* 0x0000001124117223 */ /* 0x000fe4000000000f */
[----:B------:R-:W2:Y:S04]  /*4980*/  LDG.E.CONSTANT R15, desc[UR36][R22.64+0x4] ;  /* 0x00000424160f7981 */ /* 0x000ea8000c1e9900 */
[----:B------:R-:W4:Y:S01]  /*4990*/  LDG.E.CONSTANT R28, desc[UR36][R20.64+0x4] ;  /* 0x00000424141c7981 */ /* 0x000f22000c1e9900 */
[----:B---3--:R-:W-:Y:S01]  /*49a0*/  FMUL R41, R39, R38 ;  /* 0x0000002627297220 */ /* 0x008fe20000400000 */
[----:B------:R-:W-:Y:S02]  /*49b0*/  IMAD.WIDE.U32 R26, R43, 0xc, R26 ;  /* 0x0000000c2b1a7825 */ /* 0x000fe400078e001a */
[----:B------:R-:W3:Y:S02]  /*49c0*/  LDG.E.CONSTANT R38, desc[UR36][R20.64+0x8] ;  /* 0x0000082414267981 */ /* 0x000ee4000c1e9900 */
[----:B------:R-:W-:-:S02]  /*49d0*/  FFMA R18, R19, R18, R10 ;  /* 0x0000001213127223 */ /* 0x000fc4000000000a */
[----:B------:R-:W5:Y:S04]  /*49e0*/  LDG.E.CONSTANT R40, desc[UR36][R26.64+0x8] ;  /* 0x000008241a287981 */ /* 0x000f68000c1e9900 */
[----:B------:R1:W5:Y:S01]  /*49f0*/  LDG.E.CONSTANT R32, desc[UR36][R20.64] ;  /* 0x0000002414207981 */ /* 0x000362000c1e9900 */
[----:B--2---:R-:W-:Y:S01]  /*4a00*/  FFMA R10, R36, R15, R41 ;  /* 0x0000000f240a7223 */ /* 0x004fe20000000029 */
[----:B---3--:R-:W-:-:S04]  /*4a10*/  FMUL R38, R39, R38 ;  /* 0x0000002627267220 */ /* 0x008fc80000400000 */
[----:B----4-:R-:W-:Y:S02]  /*4a20*/  FFMA R15, R35, R28, R38 ;  /* 0x0000001c230f7223 */ /* 0x010fe40000000026 */
[----:B------:R-:W2:Y:S04]  /*4a30*/  LDG.E.CONSTANT R38, desc[UR36][R26.64+0x4] ;  /* 0x000004241a267981 */ /* 0x000ea8000c1e9900 */
[----:B------:R3:W4:Y:S01]  /*4a40*/  LDG.E.CONSTANT R28, desc[UR36][R26.64] ;  /* 0x000000241a1c7981 */ /* 0x000722000c1e9900 */
[----:B0-----:R-:W1:Y:S01]  /*4a50*/  F2F.F64.F32 R22, R36 ;  /* 0x0000002400167310 */ /* 0x001e620000201800 */
[----:B-----5:R-:W-:Y:S01]  /*4a60*/  FMUL R40, R39, R40 ;  /* 0x0000002827287220 */ /* 0x020fe20000400000 */
[----:B-1----:R-:W-:-:S08]  /*4a70*/  DFMA R20, R22, R24, -15 ;  /* 0xc02e00001614742b */ /* 0x002fd00000000018 */
[----:B------:R-:W-:Y:S01]  /*4a80*/  DFMA R20, R22, R20, 10 ;  /* 0x402400001614742b */ /* 0x000fe20000000014 */
[----:B------:R-:W-:Y:S01]  /*4a90*/  FMUL R23, R34, R34 ;  /* 0x0000002222177220 */ /* 0x000fe20000400000 */
[----:B------:R-:W-:-:S04]  /*4aa0*/  FMUL R37, R36, R36 ;  /* 0x0000002424257220 */ /* 0x000fc80000400000 */
[----:B------:R-:W-:Y:S01]  /*4ab0*/  FMUL R37, R36, R37 ;  /* 0x0000002524257220 */ /* 0x000fe20000400000 */
[C---:B------:R-:W-:Y:S01]  /*4ac0*/  FFMA R12, R19.reuse, R33, R12 ;  /* 0x00000021130c7223 */ /* 0x040fe2000000000c */
[C---:B------:R-:W-:Y:S01]  /*4ad0*/  FFMA R17, R30.reuse, R31, R17 ;  /* 0x0000001f1e117223 */ /* 0x040fe20000000011 */
[----:B------:R-:W-:Y:S01]  /*4ae0*/  FFMA R10, R19, R29, R10 ;  /* 0x0000001d130a7223 */ /* 0x000fe2000000000a */
[----:B------:R-:W-:Y:S01]  /*4af0*/  FFMA R15, R30, R32, R15 ;  /* 0x000000201e0f7223 */ /* 0x000fe2000000000f */
[----:B------:R-:W-:Y:S01]  /*4b00*/  FADD R18, -R13, R18 ;  /* 0x000000120d127221 */ /* 0x000fe20000000100 */
[----:B------:R-:W-:Y:S01]  /*4b10*/  FADD R12, -R11, R12 ;  /* 0x0000000c0b0c7221 */ /* 0x000fe20000000100 */
[----:B------:R-:W-:Y:S01]  /*4b20*/  FADD R10, -R17, R10 ;  /* 0x0000000a110a7221 */ /* 0x000fe20000000100 */
[----:B------:R-:W-:Y:S02]  /*4b30*/  VIADD R9, R9, 0x1 ;  /* 0x0000000109097836 */ /* 0x000fe40000000000 */
[C---:B------:R-:W-:Y:S01]  /*4b40*/  FFMA R13, R14.reuse, R18, R13 ;  /* 0x000000120e0d7223 */ /* 0x040fe2000000000d */
[C---:B------:R-:W-:Y:S01]  /*4b50*/  FFMA R12, R14.reuse, R12, R11 ;  /* 0x0000000c0e0c7223 */ /* 0x040fe2000000000b */
[----:B------:R-:W-:Y:S01]  /*4b60*/  FFMA R17, R14, R10, R17 ;  /* 0x0000000a0e117223 */ /* 0x000fe20000000011 */
[----:B------:R-:W-:-:S02]  /*4b70*/  ISETP.NE.AND P0, PT, R9, 0xa, PT ;  /* 0x0000000a0900780c */ /* 0x000fc40003f05270 */
[----:B------:R-:W-:Y:S01]  /*4b80*/  FADD R12, -R13, R12 ;  /* 0x0000000c0d0c7221 */ /* 0x000fe20000000100 */
[----:B--2---:R-:W-:Y:S01]  /*4b90*/  FFMA R35, R35, R38, R40 ;  /* 0x0000002623237223 */ /* 0x004fe20000000028 */
[----:B------:R-:W-:Y:S02]  /*4ba0*/  FMUL R38, R34, R23 ;  /* 0x0000001722267220 */ /* 0x000fe40000400000 */
[----:B------:R-:W0:Y:S02]  /*4bb0*/  F2F.F64.F32 R22, R34 ;  /* 0x0000002200167310 */ /* 0x000e240000201800 */
[----:B0-----:R-:W-:-:S08]  /*4bc0*/  DFMA R24, R22, R24, -15 ;  /* 0xc02e00001618742b */ /* 0x001fd00000000018 */
[----:B------:R-:W-:Y:S02]  /*4bd0*/  DFMA R22, R22, R24, 10 ;  /* 0x402400001616742b */ /* 0x000fe40000000018 */
[----:B------:R-:W0:Y:S08]  /*4be0*/  F2F.F64.F32 R24, R37 ;  /* 0x0000002500187310 */ /* 0x000e300000201800 */
[----:B---3--:R-:W1:Y:S01]  /*4bf0*/  F2F.F64.F32 R26, R38 ;  /* 0x00000026001a7310 */ /* 0x008e620000201800 */
[----:B0-----:R-:W-:Y:S01]  /*4c00*/  DMUL R20, R24, R20 ;  /* 0x0000001418147228 */ /* 0x001fe20000000000 */
[----:B----4-:R-:W-:Y:S01]  /*4c10*/  FFMA R28, R19, R28, R35 ;  /* 0x0000001c131c7223 */ /* 0x010fe20000000023 */
[----:B-1----:R-:W-:-:S08]  /*4c20*/  DMUL R22, R26, R22 ;  /* 0x000000161a167228 */ /* 0x002fd00000000000 */
[----:B------:R-:W0:Y:S01]  /*4c30*/  F2F.F32.F64 R20, R20 ;  /* 0x0000001400147310 */ /* 0x000e220000301000 */
[----:B------:R-:W-:-:S04]  /*4c40*/  FADD R28, -R15, R28 ;  /* 0x0000001c0f1c7221 */ /* 0x000fc80000000100 */
[----:B------:R-:W-:-:S03]  /*4c50*/  FFMA R28, R14, R28, R15 ;  /* 0x0000001c0e1c7223 */ /* 0x000fc6000000000f */
[----:B------:R-:W1:Y:S01]  /*4c60*/  F2F.F32.F64 R22, R22 ;  /* 0x0000001600167310 */ /* 0x000e620000301000 */
[----:B------:R-:W-:Y:S01]  /*4c70*/  FADD R28, -R17, R28 ;  /* 0x0000001c111c7221 */ /* 0x000fe20000000100 */
[----:B0-----:R-:W-:-:S03]  /*4c80*/  FFMA R13, R20, R12, R13 ;  /* 0x0000000c140d7223 */ /* 0x001fc6000000000d */
[----:B------:R-:W-:-:S04]  /*4c90*/  FFMA R28, R20, R28, R17 ;  /* 0x0000001c141c7223 */ /* 0x000fc80000000011 */
[----:B------:R-:W-:-:S04]  /*4ca0*/  FADD R28, -R13, R28 ;  /* 0x0000001c0d1c7221 */ /* 0x000fc80000000100 */
[----:B-1----:R-:W-:-:S04]  /*4cb0*/  FFMA R28, R22, R28, R13 ;  /* 0x0000001c161c7223 */ /* 0x002fc8000000000d */
[----:B------:R-:W-:Y:S01]  /*4cc0*/  FFMA R8, R5, R28, R8 ;  /* 0x0000001c05087223 */ /* 0x000fe20000000008 */
[----:B------:R-:W-:Y:S06]  /*4cd0*/  @P0 BRA `(.L_x_135) ;  /* 0xfffffff000580947 */ /* 0x000fec000383ffff */
[----:B------:R-:W-:Y:S05]  /*4ce0*/  BSYNC.RECONVERGENT B5 ;  /* 0x0000000000057941 */ /* 0x000fea0003800200 */
.L_x_128:
[----:B------:R-:W-:-:S13]  /*4cf0*/  FSETP.GEU.AND P0, PT, R8, -512, PT ;  /* 0xc40000000800780b */ /* 0x000fda0003f0e000 */
[----:B------:R-:W-:Y:S05]  /*4d00*/  @!P0 BREAK.RELIABLE B4 ;  /* 0x0000000000048942 */ /* 0x000fea0003800100 */
[----:B------:R-:W-:Y:S05]  /*4d10*/  @!P0 BREAK.RELIABLE B2 ;  /* 0x0000000000028942 */ /* 0x000fea0003800100 */
[----:B------:R-:W-:Y:S05]  /*4d20*/  @!P0 BRA `(.L_x_136) ;  /* 0x0000000000248947 */ /* 0x000fea0003800000 */
.L_x_127:
[----:B------:R-:W-:Y:S05]  /*4d30*/  BSYNC.RELIABLE B4 ;  /* 0x0000000000047941 */ /* 0x000fea0003800100 */
.L_x_126:
[----:B------:R-:W-:-:S04]  /*4d40*/  IADD3 R7, PT, PT, R7, 0x64, RZ ;  /* 0x0000006407077810 */ /* 0x000fc80007ffe0ff */
[----:B------:R-:W-:-:S13]  /*4d50*/  ISETP.GE.AND P0, PT, R7, 0xc9, PT ;  /* 0x000000c90700780c */ /* 0x000fda0003f06270 */
[----:B------:R-:W-:Y:S05]  /*4d60*/  @!P0 BRA `(.L_x_137) ;  /* 0xffffffe0006c8947 */ /* 0x000fea000383ffff */
[----:B------:R-:W-:Y:S05]  /*4d70*/  BSYNC.RELIABLE B2 ;  /* 0x0000000000027941 */ /* 0x000fea0003800100 */
.L_x_117:
[----:B------:R-:W-:-:S13]  /*4d80*/  ISETP.GT.AND P0, PT, R6, 0x64, PT ;  /* 0x000000640600780c */ /* 0x000fda0003f04270 */
[----:B------:R-:W-:Y:S05]  /*4d90*/  @P0 EXIT ;  /* 0x000000000000094d */ /* 0x000fea0003800000 */
[----:B------:R-:W-:Y:S01]  /*4da0*/  IADD3 R6, PT, PT, R6, 0x64, RZ ;  /* 0x0000006406067810 */ /* 0x000fe20007ffe0ff */
[----:B------:R-:W-:Y:S06]  /*4db0*/  BRA `(.L_x_138) ;  /* 0xffffffe000447947 */ /* 0x000fec000383ffff */
.L_x_136:
[----:B------:R-:W-:Y:S05]  /*4dc0*/  BSYNC.RECONVERGENT B3 ;  /* 0x0000000000037941 */ /* 0x000fea0003800200 */
.L_x_99:
[----:B------:R-:W-:Y:S05]  /*4dd0*/  BSYNC.RECONVERGENT B6 ;  /* 0x0000000000067941 */ /* 0x000fea0003800200 */
.L_x_98:
[----:B------:R-:W0:Y:S01]  /*4de0*/  S2R R3, SR_CgaCtaId ;  /* 0x0000000000037919 */ /* 0x000e220000008800 */
[----:B------:R-:W-:Y:S01]  /*4df0*/  MOV R0, 0x400 ;  /* 0x0000040000007802 */ /* 0x000fe20000000f00 */
[----:B------:R-:W-:Y:S01]  /*4e00*/  BSSY.RECONVERGENT B3, `(.L_x_139) ;  /* 0x00001fc000037945 */ /* 0x000fe20003800200 */
[----:B------:R-:W-:Y:S01]  /*4e10*/  IMAD.MOV.U32 R5, RZ, RZ, RZ ;  /* 0x000000ffff057224 */ /* 0x000fe200078e00ff */
[----:B------:R-:W1:Y:S01]  /*4e20*/  S2R R6, SR_TID.X ;  /* 0x0000000000067919 */ /* 0x000e620000002100 */
[----:B0-----:R-:W-:Y:S02]  /*4e30*/  LEA R0, R3, R0, 0x18 ;  /* 0x0000000003007211 */ /* 0x001fe400078ec0ff */
[----:B-1----:R-:W-:Y:S02]  /*4e40*/  LOP3.LUT R6, R6, 0xfffff000, RZ, 0xfc, !PT ;  /* 0xfffff00006067812 */ /* 0x002fe400078efcff */
[----:B------:R-:W-:-:S07]  /*4e50*/  IADD3 R7, PT, PT, R0, 0xa78, RZ ;  /* 0x00000a7800077810 */ /* 0x000fce0007ffe0ff */
.L_x_160:
[----:B------:R-:W-:Y:S01]  /*4e60*/  SHF.R.S32.HI R3, RZ, 0x1f, R6 ;  /* 0x0000001fff037819 */ /* 0x000fe20000011406 */
[----:B------:R-:W-:Y:S01]  /*4e70*/  BSSY.RECONVERGENT B2, `(.L_x_140) ;  /* 0x00001f0000027945 */ /* 0x000fe20003800200 */
[----:B------:R-:W-:Y:S02]  /*4e80*/  MOV R8, 0xfffff000 ;  /* 0xfffff00000087802 */ /* 0x000fe40000000f00 */
[----:B------:R-:W-:-:S04]  /*4e90*/  LEA.HI R3, R3, R6, RZ, 0x2 ;  /* 0x0000000603037211 */ /* 0x000fc800078f10ff */
[----:B------:R-:W-:-:S04]  /*4ea0*/  SHF.R.S32.HI R0, RZ, 0x2, R3 ;  /* 0x00000002ff007819 */ /* 0x000fc80000011403 */
[----:B------:R-:W-:-:S07]  /*4eb0*/  I2FP.F32.S32 R0, R0 ;  /* 0x0000000000007245 */ /* 0x000fce0000201400 */
.L_x_159:
[----:B------:R-:W-:Y:S01]  /*4ec0*/  SHF.R.S32.HI R3, RZ, 0x2, R8 ;  /* 0x00000002ff037819 */ /* 0x000fe20000011408 */
[----:B------:R-:W-:Y:S02]  /*4ed0*/  VIADD R8, R8, 0x20 ;  /* 0x0000002008087836 */ /* 0x000fe40000000000 */
[----:B------:R-:W-:Y:S01]  /*4ee0*/  HFMA2 R14, -RZ, RZ, 0, 0 ;  /* 0x00000000ff0e7431 */ /* 0x000fe200000001ff */
[----:B------:R-:W-:Y:S01]  /*4ef0*/  BSSY.RECONVERGENT B4, `(.L_x_141) ;  /* 0x00000f0000047945 */ /* 0x000fe20003800200 */
[----:B------:R-:W-:Y:S01]  /*4f00*/  I2FP.F32.S32 R3, R3 ;  /* 0x0000000300037245 */ /* 0x000fe20000201400 */
[----:B------:R-:W-:Y:S01]  /*4f10*/  IMAD.MOV.U32 R15, RZ, RZ, -0x10 ;  /* 0xfffffff0ff0f7424 */ /* 0x000fe200078e00ff */
[----:B------:R-:W-:Y:S02]  /*4f20*/  ISETP.GE.AND P2, PT, R8, 0x1001, PT ;  /* 0x000010010800780c */ /* 0x000fe40003f46270 */
[----:B------:R-:W-:Y:S01]  /*4f30*/  MOV R11, 0xa78 ;  /* 0x00000a78000b7802 */ /* 0x000fe20000000f00 */
[----:B------:R-:W-:Y:S01]  /*4f40*/  FMUL R4, R3, 100 ;  /* 0x42c8000003047820 */ /* 0x000fe20000400000 */
[----:B------:R-:W-:-:S09]  /*4f50*/  MOV R10, R7 ;  /* 0x00000007000a7202 */ /* 0x000fd20000000f00 */
.L_x_148:
[----:B------:R-:W-:Y:S01]  /*4f60*/  IMAD.MOV.U32 R12, RZ, RZ, 0x1 ;  /* 0x00000001ff0c7424 */ /* 0x000fe200078e00ff */
[----:B------:R-:W-:Y:S01]  /*4f70*/  IADD3 R9, PT, PT, R15, 0x10, RZ ;  /* 0x000000100f097810 */ /* 0x000fe20007ffe0ff */
[----:B------:R-:W-:Y:S03]  /*4f80*/  BSSY.RECONVERGENT B5, `(.L_x_142) ;  /* 0x0000010000057945 */ /* 0x000fe60003800200 */
[----:B------:R-:W-:Y:S01]  /*4f90*/  SHF.L.U32 R9, R12, R9, RZ ;  /* 0x000000090c097219 */ /* 0x000fe200000006ff */
[----:B------:R-:W-:-:S03]  /*4fa0*/  FMUL R12, R0, 100 ;  /* 0x42c80000000c7820 */ /* 0x000fc60000400000 */
        /* <DEDUP_REMOVED lines=10> */
[----:B------:R-:W-:-:S07]  /*5050*/  MOV R17, 0x5070 ;  /* 0x0000507000117802 */ /* 0x000fce0000000f00 */
[----:B------:R-:W-:Y:S05]  /*5060*/  CALL.REL.NOINC `($__internal_1_$__cuda_sm3x_div_rn_noftz_f32_slowpath) ;  /* 0x0000001c00687944 */ /* 0x000fea0003c00000 */
[----:B------:R-:W-:-:S07]  /*5070*/  MOV R16, R18 ;  /* 0x0000001200107202 */ /* 0x000fce0000000f00 */
.L_x_143:
[----:B------:R-:W-:Y:S05]  /*5080*/  BSYNC.RECONVERGENT B5 ;  /* 0x0000000000057941 */ /* 0x000fea0003800200 */
.L_x_142:
        /* <DEDUP_REMOVED lines=9> */
[----:B------:R-:W-:Y:S01]  /*5120*/  IMAD.MOV.U32 R12, RZ, RZ, RZ ;  /* 0x000000ffff0c7224 */ /* 0x000fe200078e00ff */
[----:B------:R-:W-:Y:S02]  /*5130*/  MOV R13, R9 ;  /* 0x00000009000d7202 */ /* 0x000fe40000000f00 */
[----:B------:R-:W-:-:S07]  /*5140*/  MOV R17, 0x5160 ;  /* 0x0000516000117802 */ /* 0x000fce0000000f00 */
[----:B------:R-:W-:Y:S05]  /*5150*/  CALL.REL.NOINC `($__internal_1_$__cuda_sm3x_div_rn_noftz_f32_slowpath) ;  /* 0x0000001c002c7944 */ /* 0x000fea0003c00000 */
[----:B------:R-:W-:-:S07]  /*5160*/  MOV R22, R18 ;  /* 0x0000001200167202 */ /* 0x000fce0000000f00 */
.L_x_145:
[----:B------:R-:W-:Y:S05]  /*5170*/  BSYNC.RECONVERGENT B5 ;  /* 0x0000000000057941 */ /* 0x000fea0003800200 */
.L_x_144:
        /* <DEDUP_REMOVED lines=9> */
[----:B------:R-:W-:Y:S01]  /*5210*/  IMAD.MOV.U32 R12, RZ, RZ, R4 ;  /* 0x000000ffff0c7224 */ /* 0x000fe200078e0004 */
[----:B------:R-:W-:Y:S02]  /*5220*/  MOV R13, R9 ;  /* 0x00000009000d7202 */ /* 0x000fe40000000f00 */
[----:B------:R-:W-:-:S07]  /*5230*/  MOV R17, 0x5250 ;  /* 0x0000525000117802 */ /* 0x000fce0000000f00 */
[----:B------:R-:W-:Y:S05]  /*5240*/  CALL.REL.NOINC `($__internal_1_$__cuda_sm3x_div_rn_noftz_f32_slowpath) ;  /* 0x0000001800f07944 */ /* 0x000fea0003c00000 */
[----:B------:R-:W-:-:S07]  /*5250*/  MOV R35, R18 ;  /* 0x0000001200237202 */ /* 0x000fce0000000f00 */
.L_x_147:
[----:B------:R-:W-:Y:S05]  /*5260*/  BSYNC.RECONVERGENT B5 ;  /* 0x0000000000057941 */ /* 0x000fea0003800200 */
.L_x_146:
[----:B------:R-:W0:Y:S04]  /*5270*/  LDS R13, [R10+0x100] ;  /* 0x000100000a0d7984 */ /* 0x000e280000000800 */
[----:B------:R-:W1:Y:S01]  /*5280*/  LDS R18, [R10+0x108] ;  /* 0x000108000a127984 */ /* 0x000e620000000800 */
[----:B0-----:R-:W-:-:S03]  /*5290*/  FADD R20, R13, R16 ;  /* 0x000000100d147221 */ /* 0x001fc60000000000 */
[----:B------:R-:W0:Y:S01]  /*52a0*/  LDS R13, [R10+0x104] ;  /* 0x000104000a0d7984 */ /* 0x000e220000000800 */
[----:B------:R-:W2:Y:S01]  /*52b0*/  F2I.FLOOR.NTZ R16, R20 ;  /* 0x0000001400107305 */ /* 0x000ea20000207100 */
[----:B-1----:R-:W-:-:S07]  /*52c0*/  FADD R35, R18, R35 ;  /* 0x0000002312237221 */ /* 0x002fce0000000000 */
[----:B------:R-:W1:Y:S01]  /*52d0*/  FRND.FLOOR R34, R35 ;  /* 0x0000002300227307 */ /* 0x000e620000205000 */
[----:B--2---:R-:W-:-:S05]  /*52e0*/  LOP3.LUT R17, R16, 0xff, RZ, 0xc0, !PT ;  /* 0x000000ff10117812 */ /* 0x004fca00078ec0ff */
[----:B------:R-:W-:Y:S02]  /*52f0*/  IMAD.IADD R19, R17, 0x1, R10 ;  /* 0x0000000111137824 */ /* 0x000fe400078e020a */
[----:B------:R-:W2:Y:S01]  /*5300*/  FRND.FLOOR R17, R20 ;  /* 0x0000001400117307 */ /* 0x000ea20000205000 */
[----:B-1----:R-:W-:-:S03]  /*5310*/  FADD R34, R35, -R34 ;  /* 0x8000002223227221 */ /* 0x002fc60000000000 */
[----:B------:R-:W1:Y:S01]  /*5320*/  LDS.U8 R19, [R19] ;  /* 0x0000000013137984 */ /* 0x000e620000000000 */
[----:B--2---:R-:W-:Y:S01]  /*5330*/  FADD R17, R20, -R17 ;  /* 0x8000001114117221 */ /* 0x004fe20000000000 */
[----:B0-----:R-:W-:-:S03]  /*5340*/  FADD R32, R13, R22 ;  /* 0x000000160d207221 */ /* 0x001fc60000000000 */
[----:B------:R-:W0:Y:S01]  /*5350*/  F2F.F64.F32 R22, R17 ;  /* 0x0000001100167310 */ /* 0x000e220000201800 */
[----:B------:R-:W-:-:S04]  /*5360*/  FMUL R18, R17, R17 ;  /* 0x0000001111127220 */ /* 0x000fc80000400000 */
[----:B------:R-:W-:Y:S01]  /*5370*/  FMUL R24, R17, R18 ;  /* 0x0000001211187220 */ /* 0x000fe20000400000 */
[----:B------:R-:W-:Y:S02]  /*5380*/  HFMA2 R18, -RZ, RZ, 0, 0 ;  /* 0x00000000ff127431 */ /* 0x000fe400000001ff */
[----:B------:R-:W1:Y:S08]  /*5390*/  F2I.FLOOR.NTZ R12, R32 ;  /* 0x00000020000c7305 */ /* 0x000e700000207100 */
[----:B------:R-:W2:Y:S01]  /*53a0*/  FRND.FLOOR R21, R32 ;  /* 0x0000002000157307 */ /* 0x000ea20000205000 */
[----:B-1----:R-:W-:-:S02]  /*53b0*/  IADD3 R30, PT, PT, R12, R19, RZ ;  /* 0x000000130c1e7210 */ /* 0x002fc40007ffe0ff */
[----:B------:R-:W-:Y:S02]  /*53c0*/  MOV R19, 0x40180000 ;  /* 0x4018000000137802 */ /* 0x000fe40000000f00 */
[----:B------:R-:W-:Y:S01]  /*53d0*/  LOP3.LUT R13, R30, 0xff, RZ, 0xc0, !PT ;  /* 0x000000ff1e0d7812 */ /* 0x000fe200078ec0ff */
[----:B--2---:R-:W-:-:S03]  /*53e0*/  FADD R32, R32, -R21 ;  /* 0x8000001520207221 */ /* 0x004fc60000000000 */
[----:B------:R-:W-:Y:S01]  /*53f0*/  IADD3 R25, PT, PT, R13, R10, RZ ;  /* 0x0000000a0d197210 */ /* 0x000fe20007ffe0ff */
[C---:B0-----:R-:W-:Y:S01]  /*5400*/  DFMA R20, R22.reuse, R18, -15 ;  /* 0xc02e00001614742b */ /* 0x041fe20000000012 */
[----:B------:R-:W0:Y:S03]  /*5410*/  F2I.FLOOR.NTZ R13, R35 ;  /* 0x00000023000d7305 */ /* 0x000e260000207100 */
[----:B------:R1:W0:Y:S04]  /*5420*/  LDS.U8 R26, [R25] ;  /* 0x00000000191a7984 */ /* 0x0002280000000000 */
[----:B------:R-:W-:Y:S01]  /*5430*/  DFMA R20, R22, R20, 10 ;  /* 0x402400001614742b */ /* 0x000fe20000000014 */
[----:B-1----:R-:W1:Y:S07]  /*5440*/  F2F.F64.F32 R24, R24 ;  /* 0x0000001800187310 */ /* 0x002e6e0000201800 */
[----:B-1----:R-:W-:Y:S01]  /*5450*/  DMUL R20, R24, R20 ;  /* 0x0000001418147228 */ /* 0x002fe20000000000 */
[----:B------:R-:W-:-:S04]  /*5460*/  FMUL R25, R32, R32 ;  /* 0x0000002020197220 */ /* 0x000fc80000400000 */
[----:B------:R-:W-:Y:S02]  /*5470*/  FMUL R36, R32, R25 ;  /* 0x0000001920247220 */ /* 0x000fe40000400000 */
[----:B------:R-:W-:Y:S08]  /*5480*/  F2F.F64.F32 R24, R34 ;  /* 0x0000002200187310 */ /* 0x000ff00000201800 */
[----:B------:R-:W-:Y:S01]  /*5490*/  F2F.F64.F32 R28, R36 ;  /* 0x00000024001c7310 */ /* 0x000fe20000201800 */
[----:B0-----:R-:W-:-:S05]  /*54a0*/  IMAD.IADD R31, R13, 0x1, R26 ;  /* 0x000000010d1f7824 */ /* 0x001fca00078e021a */
[----:B------:R-:W-:-:S05]  /*54b0*/  LOP3.LUT R27, R31, 0xff, RZ, 0xc0, !PT ;  /* 0x000000ff1f1b7812 */ /* 0x000fca00078ec0ff */
[----:B------:R-:W-:Y:S02]  /*54c0*/  IMAD.IADD R33, R27, 0x1, R10 ;  /* 0x000000011b217824 */ /* 0x000fe400078e020a */
[----:B------:R-:W0:Y:S04]  /*54d0*/  F2F.F64.F32 R26, R32 ;  /* 0x00000020001a7310 */ /* 0x000e280000201800 */
[----:B------:R-:W1:Y:S01]  /*54e0*/  LDS.U8 R33, [R33] ;  /* 0x0000000021217984 */ /* 0x000e620000000000 */
[-C--:B0-----:R-:W-:Y:S02]  /*54f0*/  DFMA R22, R26, R18.reuse, -15 ;  /* 0xc02e00001a16742b */ /* 0x081fe40000000012 */
[----:B------:R-:W-:-:S06]  /*5500*/  DFMA R18, R24, R18, -15 ;  /* 0xc02e00001812742b */ /* 0x000fcc0000000012 */
[----:B------:R-:W-:Y:S02]  /*5510*/  DFMA R26, R26, R22, 10 ;  /* 0x402400001a1a742b */ /* 0x000fe40000000016 */
[----:B------:R-:W0:Y:S01]  /*5520*/  LDC.64 R22, c[0x4][0x8] ;  /* 0x01000200ff167b82 */ /* 0x000e220000000a00 */
[----:B------:R-:W-:Y:S01]  /*5530*/  IADD3 R16, PT, PT, R16, 0x1, RZ ;  /* 0x0000000110107810 */ /* 0x000fe20007ffe0ff */
[----:B------:R-:W-:-:S04]  /*5540*/  DFMA R18, R24, R18, 10 ;  /* 0x402400001812742b */ /* 0x000fc80000000012 */
[----:B------:R-:W-:Y:S01]  /*5550*/  DMUL R26, R28, R26 ;  /* 0x0000001a1c1a7228 */ /* 0x000fe20000000000 */
[----:B-1----:R-:W-:-:S05]  /*5560*/  LOP3.LUT R29, R33, 0xf, RZ, 0xc0, !PT ;  /* 0x0000000f211d7812 */ /* 0x002fca00078ec0ff */
[----:B0-----:R-:W-:-:S05]  /*5570*/  IMAD.WIDE.U32 R28, R29, 0xc, R22 ;  /* 0x0000000c1d1c7825 */ /* 0x001fca00078e0016 */
[----:B------:R-:W2:Y:S04]  /*5580*/  LDG.E.CONSTANT R35, desc[UR36][R28.64+0x8] ;  /* 0x000008241c237981 */ /* 0x000ea8000c1e9900 */
[----:B------:R-:W3:Y:S01]  /*5590*/  LDG.E.CONSTANT R33, desc[UR36][R28.64+0x4] ;  /* 0x000004241c217981 */ /* 0x000ee2000c1e9900 */
[----:B------:R-:W-:Y:S01]  /*55a0*/  LOP3.LUT R25, R16, 0xff, RZ, 0xc0, !PT ;  /* 0x000000ff10197812 */ /* 0x000fe200078ec0ff */
[----:B------:R-:W-:Y:S03]  /*55b0*/  F2F.F32.F64 R20, R20 ;  /* 0x0000001400147310 */ /* 0x000fe60000301000 */
[----:B------:R-:W-:Y:S01]  /*55c0*/  IADD3 R36, PT, PT, R25, R10, RZ ;  /* 0x0000000a19247210 */ /* 0x000fe20007ffe0ff */
[----:B------:R-:W-:-:S04]  /*55d0*/  FMUL R25, R34, R34 ;  /* 0x0000002222197220 */ /* 0x000fc80000400000 */
[----:B------:R-:W0:Y:S01]  /*55e0*/  LDS.U8 R37, [R36] ;  /* 0x0000000024257984 */ /* 0x000e220000000000 */
[----:B------:R-:W-:-:S03]  /*55f0*/  FMUL R25, R34, R25 ;  /* 0x0000001922197220 */ /* 0x000fc60000400000 */
[----:B------:R1:W4:Y:S03]  /*5600*/  LDG.E.CONSTANT R28, desc[UR36][R28.64] ;  /* 0x000000241c1c7981 */ /* 0x000326000c1e9900 */
[----:B------:R-:W5:Y:S02]  /*5610*/  F2F.F64.F32 R24, R25 ;  /* 0x0000001900187310 */ /* 0x000f640000201800 */
[----:B-----5:R-:W-:Y:S01]  /*5620*/  DMUL R18, R24, R18 ;  /* 0x0000001218127228 */ /* 0x020fe20000000000 */
[----:B0-----:R-:W-:-:S05]  /*5630*/  IMAD.IADD R12, R12, 0x1, R37 ;  /* 0x000000010c0c7824 */ /* 0x001fca00078e0225 */
[----:B------:R-:W-:-:S04]  /*5640*/  LOP3.LUT R37, R12, 0xff, RZ, 0xc0, !PT ;  /* 0x000000ff0c257812 */ /* 0x000fc800078ec0ff */
[----:B------:R-:W-:-:S05]  /*5650*/  IADD3 R37, PT, PT, R37, R10, RZ ;  /* 0x0000000a25257210 */ /* 0x000fca0007ffe0ff */
[----:B------:R-:W0:Y:S02]  /*5660*/  LDS.U8 R16, [R37] ;  /* 0x0000000025107984 */ /* 0x000e240000000000 */
[----:B0-----:R-:W-:-:S04]  /*5670*/  IADD3 R16, PT, PT, R13, R16, RZ ;  /* 0x000000100d107210 */ /* 0x001fc80007ffe0ff */
[----:B------:R-:W-:-:S05]  /*5680*/  LOP3.LUT R39, R16, 0xff, RZ, 0xc0, !PT ;  /* 0x000000ff10277812 */ /* 0x000fca00078ec0ff */
[----:B------:R-:W-:-:S06]  /*5690*/  IMAD.IADD R39, R39, 0x1, R10 ;  /* 0x0000000127277824 */ /* 0x000fcc00078e020a */
[----:B------:R-:W0:Y:S02]  /*56a0*/  LDS.U8 R39, [R39] ;  /* 0x0000000027277984 */ /* 0x000e240000000000 */
[----:B0-----:R-:W-:-:S05]  /*56b0*/  LOP3.LUT R41, R39, 0xf, RZ, 0xc0, !PT ;  /* 0x0000000f27297812 */ /* 0x001fca00078ec0ff */
[----:B------:R-:W-:-:S05]  /*56c0*/  IMAD.WIDE.U32 R24, R41, 0xc, R22 ;  /* 0x0000000c29187825 */ /* 0x000fca00078e0016 */
[----:B------:R-:W5:Y:S01]  /*56d0*/  LDG.E.CONSTANT R37, desc[UR36][R24.64+0x8] ;  /* 0x0000082418257981 */ /* 0x000f62000c1e9900 */
[----:B--2---:R-:W-:-:S04]  /*56e0*/  FMUL R35, R34, R35 ;  /* 0x0000002322237220 */ /* 0x004fc80000400000 */
[----:B---3--:R-:W-:Y:S02]  /*56f0*/  FFMA R36, R32, R33, R35 ;  /* 0x0000002120247223 */ /* 0x008fe40000000023 */
[----:B------:R-:W2:Y:S04]  /*5700*/  LDG.E.CONSTANT R35, desc[UR36][R24.64+0x4] ;  /* 0x0000042418237981 */ /* 0x000ea8000c1e9900 */
[----:B------:R4:W3:Y:S01]  /*5710*/  LDG.E.CONSTANT R33, desc[UR36][R24.64] ;  /* 0x0000002418217981 */ /* 0x0008e2000c1e9900 */
[----:B------:R-:W-:-:S04]  /*5720*/  IADD3 R30, PT, PT, R30, 0x1, RZ ;  /* 0x000000011e1e7810 */ /* 0x000fc80007ffe0ff */
[----:B------:R-:W-:-:S04]  /*5730*/  LOP3.LUT R39, R30, 0xff, RZ, 0xc0, !PT ;  /* 0x000000ff1e277812 */ /* 0x000fc800078ec0ff */
[----:B------:R-:W-:-:S05]  /*5740*/  IADD3 R39, PT, PT, R39, R10, RZ ;  /* 0x0000000a27277210 */ /* 0x000fca0007ffe0ff */
[----:B------:R-:W0:Y:S01]  /*5750*/  LDS.U8 R30, [R39] ;  /* 0x00000000271e7984 */ /* 0x000e220000000000 */
[----:B------:R-:W-:-:S04]  /*5760*/  IADD3 R12, PT, PT, R12, 0x1, RZ ;  /* 0x000000010c0c7810 */ /* 0x000fc80007ffe0ff */
[----:B-1----:R-:W-:Y:S01]  /*5770*/  LOP3.LUT R29, R12, 0xff, RZ, 0xc0, !PT ;  /* 0x000000ff0c1d7812 */ /* 0x002fe200078ec0ff */
[----:B0-----:R-:W-:-:S05]  /*5780*/  IMAD.IADD R21, R13, 0x1, R30 ;  /* 0x000000010d157824 */ /* 0x001fca00078e021e */
[----:B------:R-:W-:-:S04]  /*5790*/  LOP3.LUT R41, R21, 0xff, RZ, 0xc0, !PT ;  /* 0x000000ff15297812 */ /* 0x000fc800078ec0ff */
[----:B------:R-:W-:Y:S01]  /*57a0*/  IADD3 R41, PT, PT, R41, R10, RZ ;  /* 0x0000000a29297210 */ /* 0x000fe20007ffe0ff */
[----:B------:R-:W-:-:S05]  /*57b0*/  IMAD.IADD R30, R29, 0x1, R10 ;  /* 0x000000011d1e7824 */ /* 0x000fca00078e020a */
[----:B------:R-:W0:Y:S04]  /*57c0*/  LDS.U8 R41, [R41] ;  /* 0x0000000029297984 */ /* 0x000e280000000000 */
[----:B------:R-:W1:Y:S01]  /*57d0*/  LDS.U8 R30, [R30] ;  /* 0x000000001e1e7984 */ /* 0x000e620000000000 */
[C---:B----4-:R-:W-:Y:S01]  /*57e0*/  FFMA R25, R17.reuse, R28, R36 ;  /* 0x0000001c11197223 */ /* 0x050fe20000000024 */
[----:B------:R-:W-:Y:S01]  /*57f0*/  FADD R28, R17, -1 ;  /* 0xbf800000111c7421 */ /* 0x000fe20000000000 */
[----:B0-----:R-:W-:Y:S02]  /*5800*/  LOP3.LUT R43, R41, 0xf, RZ, 0xc0, !PT ;  /* 0x0000000f292b7812 */ /* 0x001fe400078ec0ff */
[----:B-1----:R-:W-:-:S03]  /*5810*/  IADD3 R29, PT, PT, R13, R30, RZ ;  /* 0x0000001e0d1d7210 */ /* 0x002fc60007ffe0ff */
[----:B------:R-:W-:-:S05]  /*5820*/  IMAD.WIDE.U32 R12, R43, 0xc, R22 ;  /* 0x0000000c2b0c7825 */ /* 0x000fca00078e0016 */
[----:B------:R-:W4:Y:S01]  /*5830*/  LDG.E.CONSTANT R36, desc[UR36][R12.64] ;  /* 0x000000240c247981 */ /* 0x000f22000c1e9900 */
[----:B-----5:R-:W-:-:S04]  /*5840*/  FMUL R37, R34, R37 ;  /* 0x0000002522257220 */ /* 0x020fc80000400000 */
[----:B--2---:R-:W-:Y:S02]  /*5850*/  FFMA R35, R32, R35, R37 ;  /* 0x0000002320237223 */ /* 0x004fe40000000025 */
[----:B------:R-:W2:Y:S02]  /*5860*/  LDG.E.CONSTANT R37, desc[UR36][R12.64+0x8] ;  /* 0x000008240c257981 */ /* 0x000ea4000c1e9900 */
[----:B---3--:R-:W-:Y:S02]  /*5870*/  FFMA R24, R28, R33, R35 ;  /* 0x000000211c187223 */ /* 0x008fe40000000023 */
[----:B------:R0:W3:Y:S01]  /*5880*/  LDG.E.CONSTANT R35, desc[UR36][R12.64+0x4] ;  /* 0x000004240c237981 */ /* 0x0000e2000c1e9900 */
[----:B------:R-:W-:-:S04]  /*5890*/  LOP3.LUT R33, R29, 0xff, RZ, 0xc0, !PT ;  /* 0x000000ff1d217812 */ /* 0x000fc800078ec0ff */
[----:B------:R-:W-:-:S06]  /*58a0*/  IADD3 R38, PT, PT, R33, R10, RZ ;  /* 0x0000000a21267210 */ /* 0x000fcc0007ffe0ff */
[----:B------:R-:W1:Y:S01]  /*58b0*/  LDS.U8 R38, [R38] ;  /* 0x0000000026267984 */ /* 0x000e620000000000 */
[----:B------:R-:W-:-:S04]  /*58c0*/  FADD R24, -R25, R24 ;  /* 0x0000001819187221 */ /* 0x000fc80000000100 */
[----:B------:R-:W-:Y:S01]  /*58d0*/  FFMA R33, R20, R24, R25 ;  /* 0x0000001814217223 */ /* 0x000fe20000000019 */
[----:B------:R-:W-:Y:S01]  /*58e0*/  FADD R30, R32, -1 ;  /* 0xbf800000201e7421 */ /* 0x000fe20000000000 */
[----:B-1----:R-:W-:-:S05]  /*58f0*/  LOP3.LUT R25, R38, 0xf, RZ, 0xc0, !PT ;  /* 0x0000000f26197812 */ /* 0x002fca00078ec0ff */
[----:B0-----:R-:W-:-:S05]  /*5900*/  IMAD.WIDE.U32 R12, R25, 0xc, R22 ;  /* 0x0000000c190c7825 */ /* 0x001fca00078e0016 */
[----:B------:R-:W5:Y:S04]  /*5910*/  LDG.E.CONSTANT R39, desc[UR36][R12.64+0x8] ;  /* 0x000008240c277981 */ /* 0x000f68000c1e9900 */
[----:B------:R-:W5:Y:S01]  /*5920*/  LDG.E.CONSTANT R25, desc[UR36][R12.64] ;  /* 0x000000240c197981 */ /* 0x000f62000c1e9900 */
[----:B--2---:R-:W-:-:S04]  /*5930*/  FMUL R37, R34, R37 ;  /* 0x0000002522257220 */ /* 0x004fc80000400000 */
[----:B---3--:R-:W-:Y:S02]  /*5940*/  FFMA R24, R30, R35, R37 ;  /* 0x000000231e187223 */ /* 0x008fe40000000025 */
[----:B------:R0:W2:Y:S01]  /*5950*/  LDG.E.CONSTANT R37, desc[UR36][R12.64+0x4] ;  /* 0x000004240c257981 */ /* 0x0000a2000c1e9900 */
[----:B------:R-:W-:-:S05]  /*5960*/  VIADD R31, R31, 0x1 ;  /* 0x000000011f1f7836 */ /* 0x000fca0000000000 */
[----:B------:R-:W-:-:S04]  /*5970*/  LOP3.LUT R31, R31, 0xff, RZ, 0xc0, !PT ;  /* 0x000000ff1f1f7812 */ /* 0x000fc800078ec0ff */
[----:B------:R-:W-:-:S06]  /*5980*/  IADD3 R31, PT, PT, R31, R10, RZ ;  /* 0x0000000a1f1f7210 */ /* 0x000fcc0007ffe0ff */
[----:B------:R-:W1:Y:S01]  /*5990*/  LDS.U8 R31, [R31] ;  /* 0x000000001f1f7984 */ /* 0x000e620000000000 */
[----:B------:R1:W3:Y:S01]  /*59a0*/  F2F.F32.F64 R26, R26 ;  /* 0x0000001a001a7310 */ /* 0x0002e20000301000 */
[----:B----4-:R-:W-:Y:S01]  /*59b0*/  FFMA R35, R17, R36, R24 ;  /* 0x0000002411237223 */ /* 0x010fe20000000018 */
[----:B------:R-:W-:-:S04]  /*59c0*/  IADD3 R16, PT, PT, R16, 0x1, RZ ;  /* 0x0000000110107810 */ /* 0x000fc80007ffe0ff */
[----:B0-----:R-:W-:-:S05]  /*59d0*/  LOP3.LUT R13, R16, 0xff, RZ, 0xc0, !PT ;  /* 0x000000ff100d7812 */ /* 0x001fca00078ec0ff */
[----:B------:R-:W-:-:S06]  /*59e0*/  IMAD.IADD R40, R13, 0x1, R10 ;  /* 0x000000010d287824 */ /* 0x000fcc00078e020a */
[----:B------:R-:W0:Y:S01]  /*59f0*/  LDS.U8 R40, [R40] ;  /* 0x0000000028287984 */ /* 0x000e220000000000 */
[----:B-----5:R-:W-:Y:S01]  /*5a00*/  FMUL R39, R34, R39 ;  /* 0x0000002722277220 */ /* 0x020fe20000400000 */
[----:B-1----:R-:W-:Y:S02]  /*5a10*/  LOP3.LUT R27, R31, 0xf, RZ, 0xc0, !PT ;  /* 0x0000000f1f1b7812 */ /* 0x002fe400078ec0ff */
[----:B0-----:R-:W-:-:S05]  /*5a20*/  LOP3.LUT R13, R40, 0xf, RZ, 0xc0, !PT ;  /* 0x0000000f280d7812 */ /* 0x001fca00078ec0ff */
[----:B------:R-:W-:-:S05]  /*5a30*/  IMAD.WIDE.U32 R12, R13, 0xc, R22 ;  /* 0x0000000c0d0c7825 */ /* 0x000fca00078e0016 */
[----:B------:R-:W4:Y:S01]  /*5a40*/  LDG.E.CONSTANT R31, desc[UR36][R12.64+0x4] ;  /* 0x000004240c1f7981 */ /* 0x000f22000c1e9900 */
[----:B--2---:R-:W-:-:S04]  /*5a50*/  FFMA R37, R30, R37, R39 ;  /* 0x000000251e257223 */ /* 0x004fc80000000027 */
[----:B------:R-:W-:Y:S01]  /*5a60*/  FFMA R36, R28, R25, R37 ;  /* 0x000000191c247223 */ /* 0x000fe20000000025 */
[----:B------:R-:W-:Y:S01]  /*5a70*/  IMAD.WIDE.U32 R24, R27, 0xc, R22 ;  /* 0x0000000c1b187825 */ /* 0x000fe200078e0016 */
[----:B------:R-:W2:Y:S04]  /*5a80*/  LDG.E.CONSTANT R37, desc[UR36][R12.64+0x8] ;  /* 0x000008240c257981 */ /* 0x000ea8000c1e9900 */
[----:B------:R-:W5:Y:S04]  /*5a90*/  LDG.E.CONSTANT R39, desc[UR36][R24.64+0x8] ;  /* 0x0000082418277981 */ /* 0x000f68000c1e9900 */
[----:B------:R-:W3:Y:S04]  /*5aa0*/  LDG.E.CONSTANT R27, desc[UR36][R24.64+0x4] ;  /* 0x00000424181b7981 */ /* 0x000ee8000c1e9900 */
[----:B------:R0:W4:Y:S01]  /*5ab0*/  LDG.E.CONSTANT R16, desc[UR36][R24.64] ;  /* 0x0000002418107981 */ /* 0x000122000c1e9900 */
[----:B------:R-:W-:Y:S01]  /*5ac0*/  FADD R34, R34, -1 ;  /* 0xbf80000022227421 */ /* 0x000fe20000000000 */
[----:B------:R-:W-:-:S02]  /*5ad0*/  IADD3 R21, PT, PT, R21, 0x1, RZ ;  /* 0x0000000115157810 */ /* 0x000fc40007ffe0ff */
[----:B------:R-:W-:Y:S01]  /*5ae0*/  IADD3 R29, PT, PT, R29, 0x1, RZ ;  /* 0x000000011d1d7810 */ /* 0x000fe20007ffe0ff */
[----:B------:R-:W2:Y:S01]  /*5af0*/  LDG.E.CONSTANT R12, desc[UR36][R12.64] ;  /* 0x000000240c0c7981 */ /* 0x000ea2000c1e9900 */
[----:B------:R-:W-:Y:S02]  /*5b00*/  LOP3.LUT R21, R21, 0xff, RZ, 0xc0, !PT ;  /* 0x000000ff15157812 */ /* 0x000fe400078ec0ff */
[----:B------:R-:W-:-:S03]  /*5b10*/  LOP3.LUT R29, R29, 0xff, RZ, 0xc0, !PT ;  /* 0x000000ff1d1d7812 */ /* 0x000fc600078ec0ff */
[----:B------:R-:W-:-:S06]  /*5b20*/  IMAD.IADD R21, R21, 0x1, R10 ;  /* 0x0000000115157824 */ /* 0x000fcc00078e020a */
[----:B------:R-:W0:Y:S02]  /*5b30*/  LDS.U8 R21, [R21] ;  /* 0x0000000015157984 */ /* 0x000e240000000000 */
[----:B0-----:R-:W-:-:S05]  /*5b40*/  LOP3.LUT R25, R21, 0xf, RZ, 0xc0, !PT ;  /* 0x0000000f15197812 */ /* 0x001fca00078ec0ff */
[----:B------:R-:W-:-:S05]  /*5b50*/  IMAD.WIDE.U32 R24, R25, 0xc, R22 ;  /* 0x0000000c19187825 */ /* 0x000fca00078e0016 */
[----:B------:R-:W2:Y:S01]  /*5b60*/  LDG.E.CONSTANT R21, desc[UR36][R24.64+0x8] ;  /* 0x0000082418157981 */ /* 0x000ea2000c1e9900 */
[----:B-----5:R-:W-:-:S04]  /*5b70*/  FMUL R39, R34, R39 ;  /* 0x0000002722277220 */ /* 0x020fc80000400000 */
[----:B---3--:R-:W-:-:S04]  /*5b80*/  FFMA R38, R32, R27, R39 ;  /* 0x0000001b20267223 */ /* 0x008fc80000000027 */
[----:B----4-:R-:W-:Y:S01]  /*5b90*/  FFMA R27, R17, R16, R38 ;  /* 0x00000010111b7223 */ /* 0x010fe20000000026 */
[----:B------:R-:W-:Y:S01]  /*5ba0*/  IADD3 R38, PT, PT, R29, R10, RZ ;  /* 0x0000000a1d267210 */ /* 0x000fe20007ffe0ff */
[----:B--2---:R-:W-:Y:S01]  /*5bb0*/  FMUL R37, R34, R37 ;  /* 0x0000002522257220 */ /* 0x004fe20000400000 */
[----:B------:R-:W2:Y:S04]  /*5bc0*/  LDG.E.CONSTANT R16, desc[UR36][R24.64] ;  /* 0x0000002418107981 */ /* 0x000ea8000c1e9900 */
[----:B------:R-:W0:Y:S01]  /*5bd0*/  LDS.U8 R38, [R38] ;  /* 0x0000000026267984 */ /* 0x000e220000000000 */
[----:B------:R-:W-:Y:S01]  /*5be0*/  FFMA R31, R32, R31, R37 ;  /* 0x0000001f201f7223 */ /* 0x000fe20000000025 */
[----:B0-----:R-:W-:-:S05]  /*5bf0*/  LOP3.LUT R29, R38, 0xf, RZ, 0xc0, !PT ;  /* 0x0000000f261d7812 */ /* 0x001fca00078ec0ff */
[----:B------:R-:W-:Y:S02]  /*5c00*/  IMAD.WIDE.U32 R22, R29, 0xc, R22 ;  /* 0x0000000c1d167825 */ /* 0x000fe400078e0016 */
[----:B------:R-:W3:Y:S04]  /*5c10*/  LDG.E.CONSTANT R29, desc[UR36][R24.64+0x4] ;  /* 0x00000424181d7981 */ /* 0x000ee8000c1e9900 */
[----:B------:R-:W4:Y:S04]  /*5c20*/  LDG.E.CONSTANT R41, desc[UR36][R22.64+0x8] ;  /* 0x0000082416297981 */ /* 0x000f28000c1e9900 */
[----:B------:R-:W5:Y:S04]  /*5c30*/  LDG.E.CONSTANT R39, desc[UR36][R22.64+0x4] ;  /* 0x0000042416277981 */ /* 0x000f68000c1e9900 */
[----:B------:R-:W2:Y:S01]  /*5c40*/  LDG.E.CONSTANT R37, desc[UR36][R22.64] ;  /* 0x0000002416257981 */ /* 0x000ea2000c1e9900 */
[----:B------:R-:W-:Y:S01]  /*5c50*/  FMUL R21, R34, R21 ;  /* 0x0000001522157220 */ /* 0x000fe20000400000 */
[----:B------:R-:W-:Y:S01]  /*5c60*/  FFMA R12, R28, R12, R31 ;  /* 0x0000000c1c0c7223 */ /* 0x000fe2000000001f */
[----:B------:R-:W-:-:S03]  /*5c70*/  FADD R36, -R35, R36 ;  /* 0x0000002423247221 */ /* 0x000fc60000000100 */
[----:B------:R-:W-:Y:S01]  /*5c80*/  FADD R12, -R27, R12 ;  /* 0x0000000c1b0c7221 */ /* 0x000fe20000000100 */
[C---:B------:R-:W-:Y:S01]  /*5c90*/  FFMA R36, R20.reuse, R36, R35 ;  /* 0x0000002414247223 */ /* 0x040fe20000000023 */
[----:B------:R-:W0:Y:S01]  /*5ca0*/  F2F.F32.F64 R18, R18 ;  /* 0x0000001200127310 */ /* 0x000e220000301000 */
[----:B------:R-:W-:Y:S01]  /*5cb0*/  IADD3 R11, PT, PT, R11, 0x10c, RZ ;  /* 0x0000010c0b0b7810 */ /* 0x000fe20007ffe0ff */
[----:B------:R-:W-:Y:S01]  /*5cc0*/  FFMA R27, R20, R12, R27 ;  /* 0x0000000c141b7223 */ /* 0x000fe2000000001b */
[----:B------:R-:W-:Y:S02]  /*5cd0*/  FADD R36, -R33, R36 ;  /* 0x0000002421247221 */ /* 0x000fe40000000100 */
[----:B------:R-:W-:Y:S02]  /*5ce0*/  ISETP.NE.AND P0, PT, R11, 0x1b38, PT ;  /* 0x00001b380b00780c */ /* 0x000fe40003f05270 */
[----:B------:R-:W-:Y:S01]  /*5cf0*/  FFMA R33, R26, R36, R33 ;  /* 0x000000241a217223 */ /* 0x000fe20000000021 */
[----:B------:R-:W-:Y:S01]  /*5d00*/  VIADD R15, R15, 0x1 ;  /* 0x000000010f0f7836 */ /* 0x000fe20000000000 */
[----:B------:R-:W-:Y:S01]  /*5d10*/  IADD3 R10, PT, PT, R10, 0x10c, RZ ;  /* 0x0000010c0a0a7810 */ /* 0x000fe20007ffe0ff */
[----:B---3--:R-:W-:Y:S01]  /*5d20*/  FFMA R32, R30, R29, R21 ;  /* 0x0000001d1e207223 */ /* 0x008fe20000000015 */
[----:B----4-:R-:W-:-:S04]  /*5d30*/  FMUL R34, R34, R41 ;  /* 0x0000002922227220 */ /* 0x010fc80000400000 */
[----:B-----5:R-:W-:Y:S01]  /*5d40*/  FFMA R34, R30, R39, R34 ;  /* 0x000000271e227223 */ /* 0x020fe20000000022 */
[----:B--2---:R-:W-:-:S03]  /*5d50*/  FFMA R17, R17, R16, R32 ;  /* 0x0000001011117223 */ /* 0x004fc60000000020 */
        /* <DEDUP_REMOVED lines=10> */
.L_x_141:
[----:B------:R-:W-:Y:S01]  /*5e00*/  FSETP.GT.AND P0, PT, |R14|, 8000, PT ;  /* 0x45fa00000e00780b */ /* 0x000fe20003f04200 */
[----:B------:R-:W-:Y:S01]  /*5e10*/  BSSY.RECONVERGENT B4, `(.L_x_149) ;  /* 0x00000f3000047945 */ /* 0x000fe20003800200 */
[----:B------:R-:W-:-:S11]  /*5e20*/  MOV R4, RZ ;  /* 0x000000ff00047202 */ /* 0x000fd60000000f00 */
[----:B------:R-:W-:Y:S05]  /*5e30*/  @!P0 BRA `(.L_x_150) ;  /* 0x0000000c00c08947 */ /* 0x000fea0003800000 */
[----:B------:R-:W-:Y:S01]  /*5e40*/  HFMA2 R9, -RZ, RZ, 0, 0 ;  /* 0x00000000ff097431 */ /* 0x000fe200000001ff */
[----:B------:R-:W-:Y:S01]  /*5e50*/  BSSY.RECONVERGENT B5, `(.L_x_151) ;  /* 0x00000ec000057945 */ /* 0x000fe20003800200 */
[----:B------:R-:W-:-:S07]  /*5e60*/  IMAD.MOV.U32 R11, RZ, RZ, RZ ;  /* 0x000000ffff0b7224 */ /* 0x000fce00078e00ff */
.L_x_158:
[----:B------:R-:W-:Y:S01]  /*5e70*/  MOV R4, 0x1 ;  /* 0x0000000100047802 */ /* 0x000fe20000000f00 */
[----:B------:R-:W-:Y:S03]  /*5e80*/  BSSY.RECONVERGENT B6, `(.L_x_152) ;  /* 0x0000010000067945 */ /* 0x000fe60003800200 */
        /* <DEDUP_REMOVED lines=15> */
.L_x_153:
[----:B------:R-:W-:Y:S05]  /*5f80*/  BSYNC.RECONVERGENT B6 ;  /* 0x0000000000067941 */ /* 0x000fea0003800200 */
.L_x_152:
        /* <DEDUP_REMOVED lines=14> */
.L_x_155:
[----:B------:R-:W-:Y:S05]  /*6070*/  BSYNC.RECONVERGENT B6 ;  /* 0x0000000000067941 */ /* 0x000fea0003800200 */
.L_x_154:
        /* <DEDUP_REMOVED lines=14> */
.L_x_157:
[----:B------:R-:W-:Y:S05]  /*6160*/  BSYNC.RECONVERGENT B6 ;  /* 0x0000000000067941 */ /* 0x000fea0003800200 */
.L_x_156:
[----:B------:R-:W0:Y:S01]  /*6170*/  S2R R13, SR_CgaCtaId ;  /* 0x00000000000d7919 */ /* 0x000e220000008800 */
[----:B------:R-:W-:Y:S01]  /*6180*/  MOV R10, 0x400 ;  /* 0x00000400000a7802 */ /* 0x000fe20000000f00 */
[----:B------:R-:W1:Y:S03]  /*6190*/  LDC.64 R26, c[0x4][0x8] ;  /* 0x01000200ff1a7b82 */ /* 0x000e660000000a00 */
[----:B0-----:R-:W-:-:S05]  /*61a0*/  LEA R10, R13, R10, 0x18 ;  /* 0x0000000a0d0a7211 */ /* 0x001fca00078ec0ff */
[----:B------:R-:W-:-:S05]  /*61b0*/  IMAD R10, R9, 0x10c, R10 ;  /* 0x0000010c090a7824 */ /* 0x000fca00078e020a */
[----:B------:R-:W0:Y:S04]  /*61c0*/  LDS R13, [R10+0x100] ;  /* 0x000100000a0d7984 */ /* 0x000e280000000800 */
[----:B------:R-:W2:Y:S01]  /*61d0*/  LDS R12, [R10+0x104] ;  /* 0x000104000a0c7984 */ /* 0x000ea20000000800 */
[----:B0-----:R-:W-:-:S04]  /*61e0*/  FADD R14, R13, R14 ;  /* 0x0000000e0d0e7221 */ /* 0x001fc80000000000 */
[----:B------:R-:W0:Y:S01]  /*61f0*/  F2I.FLOOR.NTZ R15, R14 ;  /* 0x0000000e000f7305 */ /* 0x000e220000207100 */
[----:B--2---:R-:W-:-:S07]  /*6200*/  FADD R31, R12, R31 ;  /* 0x0000001f0c1f7221 */ /* 0x004fce0000000000 */
[----:B------:R-:W2:Y:S01]  /*6210*/  F2I.FLOOR.NTZ R18, R31 ;  /* 0x0000001f00127305 */ /* 0x000ea20000207100 */
[----:B0-----:R-:W-:-:S05]  /*6220*/  LOP3.LUT R13, R15, 0xff, RZ, 0xc0, !PT ;  /* 0x000000ff0f0d7812 */ /* 0x001fca00078ec0ff */
[----:B------:R-:W-:Y:S02]  /*6230*/  IMAD.IADD R16, R10, 0x1, R13 ;  /* 0x000000010a107824 */ /* 0x000fe400078e020d */
[----:B------:R-:W0:Y:S04]  /*6240*/  LDS R13, [R10+0x108] ;  /* 0x000108000a0d7984 */ /* 0x000e280000000800 */
[----:B------:R-:W2:Y:S01]  /*6250*/  LDS.U8 R17, [R16] ;  /* 0x0000000010117984 */ /* 0x000ea20000000000 */
[----:B0-----:R-:W-:Y:S01]  /*6260*/  FADD R20, R13, R20 ;  /* 0x000000140d147221 */ /* 0x001fe20000000000 */
[----:B--2---:R-:W-:-:S03]  /*6270*/  IADD3 R19, PT, PT, R18, R17, RZ ;  /* 0x0000001112137210 */ /* 0x004fc60007ffe0ff */
[----:B------:R-:W0:Y:S01]  /*6280*/  F2I.FLOOR.NTZ R30, R20 ;  /* 0x00000014001e7305 */ /* 0x000e220000207100 */
[----:B------:R-:W-:-:S04]  /*6290*/  LOP3.LUT R17, R19, 0xff, RZ, 0xc0, !PT ;  /* 0x000000ff13117812 */ /* 0x000fc800078ec0ff */
[----:B------:R-:W-:-:S06]  /*62a0*/  IADD3 R17, PT, PT, R10, R17, RZ ;  /* 0x000000110a117210 */ /* 0x000fcc0007ffe0ff */
[----:B------:R-:W0:Y:S02]  /*62b0*/  LDS.U8 R17, [R17] ;  /* 0x0000000011117984 */ /* 0x000e240000000000 */
[----:B0-----:R-:W-:-:S05]  /*62c0*/  IMAD.IADD R28, R30, 0x1, R17 ;  /* 0x000000011e1c7824 */ /* 0x001fca00078e0211 */
[----:B------:R-:W-:-:S04]  /*62d0*/  LOP3.LUT R13, R28, 0xff, RZ, 0xc0, !PT ;  /* 0x000000ff1c0d7812 */ /* 0x000fc800078ec0ff */
[----:B------:R-:W-:-:S06]  /*62e0*/  IADD3 R22, PT, PT, R10, R13, RZ ;  /* 0x0000000d0a167210 */ /* 0x000fcc0007ffe0ff */
[----:B------:R-:W0:Y:S02]  /*62f0*/  LDS.U8 R22, [R22] ;  /* 0x0000000016167984 */ /* 0x000e240000000000 */
[----:B0-----:R-:W-:-:S05]  /*6300*/  LOP3.LUT R13, R22, 0xf, RZ, 0xc0, !PT ;  /* 0x0000000f160d7812 */ /* 0x001fca00078ec0ff */
[----:B-1----:R-:W-:-:S05]  /*6310*/  IMAD.WIDE.U32 R12, R13, 0xc, R26 ;  /* 0x0000000c0d0c7825 */ /* 0x002fca00078e001a */
[----:B------:R-:W2:Y:S04]  /*6320*/  LDG.E.CONSTANT R16, desc[UR36][R12.64+0x8] ;  /* 0x000008240c107981 */ /* 0x000ea8000c1e9900 */
[----:B------:R-:W3:Y:S01]  /*6330*/  LDG.E.CONSTANT R17, desc[UR36][R12.64+0x4] ;  /* 0x000004240c117981 */ /* 0x000ee2000c1e9900 */
[----:B------:R-:W-:Y:S01]  /*6340*/  IADD3 R15, PT, PT, R15, 0x1, RZ ;  /* 0x000000010f0f7810 */ /* 0x000fe20007ffe0ff */
[----:B------:R-:W0:Y:S01]  /*6350*/  FRND.FLOOR R29, R14 ;  /* 0x0000000e001d7307 */ /* 0x000e220000205000 */
[----:B------:R-:W-:Y:S01]  /*6360*/  IADD3 R19, PT, PT, R19, 0x1, RZ ;  /* 0x0000000113137810 */ /* 0x000fe20007ffe0ff */
[----:B------:R-:W-:Y:S01]  /*6370*/  HFMA2 R24, -RZ, RZ, 0, 0 ;  /* 0x00000000ff187431 */ /* 0x000fe200000001ff */
[----:B------:R-:W-:Y:S02]  /*6380*/  LOP3.LUT R15, R15, 0xff, RZ, 0xc0, !PT ;  /* 0x000000ff0f0f7812 */ /* 0x000fe400078ec0ff */
[----:B------:R-:W-:-:S02]  /*6390*/  LOP3.LUT R19, R19, 0xff, RZ, 0xc0, !PT ;  /* 0x000000ff13137812 */ /* 0x000fc400078ec0ff */
[----:B------:R-:W-:Y:S01]  /*63a0*/  MOV R25, 0x40180000 ;  /* 0x4018000000197802 */ /* 0x000fe20000000f00 */
[C---:B------:R-:W-:Y:S01]  /*63b0*/  IMAD.IADD R21, R10.reuse, 0x1, R15 ;  /* 0x000000010a157824 */ /* 0x040fe200078e020f */
[----:B------:R-:W-:Y:S01]  /*63c0*/  FRND.FLOOR R36, R31 ;  /* 0x0000001f00247307 */ /* 0x000fe20000205000 */
[----:B------:R-:W-:Y:S01]  /*63d0*/  IMAD.IADD R15, R10, 0x1, R19 ;  /* 0x000000010a0f7824 */ /* 0x000fe200078e0213 */
[----:B------:R-:W4:Y:S04]  /*63e0*/  LDG.E.CONSTANT R12, desc[UR36][R12.64] ;  /* 0x000000240c0c7981 */ /* 0x000f28000c1e9900 */
[----:B------:R-:W1:Y:S01]  /*63f0*/  LDS.U8 R21, [R21] ;  /* 0x0000000015157984 */ /* 0x000e620000000000 */
[----:B0-----:R-:W-:-:S03]  /*6400*/  FADD R29, R14, -R29 ;  /* 0x8000001d0e1d7221 */ /* 0x001fc60000000000 */
[----:B------:R-:W0:Y:S01]  /*6410*/  LDS.U8 R15, [R15] ;  /* 0x000000000f0f7984 */ /* 0x000e220000000000 */
[----:B-1----:R-:W-:Y:S02]  /*6420*/  IADD3 R32, PT, PT, R18, R21, RZ ;  /* 0x0000001512207210 */ /* 0x002fe40007ffe0ff */
[----:B------:R-:W1:Y:S02]  /*6430*/  F2F.F64.F32 R18, R29 ;  /* 0x0000001d00127310 */ /* 0x000e640000201800 */
[----:B------:R-:W-:Y:S02]  /*6440*/  LOP3.LUT R23, R32, 0xff, RZ, 0xc0, !PT ;  /* 0x000000ff20177812 */ /* 0x000fe400078ec0ff */
[----:B0-----:R-:W-:Y:S02]  /*6450*/  IADD3 R22, PT, PT, R30, R15, RZ ;  /* 0x0000000f1e167210 */ /* 0x001fe40007ffe0ff */
[----:B------:R-:W-:Y:S02]  /*6460*/  IADD3 R33, PT, PT, R10, R23, RZ ;  /* 0x000000170a217210 */ /* 0x000fe40007ffe0ff */
[----:B------:R-:W-:-:S02]  /*6470*/  LOP3.LUT R35, R22, 0xff, RZ, 0xc0, !PT ;  /* 0x000000ff16237812 */ /* 0x000fc400078ec0ff */
[----:B------:R-:W-:Y:S01]  /*6480*/  IADD3 R15, PT, PT, R32, 0x1, RZ ;  /* 0x00000001200f7810 */ /* 0x000fe20007ffe0ff */
[----:B------:R0:W5:Y:S02]  /*6490*/  LDS.U8 R23, [R33] ;  /* 0x0000000021177984 */ /* 0x0001640000000000 */
[----:B------:R-:W-:Y:S02]  /*64a0*/  IMAD.IADD R34, R10, 0x1, R35 ;  /* 0x000000010a227824 */ /* 0x000fe400078e0223 */
[----:B------:R-:W5:Y:S03]  /*64b0*/  FRND.FLOOR R35, R20 ;  /* 0x0000001400237307 */ /* 0x000f660000205000 */
[----:B------:R-:W5:Y:S01]  /*64c0*/  LDS.U8 R32, [R34] ;  /* 0x0000000022207984 */ /* 0x000f620000000000 */
[----:B0-----:R-:W-:Y:S01]  /*64d0*/  LOP3.LUT R33, R15, 0xff, RZ, 0xc0, !PT ;  /* 0x000000ff0f217812 */ /* 0x001fe200078ec0ff */
[----:B-1----:R-:W-:-:S04]  /*64e0*/  DFMA R14, R18, R24, -15 ;  /* 0xc02e0000120e742b */ /* 0x002fc80000000018 */
[----:B------:R-:W-:-:S04]  /*64f0*/  IMAD.IADD R33, R10, 0x1, R33 ;  /* 0x000000010a217824 */ /* 0x000fc800078e0221 */
[----:B------:R-:W-:Y:S02]  /*6500*/  DFMA R18, R18, R14, 10 ;  /* 0x402400001212742b */ /* 0x000fe4000000000e */
[----:B------:R-:W0:Y:S01]  /*6510*/  LDS.U8 R33, [R33] ;  /* 0x0000000021217984 */ /* 0x000e220000000000 */
[----:B------:R-:W-:-:S04]  /*6520*/  FMUL R14, R29, R29 ;  /* 0x0000001d1d0e7220 */ /* 0x000fc80000400000 */
[----:B------:R-:W-:-:S06]  /*6530*/  FMUL R15, R29, R14 ;  /* 0x0000000e1d0f7220 */ /* 0x000fcc0000400000 */
[----:B------:R-:W1:Y:S01]  /*6540*/  F2F.F64.F32 R14, R15 ;  /* 0x0000000f000e7310 */ /* 0x000e620000201800 */
[----:B-----5:R-:W-:-:S05]  /*6550*/  IMAD.IADD R23, R30, 0x1, R23 ;  /* 0x000000011e177824 */ /* 0x020fca00078e0217 */
[----:B------:R-:W-:-:S04]  /*6560*/  LOP3.LUT R21, R23, 0xff, RZ, 0xc0, !PT ;  /* 0x000000ff17157812 */ /* 0x000fc800078ec0ff */
[----:B------:R-:W-:-:S06]  /*6570*/  IADD3 R21, PT, PT, R10, R21, RZ ;  /* 0x000000150a157210 */ /* 0x000fcc0007ffe0ff */
[----:B------:R-:W5:Y:S01]  /*6580*/  LDS.U8 R21, [R21] ;  /* 0x0000000015157984 */ /* 0x000f620000000000 */
[----:B------:R-:W-:Y:S01]  /*6590*/  LOP3.LUT R41, R32, 0xf, RZ, 0xc0, !PT ;  /* 0x0000000f20297812 */ /* 0x000fe200078ec0ff */
[----:B------:R-:W-:Y:S01]  /*65a0*/  FADD R35, R20, -R35 ;  /* 0x8000002314237221 */ /* 0x000fe20000000000 */
[----:B------:R-:W-:Y:S01]  /*65b0*/  FADD R36, R31, -R36 ;  /* 0x800000241f247221 */ /* 0x000fe20000000000 */
[----:B-1----:R-:W-:Y:S01]  /*65c0*/  DMUL R18, R14, R18 ;  /* 0x000000120e127228 */ /* 0x002fe20000000000 */
[----:B0-----:R-:W-:Y:S02]  /*65d0*/  IADD3 R31, PT, PT, R30, R33, RZ ;  /* 0x000000211e1f7210 */ /* 0x001fe40007ffe0ff */
[----:B-----5:R-:W-:Y:S01]  /*65e0*/  LOP3.LUT R39, R21, 0xf, RZ, 0xc0, !PT ;  /* 0x0000000f15277812 */ /* 0x020fe200078ec0ff */
[----:B------:R-:W-:-:S05]  /*65f0*/  IMAD.WIDE.U32 R20, R41, 0xc, R26 ;  /* 0x0000000c29147825 */ /* 0x000fca00078e001a */
[----:B------:R-:W5:Y:S04]  /*6600*/  LDG.E.CONSTANT R32, desc[UR36][R20.64+0x8] ;  /* 0x0000082414207981 */ /* 0x000f68000c1e9900 */
[----:B------:R-:W5:Y:S01]  /*6610*/  LDG.E.CONSTANT R33, desc[UR36][R20.64+0x4] ;  /* 0x0000042414217981 */ /* 0x000f62000c1e9900 */
[----:B--2---:R-:W-:Y:S01]  /*6620*/  FMUL R37, R35, R16 ;  /* 0x0000001023257220 */ /* 0x004fe20000400000 */
[----:B------:R-:W-:Y:S02]  /*6630*/  IADD3 R28, PT, PT, R28, 0x1, RZ ;  /* 0x000000011c1c7810 */ /* 0x000fe40007ffe0ff */
[----:B------:R0:W2:Y:S01]  /*6640*/  LDG.E.CONSTANT R30, desc[UR36][R20.64] ;  /* 0x00000024141e7981 */ /* 0x0000a2000c1e9900 */
[----:B---3--:R-:W-:Y:S01]  /*6650*/  FFMA R14, R36, R17, R37 ;  /* 0x00000011240e7223 */ /* 0x008fe20000000025 */
[----:B------:R-:W-:-:S05]  /*6660*/  IMAD.WIDE.U32 R16, R39, 0xc, R26 ;  /* 0x0000000c27107825 */ /* 0x000fca00078e001a */
[----:B------:R-:W3:Y:S04]  /*6670*/  LDG.E.CONSTANT R38, desc[UR36][R16.64+0x8] ;  /* 0x0000082410267981 */ /* 0x000ee8000c1e9900 */
[----:B------:R-:W2:Y:S01]  /*6680*/  LDG.E.CONSTANT R13, desc[UR36][R16.64+0x4] ;  /* 0x00000424100d7981 */ /* 0x000ea2000c1e9900 */
[----:B------:R-:W-:Y:S02]  /*6690*/  LOP3.LUT R15, R31, 0xff, RZ, 0xc0, !PT ;  /* 0x000000ff1f0f7812 */ /* 0x000fe400078ec0ff */
[----:B------:R-:W-:-:S03]  /*66a0*/  LOP3.LUT R37, R28, 0xff, RZ, 0xc0, !PT ;  /* 0x000000ff1c257812 */ /* 0x000fc600078ec0ff */
[----:B------:R-:W-:Y:S02]  /*66b0*/  IMAD.IADD R28, R10, 0x1, R15 ;  /* 0x000000010a1c7824 */ /* 0x000fe400078e020f */
[----:B----4-:R-:W-:Y:S01]  /*66c0*/  FFMA R14, R29, R12, R14 ;  /* 0x0000000c1d0e7223 */ /* 0x010fe2000000000e */
[----:B------:R-:W-:Y:S01]  /*66d0*/  VIADD R23, R23, 0x1 ;  /* 0x0000000117177836 */ /* 0x000fe20000000000 */
[----:B------:R-:W-:Y:S01]  /*66e0*/  IADD3 R22, PT, PT, R22, 0x1, RZ ;  /* 0x0000000116167810 */ /* 0x000fe20007ffe0ff */
[----:B------:R-:W-:Y:S01]  /*66f0*/  FADD R34, R36, -1 ;  /* 0xbf80000024227421 */ /* 0x000fe20000000000 */
[----:B------:R-:W4:Y:S04]  /*6700*/  LDG.E.CONSTANT R17, desc[UR36][R16.64] ;  /* 0x0000002410117981 */ /* 0x000f28000c1e9900 */
[----:B------:R-:W1:Y:S01]  /*6710*/  LDS.U8 R28, [R28] ;  /* 0x000000001c1c7984 */ /* 0x000e620000000000 */
[----:B------:R-:W-:-:S02]  /*6720*/  IADD3 R12, PT, PT, R31, 0x1, RZ ;  /* 0x000000011f0c7810 */ /* 0x000fc40007ffe0ff */
[----:B------:R-:W-:Y:S02]  /*6730*/  IADD3 R37, PT, PT, R10, R37, RZ ;  /* 0x000000250a257210 */ /* 0x000fe40007ffe0ff */
[----:B0-----:R-:W-:-:S03]  /*6740*/  LOP3.LUT R21, R12, 0xff, RZ, 0xc0, !PT ;  /* 0x000000ff0c157812 */ /* 0x001fc600078ec0ff */
[----:B------:R0:W5:Y:S01]  /*6750*/  LDS.U8 R39, [R37] ;  /* 0x0000000025277984 */ /* 0x0001620000000000 */
[----:B------:R5:W-:Y:S01]  /*6760*/  F2F.F32.F64 R15, R18 ;  /* 0x00000012000f7310 */ /* 0x000be20000301000 */
[----:B------:R-:W-:Y:S02]  /*6770*/  LOP3.LUT R23, R23, 0xff, RZ, 0xc0, !PT ;  /* 0x000000ff17177812 */ /* 0x000fe400078ec0ff */
[----:B0-----:R-:W-:Y:S02]  /*6780*/  IADD3 R37, PT, PT, R10, R21, RZ ;  /* 0x000000150a257210 */ /* 0x001fe40007ffe0ff */
[----:B------:R-:W-:Y:S01]  /*6790*/  LOP3.LUT R31, R22, 0xff, RZ, 0xc0, !PT ;  /* 0x000000ff161f7812 */ /* 0x000fe200078ec0ff */
[----:B------:R-:W-:-:S03]  /*67a0*/  IMAD.IADD R40, R10, 0x1, R23 ;  /* 0x000000010a287824 */ /* 0x000fc600078e0217 */
[----:B------:R-:W-:Y:S01]  /*67b0*/  IADD3 R31, PT, PT, R10, R31, RZ ;  /* 0x0000001f0a1f7210 */ /* 0x000fe20007ffe0ff */
[----:B------:R-:W-:Y:S01]  /*67c0*/  FADD R41, R35, -1 ;  /* 0xbf80000023297421 */ /* 0x000fe20000000000 */
[----:B------:R-:W-:Y:S04]  /*67d0*/  LDS.U8 R37, [R37] ;  /* 0x0000000025257984 */ /* 0x000fe80000000000 */
[----:B------:R-:W0:Y:S04]  /*67e0*/  LDS.U8 R40, [R40] ;  /* 0x0000000028287984 */ /* 0x000e280000000000 */
[----:B------:R-:W4:Y:S01]  /*67f0*/  LDS.U8 R31, [R31] ;  /* 0x000000001f1f7984 */ /* 0x000f220000000000 */
[----:B-1----:R-:W-:-:S05]  /*6800*/  LOP3.LUT R21, R28, 0xf, RZ, 0xc0, !PT ;  /* 0x0000000f1c157812 */ /* 0x002fca00078ec0ff */
[----:B------:R-:W-:-:S05]  /*6810*/  IMAD.WIDE.U32 R20, R21, 0xc, R26 ;  /* 0x0000000c15147825 */ /* 0x000fca00078e001a */
[----:B------:R-:W4:Y:S01]  /*6820*/  LDG.E.CONSTANT R10, desc[UR36][R20.64+0x8] ;  /* 0x00000824140a7981 */ /* 0x000f22000c1e9900 */
[----:B-----5:R-:W-:Y:S01]  /*6830*/  FMUL R19, R35, R32 ;  /* 0x0000002023137220 */ /* 0x020fe20000400000 */
[----:B------:R-:W-:Y:S02]  /*6840*/  LOP3.LUT R39, R39, 0xf, RZ, 0xc0, !PT ;  /* 0x0000000f27277812 */ /* 0x000fe400078ec0ff */
[----:B0-----:R-:W-:Y:S01]  /*6850*/  LOP3.LUT R45, R40, 0xf, RZ, 0xc0, !PT ;  /* 0x0000000f282d7812 */ /* 0x001fe200078ec0ff */
[----:B------:R-:W-:Y:S01]  /*6860*/  FFMA R12, R34, R33, R19 ;  /* 0x00000021220c7223 */ /* 0x000fe20000000013 */
[----:B------:R-:W-:Y:S01]  /*6870*/  FADD R28, R29, -1 ;  /* 0xbf8000001d1c7421 */ /* 0x000fe20000000000 */
[----:B------:R0:W5:Y:S01]  /*6880*/  LDG.E.CONSTANT R32, desc[UR36][R20.64] ;  /* 0x0000002414207981 */ /* 0x000162000c1e9900 */
[----:B---3--:R-:W-:-:S04]  /*6890*/  FMUL R19, R35, R38 ;  /* 0x0000002623137220 */ /* 0x008fc80000400000 */
[----:B--2---:R-:W-:Y:S02]  /*68a0*/  FFMA R19, R36, R13, R19 ;  /* 0x0000000d24137223 */ /* 0x004fe40000000013 */
[----:B------:R-:W2:Y:S01]  /*68b0*/  LDG.E.CONSTANT R13, desc[UR36][R20.64+0x4] ;  /* 0x00000424140d7981 */ /* 0x000ea2000c1e9900 */
[----:B------:R-:W-:-:S05]  /*68c0*/  IMAD.WIDE.U32 R38, R39, 0xc, R26 ;  /* 0x0000000c27267825 */ /* 0x000fca00078e001a */
[----:B------:R-:W3:Y:S01]  /*68d0*/  LDG.E.CONSTANT R16, desc[UR36][R38.64+0x8] ;  /* 0x0000082426107981 */ /* 0x000ee2000c1e9900 */
[----:B----4-:R-:W-:-:S03]  /*68e0*/  FFMA R17, R28, R17, R19 ;  /* 0x000000111c117223 */ /* 0x010fc60000000013 */
[----:B------:R-:W4:Y:S01]  /*68f0*/  LDG.E.CONSTANT R33, desc[UR36][R38.64+0x4] ;  /* 0x0000042426217981 */ /* 0x000f22000c1e9900 */
[----:B------:R-:W-:-:S04]  /*6900*/  FMUL R23, R35, R10 ;  /* 0x0000000a23177220 */ /* 0x000fc80000400000 */
[----:B--2---:R-:W-:Y:S01]  /*6910*/  FFMA R13, R34, R13, R23 ;  /* 0x0000000d220d7223 */ /* 0x004fe20000000017 */
[----:B------:R-:W-:-:S05]  /*6920*/  IMAD.WIDE.U32 R22, R45, 0xc, R26 ;  /* 0x0000000c2d167825 */ /* 0x000fca00078e001a */
[----:B------:R-:W2:Y:S04]  /*6930*/  LDG.E.CONSTANT R10, desc[UR36][R22.64+0x8] ;  /* 0x00000824160a7981 */ /* 0x000ea8000c1e9900 */
[----:B------:R-:W5:Y:S01]  /*6940*/  LDG.E.CONSTANT R19, desc[UR36][R22.64+0x4] ;  /* 0x0000042416137981 */ /* 0x000f62000c1e9900 */
[----:B0-----:R-:W-:Y:S01]  /*6950*/  LOP3.LUT R21, R31, 0xf, RZ, 0xc0, !PT ;  /* 0x0000000f1f157812 */ /* 0x001fe200078ec0ff */
[----:B------:R-:W-:Y:S01]  /*6960*/  FFMA R12, R29, R30, R12 ;  /* 0x0000001e1d0c7223 */ /* 0x000fe2000000000c */
[----:B---3--:R-:W-:Y:S01]  /*6970*/  FMUL R43, R41, R16 ;  /* 0x00000010292b7220 */ /* 0x008fe20000400000 */
[----:B------:R2:W3:Y:S02]  /*6980*/  LDG.E.CONSTANT R30, desc[UR36][R38.64] ;  /* 0x00000024261e7981 */ /* 0x0004e4000c1e9900 */
[----:B------:R-:W-:-:S05]  /*6990*/  IMAD.WIDE.U32 R20, R21, 0xc, R26 ;  /* 0x0000000c15147825 */ /* 0x000fca00078e001a */
[----:B------:R-:W3:Y:S01]  /*69a0*/  LDG.E.CONSTANT R16, desc[UR36][R20.64+0x8] ;  /* 0x0000082414107981 */ /* 0x000ee2000c1e9900 */
[----:B----4-:R-:W-:Y:S01]  /*69b0*/  FFMA R18, R36, R33, R43 ;  /* 0x0000002124127223 */ /* 0x010fe2000000002b */
[----:B------:R-:W-:Y:S02]  /*69c0*/  LOP3.LUT R43, R37, 0xf, RZ, 0xc0, !PT ;  /* 0x0000000f252b7812 */ /* 0x000fe400078ec0ff */
[----:B------:R3:W4:Y:S03]  /*69d0*/  LDG.E.CONSTANT R33, desc[UR36][R22.64] ;  /* 0x0000002416217981 */ /* 0x000726000c1e9900 */
[----:B------:R-:W-:Y:S01]  /*69e0*/  IMAD.WIDE.U32 R26, R43, 0xc, R26 ;  /* 0x0000000c2b1a7825 */ /* 0x000fe200078e001a */
[----:B------:R0:W4:Y:S04]  /*69f0*/  LDG.E.CONSTANT R31, desc[UR36][R20.64] ;  /* 0x00000024141f7981 */ /* 0x000128000c1e9900 */
[----:B------:R-:W4:Y:S04]  /*6a00*/  LDG.E.CONSTANT R38, desc[UR36][R26.64+0x8] ;  /* 0x000008241a267981 */ /* 0x000f28000c1e9900 */
[----:B------:R-:W4:Y:S01]  /*6a10*/  LDG.E.CONSTANT R37, desc[UR36][R26.64+0x4] ;  /* 0x000004241a257981 */ /* 0x000f22000c1e9900 */
[----:B--2---:R-:W-:-:S04]  /*6a20*/  FMUL R39, R41, R10 ;  /* 0x0000000a29277220 */ /* 0x004fc80000400000 */
[----:B-----5:R-:W-:Y:S02]  /*6a30*/  FFMA R10, R36, R19, R39 ;  /* 0x00000013240a7223 */ /* 0x020fe40000000027 */
[----:B------:R-:W2:Y:S01]  /*6a40*/  LDG.E.CONSTANT R19, desc[UR36][R20.64+0x4] ;  /* 0x0000042414137981 */ /* 0x000ea2000c1e9900 */
[C---:B---3--:R-:W-:Y:S01]  /*6a50*/  FMUL R23, R41.reuse, R16 ;  /* 0x0000001029177220 */ /* 0x048fe20000400000 */
[----:B----4-:R-:W-:-:S03]  /*6a60*/  FMUL R41, R41, R38 ;  /* 0x0000002629297220 */ /* 0x010fc60000400000 */
[----:B--2---:R-:W-:Y:S02]  /*6a70*/  FFMA R16, R34, R19, R23 ;  /* 0x0000001322107223 */ /* 0x004fe40000000017 */
[----:B------:R1:W2:Y:S01]  /*6a80*/  LDG.E.CONSTANT R19, desc[UR36][R26.64] ;  /* 0x000000241a137981 */ /* 0x0002a2000c1e9900 */
[----:B------:R-:W0:Y:S02]  /*6a90*/  F2F.F64.F32 R22, R36 ;  /* 0x0000002400167310 */ /* 0x000e240000201800 */
[----:B0-----:R-:W-:-:S08]  /*6aa0*/  DFMA R20, R22, R24, -15 ;  /* 0xc02e00001614742b */ /* 0x001fd00000000018 */
[----:B------:R-:W-:Y:S01]  /*6ab0*/  DFMA R20, R22, R20, 10 ;  /* 0x402400001614742b */ /* 0x000fe20000000014 */
[----:B------:R-:W-:-:S04]  /*6ac0*/  FMUL R22, R35, R35 ;  /* 0x0000002323167220 */ /* 0x000fc80000400000 */
[----:B------:R-:W-:Y:S02]  /*6ad0*/  FMUL R38, R35, R22 ;  /* 0x0000001623267220 */ /* 0x000fe40000400000 */
[----:B------:R-:W0:Y:S01]  /*6ae0*/  F2F.F64.F32 R22, R35 ;  /* 0x0000002300167310 */ /* 0x000e220000201800 */
[----:B------:R-:W-:Y:S01]  /*6af0*/  FFMA R34, R34, R37, R41 ;  /* 0x0000002522227223 */ /* 0x000fe20000000029 */
[----:B------:R-:W-:-:S04]  /*6b00*/  FMUL R37, R36, R36 ;  /* 0x0000002424257220 */ /* 0x000fc80000400000 */
[----:B------:R-:W-:Y:S01]  /*6b10*/  FMUL R37, R36, R37 ;  /* 0x0000002524257220 */ /* 0x000fe20000400000 */
[----:B0-----:R-:W-:-:S08]  /*6b20*/  DFMA R24, R22, R24, -15 ;  /* 0xc02e00001618742b */ /* 0x001fd00000000018 */
[----:B------:R-:W-:Y:S02]  /*6b30*/  DFMA R22, R22, R24, 10 ;  /* 0x402400001616742b */ /* 0x000fe40000000018 */
[----:B------:R-:W0:Y:S08]  /*6b40*/  F2F.F64.F32 R24, R37 ;  /* 0x0000002500187310 */ /* 0x000e300000201800 */
[----:B-1----:R-:W1:Y:S01]  /*6b50*/  F2F.F64.F32 R26, R38 ;  /* 0x00000026001a7310 */ /* 0x002e620000201800 */
[----:B0-----:R-:W-:Y:S01]  /*6b60*/  DMUL R20, R24, R20 ;  /* 0x0000001418147228 */ /* 0x001fe20000000000 */
[C---:B------:R-:W-:Y:S01]  /*6b70*/  FFMA R13, R28.reuse, R32, R13 ;  /* 0x000000201c0d7223 */ /* 0x040fe2000000000d */
[C---:B------:R-:W-:Y:S01]  /*6b80*/  FFMA R18, R29.reuse, R30, R18 ;  /* 0x0000001e1d127223 */ /* 0x040fe20000000012 */
[----:B------:R-:W-:Y:S01]  /*6b90*/  FFMA R33, R28, R33, R10 ;  /* 0x000000211c217223 */ /* 0x000fe2000000000a */
[----:B------:R-:W-:Y:S01]  /*6ba0*/  FFMA R16, R29, R31, R16 ;  /* 0x0000001f1d107223 */ /* 0x000fe20000000010 */
[----:B-1----:R-:W-:-:S05]  /*6bb0*/  DMUL R22, R26, R22 ;  /* 0x000000161a167228 */ /* 0x002fca0000000000 */
        /* <DEDUP_REMOVED lines=12> */
[----:B--2---:R-:W-:-:S04]  /*6c80*/  FFMA R19, R28, R19, R34 ;  /* 0x000000131c137223 */ /* 0x004fc80000000022 */
        /* <DEDUP_REMOVED lines=9> */
.L_x_151:
[----:B------:R-:W-:-:S04]  /*6d20*/  FSETP.GEU.AND P0, PT, R11, -512, PT ;  /* 0xc40000000b00780b */ /* 0x000fc80003f0e000 */
[----:B------:R-:W-:-:S09]  /*6d30*/  FSEL R4, RZ, 1024, P0 ;  /* 0x44800000ff047808 */ /* 0x000fd20000000000 */
.L_x_150:
[----:B------:R-:W-:Y:S05]  /*6d40*/  BSYNC.RECONVERGENT B4 ;  /* 0x0000000000047941 */ /* 0x000fea0003800200 */
.L_x_149:
[----:B------:R-:W-:Y:S01]  /*6d50*/  FADD R5, R4, R5 ;  /* 0x0000000504057221 */ /* 0x000fe20000000000 */
[----:B------:R-:W-:Y:S06]  /*6d60*/  @!P2 BRA `(.L_x_159) ;  /* 0xffffffe00054a947 */ /* 0x000fec000383ffff */
[----:B------:R-:W-:Y:S05]  /*6d70*/  BSYNC.RECONVERGENT B2 ;  /* 0x0000000000027941 */ /* 0x000fea0003800200 */
.L_x_140:
[----:B------:R-:W0:Y:S02]  /*6d80*/  LDC R3, c[0x0][0x360] ;  /* 0x0000d800ff037b82 */ /* 0x000e240000000800 */
[----:B0-----:R-:W-:-:S05]  /*6d90*/  IMAD R6, R3, 0x20, R6 ;  /* 0x0000002003067824 */ /* 0x001fca00078e0206 */
[----:B------:R-:W-:-:S13]  /*6da0*/  ISETP.GE.AND P0, PT, R6, 0x1001, PT ;  /* 0x000010010600780c */ /* 0x000fda0003f06270 */
[----:B------:R-:W-:Y:S05]  /*6db0*/  @!P0 BRA `(.L_x_160) ;  /* 0xffffffe000288947 */ /* 0x000fea000383ffff */
[----:B------:R-:W-:Y:S05]  /*6dc0*/  BSYNC.RECONVERGENT B3 ;  /* 0x0000000000037941 */ /* 0x000fea0003800200 */
.L_x_139:
[----:B------:R-:W0:Y:S02]  /*6dd0*/  LDC.64 R6, c[0x0][0x388] ;  /* 0x0000e200ff067b82 */ /* 0x000e240000000a00 */
[----:B0-----:R-:W-:-:S05]  /*6de0*/  IMAD.WIDE.U32 R2, R2, 0x4, R6 ;  /* 0x0000000402027825 */ /* 0x001fca00078e0006 */
[----:B------:R-:W-:Y:S01]  /*6df0*/  REDG.E.ADD.F32.FTZ.RN.STRONG.GPU desc[UR36][R2.64], R5 ;  /* 0x00000005020079a6 */ /* 0x000fe2000c12f324 */
[----:B------:R-:W-:Y:S05]  /*6e00*/  EXIT ;  /* 0x000000000000794d */ /* 0x000fea0003800000 */
        .weak           $__internal_1_$__cuda_sm3x_div_rn_noftz_f32_slowpath
        .type           $__internal_1_$__cuda_sm3x_div_rn_noftz_f32_slowpath,@function
        .size           $__internal_1_$__cuda_sm3x_div_rn_noftz_f32_slowpath,(.L_x_174 - $__internal_1_$__cuda_sm3x_div_rn_noftz_f32_slowpath)
$__internal_1_$__cuda_sm3x_div_rn_noftz_f32_slowpath:
[----:B------:R-:W-:Y:S01]  /*6e10*/  SHF.R.U32.HI R18, RZ, 0x17, R13 ;  /* 0x00000017ff127819 */ /* 0x000fe2000001160d */
[----:B------:R-:W-:Y:S01]  /*6e20*/  BSSY.RECONVERGENT B0, `(.L_x_161) ;  /* 0x0000064000007945 */ /* 0x000fe20003800200 */
[----:B------:R-:W-:Y:S02]  /*6e30*/  SHF.R.U32.HI R21, RZ, 0x17, R12 ;  /* 0x00000017ff157819 */ /* 0x000fe4000001160c */
[----:B------:R-:W-:Y:S02]  /*6e40*/  LOP3.LUT R18, R18, 0xff, RZ, 0xc0, !PT ;  /* 0x000000ff12127812 */ /* 0x000fe400078ec0ff */
[----:B------:R-:W-:Y:S02]  /*6e50*/  LOP3.LUT R21, R21, 0xff, RZ, 0xc0, !PT ;  /* 0x000000ff15157812 */ /* 0x000fe400078ec0ff */
[----:B------:R-:W-:Y:S02]  /*6e60*/  IADD3 R20, PT, PT, R18, -0x1, RZ ;  /* 0xffffffff12147810 */ /* 0x000fe40007ffe0ff */
[----:B------:R-:W-:-:S02]  /*6e70*/  IADD3 R19, PT, PT, R21, -0x1, RZ ;  /* 0xffffffff15137810 */ /* 0x000fc40007ffe0ff */
[----:B------:R-:W-:-:S04]  /*6e80*/  ISETP.GT.U32.AND P0, PT, R20, 0xfd, PT ;  /* 0x000000fd1400780c */ /* 0x000fc80003f04070 */
[----:B------:R-:W-:-:S13]  /*6e90*/  ISETP.GT.U32.OR P0, PT, R19, 0xfd, P0 ;  /* 0x000000fd1300780c */ /* 0x000fda0000704470 */
[----:B------:R-:W-:Y:S01]  /*6ea0*/  @!P0 IMAD.MOV.U32 R19, RZ, RZ, RZ ;  /* 0x000000ffff138224 */ /* 0x000fe200078e00ff */
        /* <DEDUP_REMOVED lines=17> */
[----:B------:R-:W-:-:S04]  /*6fc0*/  IADD3 R19, PT, PT, R21, -0x1, RZ ;  /* 0xffffffff15137810 */ /* 0x000fc80007ffe0ff */
[----:B------:R-:W-:Y:S02]  /*6fd0*/  ISETP.GE.AND P0, PT, R19, RZ, PT ;  /* 0x000000ff1300720c */ /* 0x000fe40003f06270 */
[----:B------:R-:W-:-:S04]  /*6fe0*/  IADD3 R19, PT, PT, R18, -0x1, RZ ;  /* 0xffffffff12137810 */ /* 0x000fc80007ffe0ff */
[----:B------:R-:W-:-:S07]  /*6ff0*/  ISETP.GE.AND P1, PT, R19, RZ, PT ;  /* 0x000000ff1300720c */ /* 0x000fce0003f26270 */
[----:B------:R-:W-:Y:S01]  /*7000*/  @P0 IMAD.MOV.U32 R19, RZ, RZ, RZ ;  /* 0x000000ffff130224 */ /* 0x000fe200078e00ff */
[----:B------:R-:W-:Y:S01]  /*7010*/  @!P0 MOV R19, 0xffffffc0 ;  /* 0xffffffc000138802 */ /* 0x000fe20000000f00 */
[----:B------:R-:W-:-:S04]  /*7020*/  @!P0 FFMA R12, R12, 1.84467440737095516160e+19, RZ ;  /* 0x5f8000000c0c8823 */ /* 0x000fc800000000ff */
[----:B------:R-:W-:Y:S01]  /*7030*/  @!P1 FFMA R13, R13, 1.84467440737095516160e+19, RZ ;  /* 0x5f8000000d0d9823 */ /* 0x000fe200000000ff */
[----:B------:R-:W-:-:S07]  /*7040*/  @!P1 IADD3 R19, PT, PT, R19, 0x40, RZ ;  /* 0x0000004013139810 */ /* 0x000fce0007ffe0ff */
.L_x_162:
[----:B------:R-:W-:Y:S01]  /*7050*/  LEA R20, R18, 0xc0800000, 0x17 ;  /* 0xc080000012147811 */ /* 0x000fe200078eb8ff */
[----:B------:R-:W-:Y:S01]  /*7060*/  BSSY.RECONVERGENT B1, `(.L_x_167) ;  /* 0x0000036000017945 */ /* 0x000fe20003800200 */
[----:B------:R-:W-:-:S03]  /*7070*/  IADD3 R21, PT, PT, R21, -0x7f, RZ ;  /* 0xffffff8115157810 */ /* 0x000fc60007ffe0ff */
[----:B------:R-:W-:Y:S02]  /*7080*/  IMAD.IADD R24, R13, 0x1, -R20 ;  /* 0x000000010d187824 */ /* 0x000fe400078e0a14 */
[C---:B------:R-:W-:Y:S02]  /*7090*/  IMAD R12, R21.reuse, -0x800000, R12 ;  /* 0xff800000150c7824 */ /* 0x040fe400078e020c */
[----:B------:R0:W1:Y:S01]  /*70a0*/  MUFU.RCP R20, R24 ;  /* 0x0000001800147308 */ /* 0x0000620000001000 */
[----:B------:R-:W-:Y:S01]  /*70b0*/  FADD.FTZ R23, -R24, -RZ ;  /* 0x800000ff18177221 */ /* 0x000fe20000010100 */
        /* <DEDUP_REMOVED lines=24> */
[CCC-:B------:R-:W-:Y:S01]  /*7240*/  FFMA.RP R19, R13.reuse, R23.reuse, R20.reuse ;  /* 0x000000170d137223 */ /* 0x1c0fe20000008014 */
[C---:B------:R-:W-:Y:S01]  /*7250*/  ISETP.NE.AND P3, PT, R18.reuse, RZ, PT ;  /* 0x000000ff1200720c */ /* 0x040fe20003f65270 */
[----:B------:R-:W-:Y:S01]  /*7260*/  FFMA.RM R20, R13, R23, R20 ;  /* 0x000000170d147223 */ /* 0x000fe20000004014 */
[----:B------:R-:W-:Y:S02]  /*7270*/  LOP3.LUT R21, R21, 0x7fffff, RZ, 0xc0, !PT ;  /* 0x007fffff15157812 */ /* 0x000fe400078ec0ff */
[----:B------:R-:W-:Y:S01]  /*7280*/  ISETP.NE.AND P1, PT, R18, RZ, PT ;  /* 0x000000ff1200720c */ /* 0x000fe20003f25270 */
[----:B------:R-:W-:Y:S01]  /*7290*/  IMAD.MOV R18, RZ, RZ, -R18 ;  /* 0x000000ffff127224 */ /* 0x000fe200078e0a12 */
[----:B------:R-:W-:Y:S02]  /*72a0*/  LOP3.LUT R21, R21, 0x800000, RZ, 0xfc, !PT ;  /* 0x0080000015157812 */ /* 0x000fe400078efcff */
[----:B------:R-:W-:-:S02]  /*72b0*/  FSETP.NEU.FTZ.AND P0, PT, R19, R20, PT ;  /* 0x000000141300720b */ /* 0x000fc40003f1d000 */
[----:B------:R-:W-:Y:S02]  /*72c0*/  SHF.L.U32 R24, R21, R24, RZ ;  /* 0x0000001815187219 */ /* 0x000fe400000006ff */
[----:B------:R-:W-:Y:S02]  /*72d0*/  SEL R18, R18, RZ, P3 ;  /* 0x000000ff12127207 */ /* 0x000fe40001800000 */
[----:B------:R-:W-:Y:S02]  /*72e0*/  ISETP.NE.AND P1, PT, R24, RZ, P1 ;  /* 0x000000ff1800720c */ /* 0x000fe40000f25270 */
[----:B------:R-:W-:Y:S02]  /*72f0*/  SHF.R.U32.HI R18, RZ, R18, R21 ;  /* 0x00000012ff127219 */ /* 0x000fe40000011615 */
[----:B------:R-:W-:Y:S02]  /*7300*/  PLOP3.LUT P0, PT, P0, P1, PT, 0xf8, 0x8f ;  /* 0x00000000008f781c */ /* 0x000fe40000703f70 */
[----:B------:R-:W-:-:S02]  /*7310*/  SHF.R.U32.HI R20, RZ, 0x1, R18 ;  /* 0x00000001ff147819 */ /* 0x000fc40000011612 */
[----:B------:R-:W-:-:S04]  /*7320*/  SEL R13, RZ, 0x1, !P0 ;  /* 0x00000001ff0d7807 */ /* 0x000fc80004000000 */
[----:B------:R-:W-:-:S04]  /*7330*/  LOP3.LUT R13, R13, 0x1, R20, 0xf8, !PT ;  /* 0x000000010d0d7812 */ /* 0x000fc800078ef814 */
[----:B------:R-:W-:-:S04]  /*7340*/  LOP3.LUT R13, R13, R18, RZ, 0xc0, !PT ;  /* 0x000000120d0d7212 */ /* 0x000fc800078ec0ff */
[----:B------:R-:W-:-:S04]  /*7350*/  IADD3 R13, PT, PT, R20, R13, RZ ;  /* 0x0000000d140d7210 */ /* 0x000fc80007ffe0ff */
[----:B------:R-:W-:Y:S01]  /*7360*/  LOP3.LUT R12, R13, R12, RZ, 0xfc, !PT ;  /* 0x0000000c0d0c7212 */ /* 0x000fe200078efcff */
[----:B------:R-:W-:Y:S06]  /*7370*/  BRA `(.L_x_170) ;  /* 0x0000000000107947 */ /* 0x000fec0003800000 */
.L_x_169:
[----:B------:R-:W-:-:S04]  /*7380*/  LOP3.LUT R12, R12, 0x80000000, RZ, 0xc0, !PT ;  /* 0x800000000c0c7812 */ /* 0x000fc800078ec0ff */
[----:B------:R-:W-:Y:S01]  /*7390*/  LOP3.LUT R12, R12, 0x7f800000, RZ, 0xfc, !PT ;  /* 0x7f8000000c0c7812 */ /* 0x000fe200078efcff */
[----:B------:R-:W-:Y:S06]  /*73a0*/  BRA `(.L_x_170) ;  /* 0x0000000000047947 */ /* 0x000fec0003800000 */
.L_x_168:
[----:B------:R-:W-:-:S07]  /*73b0*/  LEA R12, R19, R12, 0x17 ;  /* 0x0000000c130c7211 */ /* 0x000fce00078eb8ff */
.L_x_170:
[----:B------:R-:W-:Y:S05]  /*73c0*/  BSYNC.RECONVERGENT B1 ;  /* 0x0000000000017941 */ /* 0x000fea0003800200 */
.L_x_167:
[----:B------:R-:W-:Y:S05]  /*73d0*/  BRA `(.L_x_171) ;  /* 0x0000000000207947 */ /* 0x000fea0003800000 */
.L_x_166:
[----:B------:R-:W-:-:S04]  /*73e0*/  LOP3.LUT R12, R13, 0x80000000, R12, 0x48, !PT ;  /* 0x800000000d0c7812 */ /* 0x000fc800078e480c */
[----:B------:R-:W-:Y:S01]  /*73f0*/  LOP3.LUT R12, R12, 0x7f800000, RZ, 0xfc, !PT ;  /* 0x7f8000000c0c7812 */ /* 0x000fe200078efcff */
[----:B------:R-:W-:Y:S06]  /*7400*/  BRA `(.L_x_171) ;  /* 0x0000000000147947 */ /* 0x000fec0003800000 */
.L_x_165:
[----:B------:R-:W-:Y:S01]  /*7410*/  LOP3.LUT R12, R13, 0x80000000, R12, 0x48, !PT ;  /* 0x800000000d0c7812 */ /* 0x000fe200078e480c */
[----:B------:R-:W-:Y:S06]  /*7420*/  BRA `(.L_x_171) ;  /* 0x00000000000c7947 */ /* 0x000fec0003800000 */
.L_x_164:
[----:B------:R-:W0:Y:S01]  /*7430*/  MUFU.RSQ R12, -QNAN ;  /* 0xffc00000000c7908 */ /* 0x000e220000001400 */
[----:B------:R-:W-:Y:S05]  /*7440*/  BRA `(.L_x_171) ;  /* 0x0000000000047947 */ /* 0x000fea0003800000 */
.L_x_163:
[----:B------:R-:W-:-:S07]  /*7450*/  FADD.FTZ R12, R12, R13 ;  /* 0x0000000d0c0c7221 */ /* 0x000fce0000010000 */
.L_x_171:
[----:B------:R-:W-:Y:S05]  /*7460*/  BSYNC.RECONVERGENT B0 ;  /* 0x0000000000007941 */ /* 0x000fea0003800200 */
.L_x_161:
[----:B------:R-:W-:Y:S02]  /*7470*/  HFMA2 R13, -RZ, RZ, 0, 0 ;  /* 0x00000000ff0d7431 */ /* 0x000fe400000001ff */
[----:B0-----:R-:W-:Y:S01]  /*7480*/  IMAD.MOV.U32 R18, RZ, RZ, R12 ;  /* 0x000000ffff127224 */ /* 0x001fe200078e000c */
[----:B------:R-:W-:-:S04]  /*7490*/  MOV R12, R17 ;  /* 0x00000011000c7202 */ /* 0x000fc80000000f00 */
[----:B------:R-:W-:Y:S05]  /*74a0*/  RET.REL.NODEC R12 `(_Z29get_monoliths_world_per_blockiiPf) ;  /* 0xffffff880cd47950 */ /* 0x000fea0003c3ffff */
.L_x_172:
        /* <DEDUP_REMOVED lines=13> */
.L_x_174:


//--------------------- .nv.global.init           --------------------------
	.section	.nv.global.init,"aw",@progbits
	.align	4
.nv.global.init:
	.type		GRAD_LOOKUP,@object
	.size		GRAD_LOOKUP,($str - GRAD_LOOKUP)
GRAD_LOOKUP:
        /*0000*/ 	.byte	0x00, 0x00, 0x80, 0x3f, 0x00, 0x00, 0x80, 0x3f, 0x00, 0x00, 0x00, 0x00, 0x00, 0x00, 0x80, 0xbf
        /* <DEDUP_REMOVED lines=11> */
	.type		$str,@object
	.size		$str,(.L_1 - $str)
$str:
        /*00c0*/ 	.byte	0x42, 0x6c, 0x6f, 0x63, 0x6b, 0x20, 0x25, 0x64, 0x20, 0x73, 0x65, 0x65, 0x64, 0x20, 0x25, 0x64
        /*00d0*/ 	.byte	0x0a, 0x00
.L_1:


//--------------------- .nv.shared.reserved.0     --------------------------
	.section	.nv.shared.reserved.0,"aw",@nobits
	.weak		__nv_reservedSMEM_offset_0_alias
	.size		__nv_reservedSMEM_offset_0_alias, 0, 64
	.other		__nv_reservedSMEM_offset_0_alias,@"STO_CUDA_RESERVED_SHARED STV_DEFAULT"
__nv_reservedSMEM_offset_0_alias:
	.zero		0
	.zero		64


//--------------------- .nv.shared._Z29get_monoliths_world_per_blockiiPf --------------------------
	.section	.nv.shared._Z29get_monoliths_world_per_blockiiPf,"aw",@nobits
	.sectionflags	@""
	.align	4
.nv.shared._Z29get_monoliths_world_per_blockiiPf:
	.zero		7992


//--------------------- .nv.constant0._Z30get_monoliths_world_per_threadiiPf --------------------------
	.section	.nv.constant0._Z30get_monoliths_world_per_threadiiPf,"a",@progbits
	.sectionflags	@""
	.align	4
.nv.constant0._Z30get_monoliths_world_per_threadiiPf:
	.zero		912


//--------------------- .nv.constant0._Z29get_monoliths_world_per_blockiiPf --------------------------
	.section	.nv.constant0._Z29get_monoliths_world_per_blockiiPf,"a",@progbits
	.sectionflags	@""
	.align	4
.nv.constant0._Z29get_monoliths_world_per_blockiiPf:
	.zero		912


//--------------------- SYMBOLS --------------------------

	.type		.nv.reservedSmem.offset0,@object
	.size		.nv.reservedSmem.offset0,0x4
	.type		.nv.reservedSmem.cap,@object
	.size		.nv.reservedSmem.cap,0x4
	.type		vprintf,@function
